// auto-generated by cutlass_sweep.conv — config: {"arch": "sm_90", "cluster_m": 2, "cluster_n": 1, "conv_kind": "fprop", "dtype": "tf32", "ndim": 3, "tile_k": 64, "tile_m": 256, "tile_n": 64}
#include "cutlass/cutlass.h"
#include "cute/tensor.hpp"
#include "cutlass/kernel_hardware_info.hpp"
#include "cutlass/conv/convolution.h"
#include "cutlass/conv/dispatch_policy.hpp"
#include "cutlass/conv/collective/collective_builder.hpp"
#include "cutlass/conv/kernel/conv_universal.hpp"
#include "cutlass/conv/device/conv_universal_adapter.hpp"
#include "cutlass/epilogue/collective/collective_builder.hpp"

using namespace cute;
using Elem = cutlass::tfloat32_t;
using Acc  = float;
using LayoutAB = cutlass::layout::TensorNDHWC;
using LayoutC  = cutlass::layout::TensorNDHWC;
constexpr auto ConvOp = cutlass::conv::Operator::kFprop;
using TileShape    = Shape<_256, _64, Shape<_64>>;
using ClusterShape = Shape<_2, _1, _1>;

using CollectiveEpilogue = typename cutlass::epilogue::collective::CollectiveBuilder<
    cutlass::arch::Sm90, cutlass::arch::OpClassTensorOp,
    TileShape, ClusterShape,
    cutlass::epilogue::collective::EpilogueTileAuto,
    Acc, Acc,
    Elem, LayoutC, 128 / cutlass::sizeof_bits<Elem>::value,
    Elem, LayoutC, 128 / cutlass::sizeof_bits<Elem>::value,
    cutlass::epilogue::collective::EpilogueScheduleAuto
  >::CollectiveOp;

using CollectiveMainloop = typename cutlass::conv::collective::CollectiveBuilder<
    cutlass::arch::Sm90, cutlass::arch::OpClassTensorOp, ConvOp,
    Elem, LayoutAB, 128 / cutlass::sizeof_bits<Elem>::value,
    Elem, LayoutAB, 128 / cutlass::sizeof_bits<Elem>::value,
    Acc,
    TileShape, ClusterShape,
    cutlass::conv::collective::StageCountAutoCarveout<
        static_cast<int>(sizeof(typename CollectiveEpilogue::SharedStorage))>,
    cutlass::conv::collective::KernelScheduleAuto
  >::CollectiveOp;

using ProblemShape = cutlass::conv::ConvProblemShape<
    ConvOp, CollectiveMainloop::DispatchPolicy::NumSpatialDimensions>;
using ConvKernel = cutlass::conv::kernel::ConvUniversal<
    ProblemShape, CollectiveMainloop, CollectiveEpilogue>;
using Conv = cutlass::conv::device::ConvUniversalAdapter<ConvKernel>;

auto* _anchor = &cutlass::device_kernel<ConvKernel>;


// ===== COMPILED SASS (sm_90a) =====

	.target	sm_90a

	.elftype	@"ET_EXEC"


//--------------------- .note.nv.tkinfo           --------------------------
	.section	.note.nv.tkinfo,"",@"SHT_NOTE"
	.sectionflags	@"SHF_NOTE_NV_TKINFO"
	.tkinfo
        /*0018*/ 	.word	0x00000002
        /*0030*/ 	.string	""
        /*0030*/ 	.string	"ptxas"
        /*0030*/ 	.string	"Cuda compilation tools, release 13.0, V13.0.88"
        /*0030*/ 	.string	"Build cuda_13.0.r13.0/compiler.36424714_0"
        /*0030*/ 	.string	"-arch sm_90a -m 64 "



//--------------------- .note.nv.cuinfo           --------------------------
	.section	.note.nv.cuinfo,"",@"SHT_NOTE"
	.sectionflags	@"SHF_NOTE_NV_CUINFO"
        /*0018*/ 	.short	0x0002
        /*001a*/ 	.short	0x005a
        /*001c*/ 	.short	0x0082
	.zero		2


//--------------------- .nv.info                  --------------------------
	.section	.nv.info,"",@"SHT_CUDA_INFO"
	.align	4


	//----- nvinfo : EIATTR_REGCOUNT
	.align		4
        /*0000*/ 	.byte	0x04, 0x2f
        /*0002*/ 	.short	(.L_12 - .L_11)
	.align		4
.L_11:
        /*0004*/ 	.word	index@(_ZN7cutlass13device_kernelINS_4conv6kernel13ConvUniversalINS1_16ConvProblemShapeILNS1_8OperatorE0ELi3EEENS1_10collective14CollectiveConvINS1_46MainloopSm90TmaGmmaWarpSpecializedImplicitGemmILS5_0ELi2ELi3EN4cute5tupleIJNSA_1CILi2EEENSC_ILi1EEESE_EEENS1_36KernelImplicitTmaWarpSpecializedSm90ELi1EEENSB_IJNSC_ILi256EEENSC_ILi64EEENSB_IJSJ_EEEEEENS_10tfloat32_tESM_NSA_8TiledMMAINSA_8MMA_AtomIJNSA_4SM904GMMA29MMA_64x64x8_F32TF32TF32_SS_TNILNSQ_7ScaleInE1ELSS_1EEEEEENSA_6LayoutINSB_IJSE_SE_SE_EEENSB_IJNSC_ILi0EEESX_SX_EEEEENSB_IJNSA_10UnderscoreES10_S10_EEEEENS7_6detail26Sm90ImplicitGemmTileTraitsINSA_20SM90_TMA_LOAD_IM2COLENSA_14ComposedLayoutINSA_7SwizzleILi3ELi4ELi3EEENSA_18smem_ptr_flag_bitsILi32EEENSV_INSB_IJNSB_IJNSC_ILi8EEENSC_ILi32EEEEEENSB_IJS1C_SD_EEENSB_IJSE_SD_EEEEEENSB_IJNSB_IJS1C_NSC_ILi512EEEEEENSB_IJSE_SI_EEENSB_IJSX_NSC_ILi16384EEEEEEEEEEEEEvEENS14_INSA_23SM90_TMA_LOAD_MULTICASTENS16_IS18_S1A_NSV_INSB_IJNSB_IJS1B_S1B_EEES1E_S1F_EEENSB_IJS1I_S1J_NSB_IJSX_NSC_ILi4096EEEEEEEEEEEEEvEEEENS_8epilogue10collective6detail29Sm90TmaWarpSpecializedAdapterINS21_15DefaultEpilogueISM_NSB_IJNSB_IJllllEEESE_SX_EEES26_NS20_6thread17LinearCombinationISM_Li1EffLNS27_9ScaleType4KindE0ELNS_15FloatRoundStyleE2ESM_EENS_4gemm15EpilogueDefaultEEEEEvvEEEEvNT_6ParamsE)
        /*0008*/ 	.word	0x0000009a


	//----- nvinfo : EIATTR_FRAME_SIZE
	.align		4
.L_12:
        /*000c*/ 	.byte	0x04, 0x11
        /*000e*/ 	.short	(.L_14 - .L_13)
	.align		4
.L_13:
        /*0010*/ 	.word	index@(_ZN7cutlass13device_kernelINS_4conv6kernel13ConvUniversalINS1_16ConvProblemShapeILNS1_8OperatorE0ELi3EEENS1_10collective14CollectiveConvINS1_46MainloopSm90TmaGmmaWarpSpecializedImplicitGemmILS5_0ELi2ELi3EN4cute5tupleIJNSA_1CILi2EEENSC_ILi1EEESE_EEENS1_36KernelImplicitTmaWarpSpecializedSm90ELi1EEENSB_IJNSC_ILi256EEENSC_ILi64EEENSB_IJSJ_EEEEEENS_10tfloat32_tESM_NSA_8TiledMMAINSA_8MMA_AtomIJNSA_4SM904GMMA29MMA_64x64x8_F32TF32TF32_SS_TNILNSQ_7ScaleInE1ELSS_1EEEEEENSA_6LayoutINSB_IJSE_SE_SE_EEENSB_IJNSC_ILi0EEESX_SX_EEEEENSB_IJNSA_10UnderscoreES10_S10_EEEEENS7_6detail26Sm90ImplicitGemmTileTraitsINSA_20SM90_TMA_LOAD_IM2COLENSA_14ComposedLayoutINSA_7SwizzleILi3ELi4ELi3EEENSA_18smem_ptr_flag_bitsILi32EEENSV_INSB_IJNSB_IJNSC_ILi8EEENSC_ILi32EEEEEENSB_IJS1C_SD_EEENSB_IJSE_SD_EEEEEENSB_IJNSB_IJS1C_NSC_ILi512EEEEEENSB_IJSE_SI_EEENSB_IJSX_NSC_ILi16384EEEEEEEEEEEEEvEENS14_INSA_23SM90_TMA_LOAD_MULTICASTENS16_IS18_S1A_NSV_INSB_IJNSB_IJS1B_S1B_EEES1E_S1F_EEENSB_IJS1I_S1J_NSB_IJSX_NSC_ILi4096EEEEEEEEEEEEEvEEEENS_8epilogue10collective6detail29Sm90TmaWarpSpecializedAdapterINS21_15DefaultEpilogueISM_NSB_IJNSB_IJllllEEESE_SX_EEES26_NS20_6thread17LinearCombinationISM_Li1EffLNS27_9ScaleType4KindE0ELNS_15FloatRoundStyleE2ESM_EENS_4gemm15EpilogueDefaultEEEEEvvEEEEvNT_6ParamsE)
        /*0014*/ 	.word	0x00000000


	//----- nvinfo : EIATTR_MIN_STACK_SIZE
	.align		4
.L_14:
        /*0018*/ 	.byte	0x04, 0x12
        /*001a*/ 	.short	(.L_16 - .L_15)
	.align		4
.L_15:
        /*001c*/ 	.word	index@(_ZN7cutlass13device_kernelINS_4conv6kernel13ConvUniversalINS1_16ConvProblemShapeILNS1_8OperatorE0ELi3EEENS1_10collective14CollectiveConvINS1_46MainloopSm90TmaGmmaWarpSpecializedImplicitGemmILS5_0ELi2ELi3EN4cute5tupleIJNSA_1CILi2EEENSC_ILi1EEESE_EEENS1_36KernelImplicitTmaWarpSpecializedSm90ELi1EEENSB_IJNSC_ILi256EEENSC_ILi64EEENSB_IJSJ_EEEEEENS_10tfloat32_tESM_NSA_8TiledMMAINSA_8MMA_AtomIJNSA_4SM904GMMA29MMA_64x64x8_F32TF32TF32_SS_TNILNSQ_7ScaleInE1ELSS_1EEEEEENSA_6LayoutINSB_IJSE_SE_SE_EEENSB_IJNSC_ILi0EEESX_SX_EEEEENSB_IJNSA_10UnderscoreES10_S10_EEEEENS7_6detail26Sm90ImplicitGemmTileTraitsINSA_20SM90_TMA_LOAD_IM2COLENSA_14ComposedLayoutINSA_7SwizzleILi3ELi4ELi3EEENSA_18smem_ptr_flag_bitsILi32EEENSV_INSB_IJNSB_IJNSC_ILi8EEENSC_ILi32EEEEEENSB_IJS1C_SD_EEENSB_IJSE_SD_EEEEEENSB_IJNSB_IJS1C_NSC_ILi512EEEEEENSB_IJSE_SI_EEENSB_IJSX_NSC_ILi16384EEEEEEEEEEEEEvEENS14_INSA_23SM90_TMA_LOAD_MULTICASTENS16_IS18_S1A_NSV_INSB_IJNSB_IJS1B_S1B_EEES1E_S1F_EEENSB_IJS1I_S1J_NSB_IJSX_NSC_ILi4096EEEEEEEEEEEEEvEEEENS_8epilogue10collective6detail29Sm90TmaWarpSpecializedAdapterINS21_15DefaultEpilogueISM_NSB_IJNSB_IJllllEEESE_SX_EEES26_NS20_6thread17LinearCombinationISM_Li1EffLNS27_9ScaleType4KindE0ELNS_15FloatRoundStyleE2ESM_EENS_4gemm15EpilogueDefaultEEEEEvvEEEEvNT_6ParamsE)
        /*0020*/ 	.word	0x00000000
.L_16:


//--------------------- .nv.compat                --------------------------
	.section	.nv.compat,"",@"SHT_CUDA_COMPAT_INFO"
	.align	4
        /*0000*/ 	.byte	0x02, 0x09, 0x01, 0x00, 0x02, 0x02, 0x04, 0x00, 0x02, 0x05, 0x05, 0x00, 0x03, 0x07, 0x01, 0x01
        /*0010*/ 	.byte	0x02, 0x03, 0x01, 0x00, 0x02, 0x06, 0x01, 0x00, 0x04, 0x0b, 0x08, 0x00, 0x00, 0x00, 0x00, 0x00
        /*0020*/ 	.byte	0x00, 0x00, 0x00, 0x00


//--------------------- .nv.info._ZN7cutlass13device_kernelINS_4conv6kernel13ConvUniversalINS1_16ConvProblemShapeILNS1_8OperatorE0ELi3EEENS1_10collective14CollectiveConvINS1_46MainloopSm90TmaGmmaWarpSpecializedImplicitGemmILS5_0ELi2ELi3EN4cute5tupleIJNSA_1CILi2EEENSC_ILi1EEESE_EEENS1_36KernelImplicitTmaWarpSpecializedSm90ELi1EEENSB_IJNSC_ILi256EEENSC_ILi64EEENSB_IJSJ_EEEEEENS_10tfloat32_tESM_NSA_8TiledMMAINSA_8MMA_AtomIJNSA_4SM904GMMA29MMA_64x64x8_F32TF32TF32_SS_TNILNSQ_7ScaleInE1ELSS_1EEEEEENSA_6LayoutINSB_IJSE_SE_SE_EEENSB_IJNSC_ILi0EEESX_SX_EEEEENSB_IJNSA_10UnderscoreES10_S10_EEEEENS7_6detail26Sm90ImplicitGemmTileTraitsINSA_20SM90_TMA_LOAD_IM2COLENSA_14ComposedLayoutINSA_7SwizzleILi3ELi4ELi3EEENSA_18smem_ptr_flag_bitsILi32EEENSV_INSB_IJNSB_IJNSC_ILi8EEENSC_ILi32EEEEEENSB_IJS1C_SD_EEENSB_IJSE_SD_EEEEEENSB_IJNSB_IJS1C_NSC_ILi512EEEEEENSB_IJSE_SI_EEENSB_IJSX_NSC_ILi16384EEEEEEEEEEEEEvEENS14_INSA_23SM90_TMA_LOAD_MULTICASTENS16_IS18_S1A_NSV_INSB_IJNSB_IJS1B_S1B_EEES1E_S1F_EEENSB_IJS1I_S1J_NSB_IJSX_NSC_ILi4096EEEEEEEEEEEEEvEEEENS_8epilogue10collective6detail29Sm90TmaWarpSpecializedAdapterINS21_15DefaultEpilogueISM_NSB_IJNSB_IJllllEEESE_SX_EEES26_NS20_6thread17LinearCombinationISM_Li1EffLNS27_9ScaleType4KindE0ELNS_15FloatRoundStyleE2ESM_EENS_4gemm15EpilogueDefaultEEEEEvvEEEEvNT_6ParamsE --------------------------
	.section	.nv.info._ZN7cutlass13device_kernelINS_4conv6kernel13ConvUniversalINS1_16ConvProblemShapeILNS1_8OperatorE0ELi3EEENS1_10collective14CollectiveConvINS1_46MainloopSm90TmaGmmaWarpSpecializedImplicitGemmILS5_0ELi2ELi3EN4cute5tupleIJNSA_1CILi2EEENSC_ILi1EEESE_EEENS1_36KernelImplicitTmaWarpSpecializedSm90ELi1EEENSB_IJNSC_ILi256EEENSC_ILi64EEENSB_IJSJ_EEEEEENS_10tfloat32_tESM_NSA_8TiledMMAINSA_8MMA_AtomIJNSA_4SM904GMMA29MMA_64x64x8_F32TF32TF32_SS_TNILNSQ_7ScaleInE1ELSS_1EEEEEENSA_6LayoutINSB_IJSE_SE_SE_EEENSB_IJNSC_ILi0EEESX_SX_EEEEENSB_IJNSA_10UnderscoreES10_S10_EEEEENS7_6detail26Sm90ImplicitGemmTileTraitsINSA_20SM90_TMA_LOAD_IM2COLENSA_14ComposedLayoutINSA_7SwizzleILi3ELi4ELi3EEENSA_18smem_ptr_flag_bitsILi32EEENSV_INSB_IJNSB_IJNSC_ILi8EEENSC_ILi32EEEEEENSB_IJS1C_SD_EEENSB_IJSE_SD_EEEEEENSB_IJNSB_IJS1C_NSC_ILi512EEEEEENSB_IJSE_SI_EEENSB_IJSX_NSC_ILi16384EEEEEEEEEEEEEvEENS14_INSA_23SM90_TMA_LOAD_MULTICASTENS16_IS18_S1A_NSV_INSB_IJNSB_IJS1B_S1B_EEES1E_S1F_EEENSB_IJS1I_S1J_NSB_IJSX_NSC_ILi4096EEEEEEEEEEEEEvEEEENS_8epilogue10collective6detail29Sm90TmaWarpSpecializedAdapterINS21_15DefaultEpilogueISM_NSB_IJNSB_IJllllEEESE_SX_EEES26_NS20_6thread17LinearCombinationISM_Li1EffLNS27_9ScaleType4KindE0ELNS_15FloatRoundStyleE2ESM_EENS_4gemm15EpilogueDefaultEEEEEvvEEEEvNT_6ParamsE,"",@"SHT_CUDA_INFO"
	.sectionflags	@""
	.align	4


	//----- nvinfo : EIATTR_CUDA_API_VERSION
	.align		4
        /*0000*/ 	.byte	0x04, 0x37
        /*0002*/ 	.short	(.L_18 - .L_17)
.L_17:
        /*0004*/ 	.word	0x00000082


	//----- nvinfo : EIATTR_KPARAM_INFO
	.align		4
.L_18:
        /*0008*/ 	.byte	0x04, 0x17
        /*000a*/ 	.short	(.L_20 - .L_19)
.L_19:
        /*000c*/ 	.word	0x00000000
        /*0010*/ 	.short	0x0000
        /*0012*/ 	.short	0x0070
        /*0014*/ 	.byte	0x00, 0xf0, 0x01, 0x10


	//----- nvinfo : EIATTR_SPARSE_MMA_MASK
	.align		4
.L_20:
        /*0018*/ 	.byte	0x03, 0x50
        /*001a*/ 	.short	0x0000


	//----- nvinfo : EIATTR_MAXREG_COUNT
	.align		4
        /*001c*/ 	.byte	0x03, 0x1b
        /*001e*/ 	.short	0x00ff


	//----- nvinfo : EIATTR_NUM_BARRIERS
	.align		4
        /*0020*/ 	.byte	0x02, 0x4c
        /*0022*/ 	.byte	0x01
	.zero		1


	//----- nvinfo : EIATTR_MERCURY_ISA_VERSION
	.align		4
        /*0024*/ 	.byte	0x03, 0x5f
        /*0026*/ 	.short	0x0101


	//----- nvinfo : EIATTR_COOP_GROUP_MASK_REGIDS
	.align		4
        /*0028*/ 	.byte	0x04, 0x29
        /*002a*/ 	.short	(.L_22 - .L_21)


	//   ....[0]....
.L_21:
        /*002c*/ 	.word	0xffffffff


	//   ....[1]....
        /*0030*/ 	.word	0xffffffff


	//   ....[2]....
        /*0034*/ 	.word	0xffffffff


	//   ....[3]....
        /*0038*/ 	.word	0xffffffff


	//----- nvinfo : EIATTR_COOP_GROUP_INSTR_OFFSETS
	.align		4
.L_22:
        /*003c*/ 	.byte	0x04, 0x28
        /*003e*/ 	.short	(.L_24 - .L_23)


	//   ....[0]....
.L_23:
        /*0040*/ 	.word	0x00000060


	//   ....[1]....
        /*0044*/ 	.word	0x00000070


	//   ....[2]....
        /*0048*/ 	.word	0x00000130


	//   ....[3]....
        /*004c*/ 	.word	0x00000670


	//----- nvinfo : EIATTR_MBARRIER_INSTR_OFFSETS
	.align		4
.L_24:
        /*0050*/ 	.byte	0x04, 0x39
        /*0052*/ 	.short	(.L_26 - .L_25)


	//   ....[0]....
.L_25:
        /*0054*/ 	.word	0x000002e0
        /*0058*/ 	.word	0x000000ff
        /*005c*/ 	.word	0x00028000
        /*0060*/ 	.short	0x0100
        /*0062*/ 	.byte	0x08
	.zero		1


	//   ....[1]....
        /*0064*/ 	.word	0x000002f0
        /*0068*/ 	.word	0x000000ff
        /*006c*/ 	.word	0x00028010
        /*0070*/ 	.short	0x0100
        /*0072*/ 	.byte	0x08
	.zero		1


	//   ....[2]....
        /*0074*/ 	.word	0x00000300
        /*0078*/ 	.word	0x000000ff
        /*007c*/ 	.word	0x00028008
        /*0080*/ 	.short	0x0100
        /*0082*/ 	.byte	0x08
	.zero		1


	//   ....[3]....
        /*0084*/ 	.word	0x00000310
        /*0088*/ 	.word	0x000000ff
        /*008c*/ 	.word	0x00028018
        /*0090*/ 	.short	0x0100
        /*0092*/ 	.byte	0x08
	.zero		1


	//   ....[4]....
        /*0094*/ 	.word	0x00000ef0
        /*0098*/ 	.word	0x00000006
        /*009c*/ 	.word	0x00028000
        /*00a0*/ 	.short	0x010a
        /*00a2*/ 	.byte	0x3f
	.zero		1


	//   ....[5]....
        /*00a4*/ 	.word	0x000019d0
        /*00a8*/ 	.word	0x00000008
        /*00ac*/ 	.word	0x00028000
        /*00b0*/ 	.short	0x010a
        /*00b2*/ 	.byte	0x3f
	.zero		1


	//   ....[6]....
        /*00b4*/ 	.word	0x00002360
        /*00b8*/ 	.word	0x00000007
        /*00bc*/ 	.word	0x00000000
        /*00c0*/ 	.short	0x0101
        /*00c2*/ 	.byte	0x3f
	.zero		1


	//   ....[7]....
        /*00c4*/ 	.word	0x00002540
        /*00c8*/ 	.word	0x00000003
        /*00cc*/ 	.word	0x00000000
        /*00d0*/ 	.short	0x0101
        /*00d2*/ 	.byte	0x3f
	.zero		1


	//   ....[8]....
        /*00d4*/ 	.word	0x0000ca40
        /*00d8*/ 	.word	0x00000007
        /*00dc*/ 	.word	0x00028010
        /*00e0*/ 	.short	0x010a
        /*00e2*/ 	.byte	0x3f
	.zero		1


	//   ....[9]....
        /*00e4*/ 	.word	0x000156a0
        /*00e8*/ 	.word	0x00000005
        /*00ec*/ 	.word	0x00000000
        /*00f0*/ 	.short	0x010a
        /*00f2*/ 	.byte	0x3f
	.zero		1


	//   ....[10]....
        /*00f4*/ 	.word	0x00015750
        /*00f8*/ 	.word	0x00000003
        /*00fc*/ 	.word	0x00000000
        /*0100*/ 	.short	0x010a
        /*0102*/ 	.byte	0x3f
	.zero		1


	//----- nvinfo : EIATTR_NUM_MBARRIERS
	.align		4
.L_26:
        /*0104*/ 	.byte	0x03, 0x38
        /*0106*/ 	.short	0x0004


	//----- nvinfo : EIATTR_EXIT_INSTR_OFFSETS
	.align		4
        /*0108*/ 	.byte	0x04, 0x1c
        /*010a*/ 	.short	(.L_28 - .L_27)


	//   ....[0]....
.L_27:
        /*010c*/ 	.word	0x00000a20


	//   ....[1]....
        /*0110*/ 	.word	0x000026a0


	//   ....[2]....
        /*0114*/ 	.word	0x000095e0


	//   ....[3]....
        /*0118*/ 	.word	0x00009610


	//   ....[4]....
        /*011c*/ 	.word	0x0000c820


	//   ....[5]....
        /*0120*/ 	.word	0x0000c850


	//   ....[6]....
        /*0124*/ 	.word	0x0000c870


	//   ....[7]....
        /*0128*/ 	.word	0x000155b0


	//   ....[8]....
        /*012c*/ 	.word	0x00015780


	//----- nvinfo : EIATTR_MAX_THREADS
	.align		4
.L_28:
        /*0130*/ 	.byte	0x04, 0x05
        /*0132*/ 	.short	(.L_30 - .L_29)
.L_29:
        /*0134*/ 	.word	0x00000100
        /*0138*/ 	.word	0x00000001
        /*013c*/ 	.word	0x00000001


	//----- nvinfo : EIATTR_CRS_STACK_SIZE
	.align		4
.L_30:
        /*0140*/ 	.byte	0x04, 0x1e
        /*0142*/ 	.short	(.L_32 - .L_31)
.L_31:
        /*0144*/ 	.word	0x00000000


	//----- nvinfo : EIATTR_CBANK_PARAM_SIZE
	.align		4
.L_32:
        /*0148*/ 	.byte	0x03, 0x19
        /*014a*/ 	.short	0x0470


	//----- nvinfo : EIATTR_PARAM_CBANK
	.align		4
        /*014c*/ 	.byte	0x04, 0x0a
        /*014e*/ 	.short	(.L_34 - .L_33)
	.align		4
.L_33:
        /*0150*/ 	.word	index@(.nv.constant0._ZN7cutlass13device_kernelINS_4conv6kernel13ConvUniversalINS1_16ConvProblemShapeILNS1_8OperatorE0ELi3EEENS1_10collective14CollectiveConvINS1_46MainloopSm90TmaGmmaWarpSpecializedImplicitGemmILS5_0ELi2ELi3EN4cute5tupleIJNSA_1CILi2EEENSC_ILi1EEESE_EEENS1_36KernelImplicitTmaWarpSpecializedSm90ELi1EEENSB_IJNSC_ILi256EEENSC_ILi64EEENSB_IJSJ_EEEEEENS_10tfloat32_tESM_NSA_8TiledMMAINSA_8MMA_AtomIJNSA_4SM904GMMA29MMA_64x64x8_F32TF32TF32_SS_TNILNSQ_7ScaleInE1ELSS_1EEEEEENSA_6LayoutINSB_IJSE_SE_SE_EEENSB_IJNSC_ILi0EEESX_SX_EEEEENSB_IJNSA_10UnderscoreES10_S10_EEEEENS7_6detail26Sm90ImplicitGemmTileTraitsINSA_20SM90_TMA_LOAD_IM2COLENSA_14ComposedLayoutINSA_7SwizzleILi3ELi4ELi3EEENSA_18smem_ptr_flag_bitsILi32EEENSV_INSB_IJNSB_IJNSC_ILi8EEENSC_ILi32EEEEEENSB_IJS1C_SD_EEENSB_IJSE_SD_EEEEEENSB_IJNSB_IJS1C_NSC_ILi512EEEEEENSB_IJSE_SI_EEENSB_IJSX_NSC_ILi16384EEEEEEEEEEEEEvEENS14_INSA_23SM90_TMA_LOAD_MULTICASTENS16_IS18_S1A_NSV_INSB_IJNSB_IJS1B_S1B_EEES1E_S1F_EEENSB_IJS1I_S1J_NSB_IJSX_NSC_ILi4096EEEEEEEEEEEEEvEEEENS_8epilogue10collective6detail29Sm90TmaWarpSpecializedAdapterINS21_15DefaultEpilogueISM_NSB_IJNSB_IJllllEEESE_SX_EEES26_NS20_6thread17LinearCombinationISM_Li1EffLNS27_9ScaleType4KindE0ELNS_15FloatRoundStyleE2ESM_EENS_4gemm15EpilogueDefaultEEEEEvvEEEEvNT_6ParamsE)
        /*0154*/ 	.short	0x0210
        /*0156*/ 	.short	0x0470


	//----- nvinfo : EIATTR_SW_WAR
	.align		4
.L_34:
        /*0158*/ 	.byte	0x04, 0x36
        /*015a*/ 	.short	(.L_36 - .L_35)
.L_35:
        /*015c*/ 	.word	0x00000008
.L_36:


//--------------------- .nv.callgraph             --------------------------
	.section	.nv.callgraph,"",@"SHT_CUDA_CALLGRAPH"
	.align	4
	.sectionentsize	8
	.align		4
        /*0000*/ 	.word	0x00000000
	.align		4
        /*0004*/ 	.word	0xffffffff
	.align		4
        /*0008*/ 	.word	0x00000000
	.align		4
        /*000c*/ 	.word	0xfffffffe
	.align		4
        /*0010*/ 	.word	0x00000000
	.align		4
        /*0014*/ 	.word	0xfffffffd
	.align		4
        /*0018*/ 	.word	0x00000000
	.align		4
        /*001c*/ 	.word	0xfffffffc


//--------------------- .nv.constant4             --------------------------
	.section	.nv.constant4,"a",@progbits
	.align	8
	.align		8
.nv.constant4:
        /*0000*/ 	.dword	_ZN39_INTERNAL_4bb385f4_4_k_cu_4ac2496c_29534cuda3std3__45__cpo5beginE
	.align		8
        /*0008*/ 	.dword	_ZN39_INTERNAL_4bb385f4_4_k_cu_4ac2496c_29534cuda3std3__45__cpo3endE
	.align		8
        /*0010*/ 	.dword	_ZN39_INTERNAL_4bb385f4_4_k_cu_4ac2496c_29534cuda3std3__45__cpo6cbeginE
	.align		8
        /*0018*/ 	.dword	_ZN39_INTERNAL_4bb385f4_4_k_cu_4ac2496c_29534cuda3std3__45__cpo4cendE
	.align		8
        /*0020*/ 	.dword	_ZN39_INTERNAL_4bb385f4_4_k_cu_4ac2496c_29534cuda3std3__441_GLOBAL__N__4bb385f4_4_k_cu_4ac2496c_29536ignoreE
	.align		8
        /*0028*/ 	.dword	_ZN39_INTERNAL_4bb385f4_4_k_cu_4ac2496c_29534cuda3std3__419piecewise_constructE
	.align		8
        /*0030*/ 	.dword	_ZN39_INTERNAL_4bb385f4_4_k_cu_4ac2496c_29534cuda3std3__48in_placeE
	.align		8
        /*0038*/ 	.dword	_ZN39_INTERNAL_4bb385f4_4_k_cu_4ac2496c_29534cuda3std6ranges3__45__cpo4swapE
	.align		8
        /*0040*/ 	.dword	_ZN39_INTERNAL_4bb385f4_4_k_cu_4ac2496c_29534cuda3std6ranges3__45__cpo9iter_moveE
	.align		8
        /*0048*/ 	.dword	_ZN39_INTERNAL_4bb385f4_4_k_cu_4ac2496c_29534cute7productE
	.align		8
        /*0050*/ 	.dword	_ZN39_INTERNAL_4bb385f4_4_k_cu_4ac2496c_29534cute1_E


//--------------------- .text._ZN7cutlass13device_kernelINS_4conv6kernel13ConvUniversalINS1_16ConvProblemShapeILNS1_8OperatorE0ELi3EEENS1_10collective14CollectiveConvINS1_46MainloopSm90TmaGmmaWarpSpecializedImplicitGemmILS5_0ELi2ELi3EN4cute5tupleIJNSA_1CILi2EEENSC_ILi1EEESE_EEENS1_36KernelImplicitTmaWarpSpecializedSm90ELi1EEENSB_IJNSC_ILi256EEENSC_ILi64EEENSB_IJSJ_EEEEEENS_10tfloat32_tESM_NSA_8TiledMMAINSA_8MMA_AtomIJNSA_4SM904GMMA29MMA_64x64x8_F32TF32TF32_SS_TNILNSQ_7ScaleInE1ELSS_1EEEEEENSA_6LayoutINSB_IJSE_SE_SE_EEENSB_IJNSC_ILi0EEESX_SX_EEEEENSB_IJNSA_10UnderscoreES10_S10_EEEEENS7_6detail26Sm90ImplicitGemmTileTraitsINSA_20SM90_TMA_LOAD_IM2COLENSA_14ComposedLayoutINSA_7SwizzleILi3ELi4ELi3EEENSA_18smem_ptr_flag_bitsILi32EEENSV_INSB_IJNSB_IJNSC_ILi8EEENSC_ILi32EEEEEENSB_IJS1C_SD_EEENSB_IJSE_SD_EEEEEENSB_IJNSB_IJS1C_NSC_ILi512EEEEEENSB_IJSE_SI_EEENSB_IJSX_NSC_ILi16384EEEEEEEEEEEEEvEENS14_INSA_23SM90_TMA_LOAD_MULTICASTENS16_IS18_S1A_NSV_INSB_IJNSB_IJS1B_S1B_EEES1E_S1F_EEENSB_IJS1I_S1J_NSB_IJSX_NSC_ILi4096EEEEEEEEEEEEEvEEEENS_8epilogue10collective6detail29Sm90TmaWarpSpecializedAdapterINS21_15DefaultEpilogueISM_NSB_IJNSB_IJllllEEESE_SX_EEES26_NS20_6thread17LinearCombinationISM_Li1EffLNS27_9ScaleType4KindE0ELNS_15FloatRoundStyleE2ESM_EENS_4gemm15EpilogueDefaultEEEEEvvEEEEvNT_6ParamsE --------------------------
	.section	.text._ZN7cutlass13device_kernelINS_4conv6kernel13ConvUniversalINS1_16ConvProblemShapeILNS1_8OperatorE0ELi3EEENS1_10collective14CollectiveConvINS1_46MainloopSm90TmaGmmaWarpSpecializedImplicitGemmILS5_0ELi2ELi3EN4cute5tupleIJNSA_1CILi2EEENSC_ILi1EEESE_EEENS1_36KernelImplicitTmaWarpSpecializedSm90ELi1EEENSB_IJNSC_ILi256EEENSC_ILi64EEENSB_IJSJ_EEEEEENS_10tfloat32_tESM_NSA_8TiledMMAINSA_8MMA_AtomIJNSA_4SM904GMMA29MMA_64x64x8_F32TF32TF32_SS_TNILNSQ_7ScaleInE1ELSS_1EEEEEENSA_6LayoutINSB_IJSE_SE_SE_EEENSB_IJNSC_ILi0EEESX_SX_EEEEENSB_IJNSA_10UnderscoreES10_S10_EEEEENS7_6detail26Sm90ImplicitGemmTileTraitsINSA_20SM90_TMA_LOAD_IM2COLENSA_14ComposedLayoutINSA_7SwizzleILi3ELi4ELi3EEENSA_18smem_ptr_flag_bitsILi32EEENSV_INSB_IJNSB_IJNSC_ILi8EEENSC_ILi32EEEEEENSB_IJS1C_SD_EEENSB_IJSE_SD_EEEEEENSB_IJNSB_IJS1C_NSC_ILi512EEEEEENSB_IJSE_SI_EEENSB_IJSX_NSC_ILi16384EEEEEEEEEEEEEvEENS14_INSA_23SM90_TMA_LOAD_MULTICASTENS16_IS18_S1A_NSV_INSB_IJNSB_IJS1B_S1B_EEES1E_S1F_EEENSB_IJS1I_S1J_NSB_IJSX_NSC_ILi4096EEEEEEEEEEEEEvEEEENS_8epilogue10collective6detail29Sm90TmaWarpSpecializedAdapterINS21_15DefaultEpilogueISM_NSB_IJNSB_IJllllEEESE_SX_EEES26_NS20_6thread17LinearCombinationISM_Li1EffLNS27_9ScaleType4KindE0ELNS_15FloatRoundStyleE2ESM_EENS_4gemm15EpilogueDefaultEEEEEvvEEEEvNT_6ParamsE,"ax",@progbits
	.align	128
.text._ZN7cutlass13device_kernelINS_4conv6kernel13ConvUniversalINS1_16ConvProblemShapeILNS1_8OperatorE0ELi3EEENS1_10collective14CollectiveConvINS1_46MainloopSm90TmaGmmaWarpSpecializedImplicitGemmILS5_0ELi2ELi3EN4cute5tupleIJNSA_1CILi2EEENSC_ILi1EEESE_EEENS1_36KernelImplicitTmaWarpSpecializedSm90ELi1EEENSB_IJNSC_ILi256EEENSC_ILi64EEENSB_IJSJ_EEEEEENS_10tfloat32_tESM_NSA_8TiledMMAINSA_8MMA_AtomIJNSA_4SM904GMMA29MMA_64x64x8_F32TF32TF32_SS_TNILNSQ_7ScaleInE1ELSS_1EEEEEENSA_6LayoutINSB_IJSE_SE_SE_EEENSB_IJNSC_ILi0EEESX_SX_EEEEENSB_IJNSA_10UnderscoreES10_S10_EEEEENS7_6detail26Sm90ImplicitGemmTileTraitsINSA_20SM90_TMA_LOAD_IM2COLENSA_14ComposedLayoutINSA_7SwizzleILi3ELi4ELi3EEENSA_18smem_ptr_flag_bitsILi32EEENSV_INSB_IJNSB_IJNSC_ILi8EEENSC_ILi32EEEEEENSB_IJS1C_SD_EEENSB_IJSE_SD_EEEEEENSB_IJNSB_IJS1C_NSC_ILi512EEEEEENSB_IJSE_SI_EEENSB_IJSX_NSC_ILi16384EEEEEEEEEEEEEvEENS14_INSA_23SM90_TMA_LOAD_MULTICASTENS16_IS18_S1A_NSV_INSB_IJNSB_IJS1B_S1B_EEES1E_S1F_EEENSB_IJS1I_S1J_NSB_IJSX_NSC_ILi4096EEEEEEEEEEEEEvEEEENS_8epilogue10collective6detail29Sm90TmaWarpSpecializedAdapterINS21_15DefaultEpilogueISM_NSB_IJNSB_IJllllEEESE_SX_EEES26_NS20_6thread17LinearCombinationISM_Li1EffLNS27_9ScaleType4KindE0ELNS_15FloatRoundStyleE2ESM_EENS_4gemm15EpilogueDefaultEEEEEvvEEEEvNT_6ParamsE:
        .type           _ZN7cutlass13device_kernelINS_4conv6kernel13ConvUniversalINS1_16ConvProblemShapeILNS1_8OperatorE0ELi3EEENS1_10collective14CollectiveConvINS1_46MainloopSm90TmaGmmaWarpSpecializedImplicitGemmILS5_0ELi2ELi3EN4cute5tupleIJNSA_1CILi2EEENSC_ILi1EEESE_EEENS1_36KernelImplicitTmaWarpSpecializedSm90ELi1EEENSB_IJNSC_ILi256EEENSC_ILi64EEENSB_IJSJ_EEEEEENS_10tfloat32_tESM_NSA_8TiledMMAINSA_8MMA_AtomIJNSA_4SM904GMMA29MMA_64x64x8_F32TF32TF32_SS_TNILNSQ_7ScaleInE1ELSS_1EEEEEENSA_6LayoutINSB_IJSE_SE_SE_EEENSB_IJNSC_ILi0EEESX_SX_EEEEENSB_IJNSA_10UnderscoreES10_S10_EEEEENS7_6detail26Sm90ImplicitGemmTileTraitsINSA_20SM90_TMA_LOAD_IM2COLENSA_14ComposedLayoutINSA_7SwizzleILi3ELi4ELi3EEENSA_18smem_ptr_flag_bitsILi32EEENSV_INSB_IJNSB_IJNSC_ILi8EEENSC_ILi32EEEEEENSB_IJS1C_SD_EEENSB_IJSE_SD_EEEEEENSB_IJNSB_IJS1C_NSC_ILi512EEEEEENSB_IJSE_SI_EEENSB_IJSX_NSC_ILi16384EEEEEEEEEEEEEvEENS14_INSA_23SM90_TMA_LOAD_MULTICASTENS16_IS18_S1A_NSV_INSB_IJNSB_IJS1B_S1B_EEES1E_S1F_EEENSB_IJS1I_S1J_NSB_IJSX_NSC_ILi4096EEEEEEEEEEEEEvEEEENS_8epilogue10collective6detail29Sm90TmaWarpSpecializedAdapterINS21_15DefaultEpilogueISM_NSB_IJNSB_IJllllEEESE_SX_EEES26_NS20_6thread17LinearCombinationISM_Li1EffLNS27_9ScaleType4KindE0ELNS_15FloatRoundStyleE2ESM_EENS_4gemm15EpilogueDefaultEEEEEvvEEEEvNT_6ParamsE,@function
        .size           _ZN7cutlass13device_kernelINS_4conv6kernel13ConvUniversalINS1_16ConvProblemShapeILNS1_8OperatorE0ELi3EEENS1_10collective14CollectiveConvINS1_46MainloopSm90TmaGmmaWarpSpecializedImplicitGemmILS5_0ELi2ELi3EN4cute5tupleIJNSA_1CILi2EEENSC_ILi1EEESE_EEENS1_36KernelImplicitTmaWarpSpecializedSm90ELi1EEENSB_IJNSC_ILi256EEENSC_ILi64EEENSB_IJSJ_EEEEEENS_10tfloat32_tESM_NSA_8TiledMMAINSA_8MMA_AtomIJNSA_4SM904GMMA29MMA_64x64x8_F32TF32TF32_SS_TNILNSQ_7ScaleInE1ELSS_1EEEEEENSA_6LayoutINSB_IJSE_SE_SE_EEENSB_IJNSC_ILi0EEESX_SX_EEEEENSB_IJNSA_10UnderscoreES10_S10_EEEEENS7_6detail26Sm90ImplicitGemmTileTraitsINSA_20SM90_TMA_LOAD_IM2COLENSA_14ComposedLayoutINSA_7SwizzleILi3ELi4ELi3EEENSA_18smem_ptr_flag_bitsILi32EEENSV_INSB_IJNSB_IJNSC_ILi8EEENSC_ILi32EEEEEENSB_IJS1C_SD_EEENSB_IJSE_SD_EEEEEENSB_IJNSB_IJS1C_NSC_ILi512EEEEEENSB_IJSE_SI_EEENSB_IJSX_NSC_ILi16384EEEEEEEEEEEEEvEENS14_INSA_23SM90_TMA_LOAD_MULTICASTENS16_IS18_S1A_NSV_INSB_IJNSB_IJS1B_S1B_EEES1E_S1F_EEENSB_IJS1I_S1J_NSB_IJSX_NSC_ILi4096EEEEEEEEEEEEEvEEEENS_8epilogue10collective6detail29Sm90TmaWarpSpecializedAdapterINS21_15DefaultEpilogueISM_NSB_IJNSB_IJllllEEESE_SX_EEES26_NS20_6thread17LinearCombinationISM_Li1EffLNS27_9ScaleType4KindE0ELNS_15FloatRoundStyleE2ESM_EENS_4gemm15EpilogueDefaultEEEEEvvEEEEvNT_6ParamsE,(.L_x_255 - _ZN7cutlass13device_kernelINS_4conv6kernel13ConvUniversalINS1_16ConvProblemShapeILNS1_8OperatorE0ELi3EEENS1_10collective14CollectiveConvINS1_46MainloopSm90TmaGmmaWarpSpecializedImplicitGemmILS5_0ELi2ELi3EN4cute5tupleIJNSA_1CILi2EEENSC_ILi1EEESE_EEENS1_36KernelImplicitTmaWarpSpecializedSm90ELi1EEENSB_IJNSC_ILi256EEENSC_ILi64EEENSB_IJSJ_EEEEEENS_10tfloat32_tESM_NSA_8TiledMMAINSA_8MMA_AtomIJNSA_4SM904GMMA29MMA_64x64x8_F32TF32TF32_SS_TNILNSQ_7ScaleInE1ELSS_1EEEEEENSA_6LayoutINSB_IJSE_SE_SE_EEENSB_IJNSC_ILi0EEESX_SX_EEEEENSB_IJNSA_10UnderscoreES10_S10_EEEEENS7_6detail26Sm90ImplicitGemmTileTraitsINSA_20SM90_TMA_LOAD_IM2COLENSA_14ComposedLayoutINSA_7SwizzleILi3ELi4ELi3EEENSA_18smem_ptr_flag_bitsILi32EEENSV_INSB_IJNSB_IJNSC_ILi8EEENSC_ILi32EEEEEENSB_IJS1C_SD_EEENSB_IJSE_SD_EEEEEENSB_IJNSB_IJS1C_NSC_ILi512EEEEEENSB_IJSE_SI_EEENSB_IJSX_NSC_ILi16384EEEEEEEEEEEEEvEENS14_INSA_23SM90_TMA_LOAD_MULTICASTENS16_IS18_S1A_NSV_INSB_IJNSB_IJS1B_S1B_EEES1E_S1F_EEENSB_IJS1I_S1J_NSB_IJSX_NSC_ILi4096EEEEEEEEEEEEEvEEEENS_8epilogue10collective6detail29Sm90TmaWarpSpecializedAdapterINS21_15DefaultEpilogueISM_NSB_IJNSB_IJllllEEESE_SX_EEES26_NS20_6thread17LinearCombinationISM_Li1EffLNS27_9ScaleType4KindE0ELNS_15FloatRoundStyleE2ESM_EENS_4gemm15EpilogueDefaultEEEEEvvEEEEvNT_6ParamsE)
        .other          _ZN7cutlass13device_kernelINS_4conv6kernel13ConvUniversalINS1_16ConvProblemShapeILNS1_8OperatorE0ELi3EEENS1_10collective14CollectiveConvINS1_46MainloopSm90TmaGmmaWarpSpecializedImplicitGemmILS5_0ELi2ELi3EN4cute5tupleIJNSA_1CILi2EEENSC_ILi1EEESE_EEENS1_36KernelImplicitTmaWarpSpecializedSm90ELi1EEENSB_IJNSC_ILi256EEENSC_ILi64EEENSB_IJSJ_EEEEEENS_10tfloat32_tESM_NSA_8TiledMMAINSA_8MMA_AtomIJNSA_4SM904GMMA29MMA_64x64x8_F32TF32TF32_SS_TNILNSQ_7ScaleInE1ELSS_1EEEEEENSA_6LayoutINSB_IJSE_SE_SE_EEENSB_IJNSC_ILi0EEESX_SX_EEEEENSB_IJNSA_10UnderscoreES10_S10_EEEEENS7_6detail26Sm90ImplicitGemmTileTraitsINSA_20SM90_TMA_LOAD_IM2COLENSA_14ComposedLayoutINSA_7SwizzleILi3ELi4ELi3EEENSA_18smem_ptr_flag_bitsILi32EEENSV_INSB_IJNSB_IJNSC_ILi8EEENSC_ILi32EEEEEENSB_IJS1C_SD_EEENSB_IJSE_SD_EEEEEENSB_IJNSB_IJS1C_NSC_ILi512EEEEEENSB_IJSE_SI_EEENSB_IJSX_NSC_ILi16384EEEEEEEEEEEEEvEENS14_INSA_23SM90_TMA_LOAD_MULTICASTENS16_IS18_S1A_NSV_INSB_IJNSB_IJS1B_S1B_EEES1E_S1F_EEENSB_IJS1I_S1J_NSB_IJSX_NSC_ILi4096EEEEEEEEEEEEEvEEEENS_8epilogue10collective6detail29Sm90TmaWarpSpecializedAdapterINS21_15DefaultEpilogueISM_NSB_IJNSB_IJllllEEESE_SX_EEES26_NS20_6thread17LinearCombinationISM_Li1EffLNS27_9ScaleType4KindE0ELNS_15FloatRoundStyleE2ESM_EENS_4gemm15EpilogueDefaultEEEEEvvEEEEvNT_6ParamsE,@"STO_CUDA_ENTRY STV_DEFAULT"
_ZN7cutlass13device_kernelINS_4conv6kernel13ConvUniversalINS1_16ConvProblemShapeILNS1_8OperatorE0ELi3EEENS1_10collective14CollectiveConvINS1_46MainloopSm90TmaGmmaWarpSpecializedImplicitGemmILS5_0ELi2ELi3EN4cute5tupleIJNSA_1CILi2EEENSC_ILi1EEESE_EEENS1_36KernelImplicitTmaWarpSpecializedSm90ELi1EEENSB_IJNSC_ILi256EEENSC_ILi64EEENSB_IJSJ_EEEEEENS_10tfloat32_tESM_NSA_8TiledMMAINSA_8MMA_AtomIJNSA_4SM904GMMA29MMA_64x64x8_F32TF32TF32_SS_TNILNSQ_7ScaleInE1ELSS_1EEEEEENSA_6LayoutINSB_IJSE_SE_SE_EEENSB_IJNSC_ILi0EEESX_SX_EEEEENSB_IJNSA_10UnderscoreES10_S10_EEEEENS7_6detail26Sm90ImplicitGemmTileTraitsINSA_20SM90_TMA_LOAD_IM2COLENSA_14ComposedLayoutINSA_7SwizzleILi3ELi4ELi3EEENSA_18smem_ptr_flag_bitsILi32EEENSV_INSB_IJNSB_IJNSC_ILi8EEENSC_ILi32EEEEEENSB_IJS1C_SD_EEENSB_IJSE_SD_EEEEEENSB_IJNSB_IJS1C_NSC_ILi512EEEEEENSB_IJSE_SI_EEENSB_IJSX_NSC_ILi16384EEEEEEEEEEEEEvEENS14_INSA_23SM90_TMA_LOAD_MULTICASTENS16_IS18_S1A_NSV_INSB_IJNSB_IJS1B_S1B_EEES1E_S1F_EEENSB_IJS1I_S1J_NSB_IJSX_NSC_ILi4096EEEEEEEEEEEEEvEEEENS_8epilogue10collective6detail29Sm90TmaWarpSpecializedAdapterINS21_15DefaultEpilogueISM_NSB_IJNSB_IJllllEEESE_SX_EEES26_NS20_6thread17LinearCombinationISM_Li1EffLNS27_9ScaleType4KindE0ELNS_15FloatRoundStyleE2ESM_EENS_4gemm15EpilogueDefaultEEEEEvvEEEEvNT_6ParamsE:
[----:B------:R-:W-:Y:S01]  /*0000*/  LDC R1, c[0x0][0x28] ;  /* 0x00000a00ff017b82 */ /* 0x000fe20000000800 */
[----:B------:R-:W0:Y:S01]  /*0010*/  S2R R9, SR_TID.X ;  /* 0x0000000000097919 */ /* 0x000e220000002100 */
[----:B------:R-:W-:Y:S01]  /*0020*/  ELECT P0, URZ, PT ;  /* 0x00000000003f782f */ /* 0x000fe20003800000 */
[----:B------:R-:W-:Y:S01]  /*0030*/  BSSY B0, `(.L_x_0) ;  /* 0x000000f000007945 */ /* 0x000fe20003800000 */
[--C-:B0-----:R-:W-:Y:S02]  /*0040*/  SHF.R.U32.HI R0, RZ, 0x5, R9.reuse ;  /* 0x00000005ff007819 */ /* 0x101fe40000011609 */
[----:B------:R-:W-:-:S03]  /*0050*/  SHF.R.U32.HI R3, RZ, 0x7, R9 ;  /* 0x00000007ff037819 */ /* 0x000fc60000011609 */
[----:B------:R-:W0:Y:S04]  /*0060*/  SHFL.IDX PT, R2, R0, RZ, 0x1f ;  /* 0x00001fff00027589 */ /* 0x000e2800000e0000 */
[----:B------:R1:W2:Y:S01]  /*0070*/  SHFL.IDX PT, R8, R3, RZ, 0x1f ;  /* 0x00001fff03087589 */ /* 0x0002a200000e0000 */
[----:B0-----:R-:W-:-:S13]  /*0080*/  ISETP.NE.OR P0, PT, R2, RZ, !P0 ;  /* 0x000000ff0200720c */ /* 0x001fda0004705670 */
[----:B-12---:R-:W-:Y:S05]  /*0090*/  @P0 BRA `(.L_x_1) ;  /* 0x0000000000200947 */ /* 0x006fea0003800000 */
[----:B------:R-:W-:Y:S02]  /*00a0*/  ULDC.64 UR4, c[0x0][0x198] ;  /* 0x0000660000047ab9 */ /* 0x000fe40000000a00 */
[----:B------:R-:W-:Y:S02]  /*00b0*/  UIADD3 UR6, UP0, UR4, 0xf0, URZ ;  /* 0x000000f004067890 */ /* 0x000fe4000ff1e03f */
[----:B------:R-:W-:Y:S02]  /*00c0*/  UIADD3 UR4, UP1, UR4, 0x270, URZ ;  /* 0x0000027004047890 */ /* 0x000fe4000ff3e03f */
[----:B------:R-:W-:Y:S02]  /*00d0*/  UIADD3.X UR7, URZ, UR5, URZ, UP0, !UPT ;  /* 0x000000053f077290 */ /* 0x000fe400087fe43f */
[----:B------:R-:W-:-:S07]  /*00e0*/  UIADD3.X UR5, URZ, UR5, URZ, UP1, !UPT ;  /* 0x000000053f057290 */ /* 0x000fce0008ffe43f */
[----:B------:R0:W-:Y:S02]  /*00f0*/  UTMACCTL.PF [UR6] ;  /* 0x00000000060079b9 */ /* 0x0001e40008040000 */
[----:B------:R0:W-:Y:S02]  /*0100*/  UTMACCTL.PF [UR4] ;  /* 0x00000000040079b9 */ /* 0x0001e40008040000 */
[----:B0-----:R-:W-:Y:S01]  /*0110*/  NOP ;  /* 0x0000000000007918 */ /* 0x001fe20000000000 */
.L_x_1:
[----:B------:R-:W-:Y:S05]  /*0120*/  BSYNC B0 ;  /* 0x0000000000007941 */ /* 0x000fea0003800000 */
.L_x_0:
[----:B------:R-:W0:Y:S01]  /*0130*/  SHFL.IDX PT, R0, R0, RZ, 0x1f ;  /* 0x00001fff00007589 */ /* 0x000e2200000e0000 */
[----:B------:R-:W1:Y:S01]  /*0140*/  S2UR UR4, SR_CTAID.X ;  /* 0x00000000000479c3 */ /* 0x000e620000002500 */
[----:B------:R-:W-:-:S04]  /*0150*/  SHF.R.S32.HI R4, RZ, 0x1f, R9 ;  /* 0x0000001fff047819 */ /* 0x000fc80000011409 */
[----:B------:R-:W-:-:S04]  /*0160*/  LEA.HI R4, R4, R9, RZ, 0x7 ;  /* 0x0000000904047211 */ /* 0x000fc800078f38ff */
[----:B------:R-:W-:-:S05]  /*0170*/  LOP3.LUT R4, R4, 0xffffff80, RZ, 0xc0, !PT ;  /* 0xffffff8004047812 */ /* 0x000fca00078ec0ff */
[----:B------:R-:W-:-:S05]  /*0180*/  IMAD.IADD R12, R9, 0x1, -R4 ;  /* 0x00000001090c7824 */ /* 0x000fca00078e0a04 */
[----:B------:R-:W-:Y:S02]  /*0190*/  SHF.R.S32.HI R3, RZ, 0x1f, R12 ;  /* 0x0000001fff037819 */ /* 0x000fe4000001140c */
[----:B0-----:R-:W-:Y:S02]  /*01a0*/  ISETP.NE.AND P0, PT, R0, RZ, PT ;  /* 0x000000ff0000720c */ /* 0x001fe40003f05270 */
[----:B------:R-:W-:Y:S02]  /*01b0*/  LEA.HI R3, R3, R12, RZ, 0x3 ;  /* 0x0000000c03037211 */ /* 0x000fe400078f18ff */
[----:B-1----:R-:W-:Y:S02]  /*01c0*/  I2FP.F32.U32 R6, UR4 ;  /* 0x0000000400067c45 */ /* 0x002fe40008201000 */
[--C-:B------:R-:W-:Y:S02]  /*01d0*/  SHF.R.S32.HI R4, RZ, 0x3, R3.reuse ;  /* 0x00000003ff047819 */ /* 0x100fe40000011403 */
[----:B------:R-:W-:-:S02]  /*01e0*/  SHF.R.S32.HI R3, RZ, 0x1f, R3 ;  /* 0x0000001fff037819 */ /* 0x000fc40000011403 */
[----:B------:R-:W-:-:S03]  /*01f0*/  SHF.R.S32.HI R5, RZ, 0x1f, R0 ;  /* 0x0000001fff057819 */ /* 0x000fc60000011400 */
[----:B------:R-:W-:Y:S05]  /*0200*/  @P0 BRA `(.L_x_2) ;  /* 0x0000000000480947 */ /* 0x000fea0003800000 */
[----:B------:R-:W0:Y:S01]  /*0210*/  S2UR UR8, SR_CgaCtaId ;  /* 0x00000000000879c3 */ /* 0x000e220000008800 */
[----:B------:R-:W-:Y:S01]  /*0220*/  UMOV UR4, 0x400 ;  /* 0x0000040000047882 */ /* 0x000fe20000000000 */
[----:B------:R-:W-:Y:S01]  /*0230*/  UMOV UR5, 0x1 ;  /* 0x0000000100057882 */ /* 0x000fe20000000000 */
[----:B------:R-:W-:Y:S01]  /*0240*/  UMOV UR6, 0x2 ;  /* 0x0000000200067882 */ /* 0x000fe20000000000 */
[----:B------:R-:W-:Y:S01]  /*0250*/  ELECT P0, URZ, PT ;  /* 0x00000000003f782f */ /* 0x000fe20003800000 */
[----:B------:R-:W-:-:S04]  /*0260*/  UIADD3 UR6, -UR6, 0x100000, URZ ;  /* 0x0010000006067890 */ /* 0x000fc8000fffe13f */
[----:B------:R-:W-:Y:S02]  /*0270*/  USHF.L.U32 UR7, UR6, 0xb, URZ ;  /* 0x0000000b06077899 */ /* 0x000fe4000800063f */
[----:B------:R-:W-:Y:S02]  /*0280*/  USHF.L.U32 UR6, UR6, 0x1, URZ ;  /* 0x0000000106067899 */ /* 0x000fe4000800063f */
[----:B0-----:R-:W-:Y:S02]  /*0290*/  ULEA UR8, UR8, UR4, 0x18 ;  /* 0x0000000408087291 */ /* 0x001fe4000f8ec03f */
[----:B------:R-:W-:-:S04]  /*02a0*/  UIADD3 UR4, -UR5, 0x100000, URZ ;  /* 0x0010000005047890 */ /* 0x000fc8000fffe13f */
[----:B------:R-:W-:Y:S02]  /*02b0*/  USHF.L.U32 UR5, UR4, 0xb, URZ ;  /* 0x0000000b04057899 */ /* 0x000fe4000800063f */
[----:B------:R-:W-:Y:S01]  /*02c0*/  USHF.L.U32 UR4, UR4, 0x1, URZ ;  /* 0x0000000104047899 */ /* 0x000fe2000800063f */
[----:B------:R-:W0:Y:S11]  /*02d0*/  FENCE.VIEW.ASYNC.S ;  /* 0x00000000000073c6 */ /* 0x000e360000000000 */
[----:B0-----:R0:W1:Y:S01]  /*02e0*/  SYNCS.EXCH.64 URZ, [UR8+0x28000], UR4 ;  /* 0x02800004083f75b2 */ /* 0x0010620008000100 */
[----:B------:R0:W2:Y:S01]  /*02f0*/  SYNCS.EXCH.64 URZ, [UR8+0x28010], UR6 ;  /* 0x02801006083f75b2 */ /* 0x0000a20008000100 */
[----:B------:R0:W3:Y:S01]  /*0300*/  SYNCS.EXCH.64 URZ, [UR8+0x28008], UR4 ;  /* 0x02800804083f75b2 */ /* 0x0000e20008000100 */
[----:B------:R0:W4:Y:S01]  /*0310*/  SYNCS.EXCH.64 URZ, [UR8+0x28018], UR6 ;  /* 0x02801806083f75b2 */ /* 0x0001220008000100 */
[----:B------:R-:W-:Y:S01]  /*0320*/  NOP ;  /* 0x0000000000007918 */ /* 0x000fe20000000000 */
.L_x_2:
[----:B0-----:R-:W0:Y:S01]  /*0330*/  S2UR UR5, SR_CTAID.Y ;  /* 0x00000000000579c3 */ /* 0x001e220000002600 */
[----:B------:R-:W-:Y:S01]  /*0340*/  ULDC UR4, c[0x0][0x150] ;  /* 0x0000540000047ab9 */ /* 0x000fe20000000800 */
[----:B------:R-:W-:Y:S01]  /*0350*/  LEA.HI R3, R3, R4, RZ, 0x2 ;  /* 0x0000000403037211 */ /* 0x000fe200078f10ff */
[----:B------:R-:W-:Y:S01]  /*0360*/  FMUL R6, R6, UR4 ;  /* 0x0000000406067c20 */ /* 0x000fe20008400000 */
[----:B------:R-:W-:Y:S01]  /*0370*/  LEA.HI R5, R5, R0, RZ, 0x2 ;  /* 0x0000000005057211 */ /* 0x000fe200078f10ff */
[----:B------:R-:W-:Y:S01]  /*0380*/  ULDC UR4, c[0x0][0x154] ;  /* 0x0000550000047ab9 */ /* 0x000fe20000000800 */
[----:B------:R-:W-:Y:S01]  /*0390*/  LOP3.LUT R3, R3, 0xfffffffc, RZ, 0xc0, !PT ;  /* 0xfffffffc03037812 */ /* 0x000fe200078ec0ff */
[----:B------:R-:W-:Y:S01]  /*03a0*/  NOP ;  /* 0x0000000000007918 */ /* 0x000fe20000000000 */
[----:B------:R-:W5:Y:S01]  /*03b0*/  LDC R7, c[0x0][0x144] ;  /* 0x00005100ff077b82 */ /* 0x000f620000000800 */
[----:B------:R-:W-:Y:S01]  /*03c0*/  LOP3.LUT R5, R5, 0x3ffffffc, RZ, 0xc0, !PT ;  /* 0x3ffffffc05057812 */ /* 0x000fe200078ec0ff */
[----:B------:R-:W1:Y:S01]  /*03d0*/  F2I.U32.TRUNC.NTZ R6, R6 ;  /* 0x0000000600067305 */ /* 0x000e62000020f000 */
[----:B------:R-:W-:Y:S01]  /*03e0*/  IMAD.IADD R3, R4, 0x1, -R3 ;  /* 0x0000000104037824 */ /* 0x000fe200078e0a03 */
[----:B------:R-:W-:Y:S01]  /*03f0*/  LOP3.LUT P0, RZ, R12, 0x7, RZ, 0xc0, !PT ;  /* 0x000000070cff7812 */ /* 0x000fe2000780c0ff */
[----:B------:R-:W-:Y:S01]  /*0400*/  NOP ;  /* 0x0000000000007918 */ /* 0x000fe20000000000 */
[----:B------:R-:W-:Y:S01]  /*0410*/  IMAD.IADD R0, R0, 0x1, -R5 ;  /* 0x0000000100007824 */ /* 0x000fe200078e0a05 */
[----:B------:R-:W-:Y:S01]  /*0420*/  ISETP.NE.AND P3, PT, R8, 0x1, PT ;  /* 0x000000010800780c */ /* 0x000fe20003f65270 */
[----:B------:R-:W5:Y:S02]  /*0430*/  S2UR UR6, SR_CTAID.X ;  /* 0x00000000000679c3 */ /* 0x000f640000002500 */
[----:B------:R-:W-:-:S04]  /*0440*/  IMAD R0, R0, 0x4, R3 ;  /* 0x0000000400007824 */ /* 0x000fc800078e0203 */
[C---:B------:R-:W-:Y:S01]  /*0450*/  IMAD.SHL.U32 R5, R0.reuse, 0x4, RZ ;  /* 0x0000000400057824 */ /* 0x040fe200078e00ff */
[----:B------:R-:W-:Y:S01]  /*0460*/  LEA.HI R3, R0, R0, RZ, 0x1 ;  /* 0x0000000000037211 */ /* 0x000fe200078f08ff */
[----:B------:R-:W2:Y:S01]  /*0470*/  LDC R11, c[0x0][0x140] ;  /* 0x00005000ff0b7b82 */ /* 0x000ea20000000800 */
[----:B0-----:R-:W-:Y:S01]  /*0480*/  I2FP.F32.U32 R4, UR5 ;  /* 0x0000000500047c45 */ /* 0x001fe20008201000 */
[----:B-1----:R-:W-:Y:S01]  /*0490*/  IMAD.MOV R14, RZ, RZ, -R6 ;  /* 0x000000ffff0e7224 */ /* 0x002fe200078e0a06 */
[----:B------:R-:W-:-:S03]  /*04a0*/  LOP3.LUT R3, R3, 0xfffffffe, RZ, 0xc0, !PT ;  /* 0xfffffffe03037812 */ /* 0x000fc600078ec0ff */
[----:B------:R-:W-:Y:S02]  /*04b0*/  FMUL R6, R4, UR4 ;  /* 0x0000000404067c20 */ /* 0x000fe40008400000 */
[----:B------:R-:W0:Y:S01]  /*04c0*/  LDC R10, c[0x0][0x148] ;  /* 0x00005200ff0a7b82 */ /* 0x000e220000000800 */
[C---:B------:R-:W-:Y:S01]  /*04d0*/  IMAD.IADD R3, R0.reuse, 0x1, -R3 ;  /* 0x0000000100037824 */ /* 0x040fe200078e0a03 */
[----:B------:R-:W-:Y:S02]  /*04e0*/  LOP3.LUT R0, R0, 0xc, R5, 0x78, !PT ;  /* 0x0000000c00007812 */ /* 0x000fe400078e7805 */
[----:B------:R-:W1:Y:S02]  /*04f0*/  F2I.U32.TRUNC.NTZ R6, R6 ;  /* 0x0000000600067305 */ /* 0x000e64000020f000 */
[----:B------:R-:W-:Y:S01]  /*0500*/  ISETP.LT.U32.AND P0, PT, R0, 0x2, !P0 ;  /* 0x000000020000780c */ /* 0x000fe20004701070 */
[----:B-----5:R-:W-:-:S05]  /*0510*/  IMAD R4, R7, R14, UR6 ;  /* 0x0000000607047e24 */ /* 0x020fca000f8e020e */
[----:B------:R-:W-:Y:S02]  /*0520*/  ISETP.NE.AND P4, PT, R3, R4, PT ;  /* 0x000000040300720c */ /* 0x000fe40003f85270 */
[----:B------:R-:W-:Y:S02]  /*0530*/  SHF.R.S32.HI R3, RZ, 0x1f, R2 ;  /* 0x0000001fff037819 */ /* 0x000fe40000011402 */
[----:B--2---:R-:W-:Y:S02]  /*0540*/  ISETP.EQ.U32.AND P1, PT, R11, 0x1, PT ;  /* 0x000000010b00780c */ /* 0x004fe40003f22070 */
[----:B------:R-:W-:Y:S01]  /*0550*/  LEA.HI R3, R3, R2, RZ, 0x2 ;  /* 0x0000000203037211 */ /* 0x000fe200078f10ff */
[----:B-1----:R-:W-:-:S03]  /*0560*/  IMAD.MOV R7, RZ, RZ, -R6 ;  /* 0x000000ffff077224 */ /* 0x002fc600078e0a06 */
[----:B------:R-:W-:Y:S01]  /*0570*/  LOP3.LUT R3, R3, 0xfffffffc, RZ, 0xc0, !PT ;  /* 0xfffffffc03037812 */ /* 0x000fe200078ec0ff */
[----:B0-----:R-:W-:Y:S02]  /*0580*/  IMAD R7, R10, R7, UR5 ;  /* 0x000000050a077e24 */ /* 0x001fe4000f8e0207 */
[----:B------:R-:W-:Y:S02]  /*0590*/  @P4 LEA.HI R4, R0, R0, RZ, 0x1 ;  /* 0x0000000000044211 */ /* 0x000fe400078f08ff */
[----:B------:R-:W-:Y:S01]  /*05a0*/  IMAD.IADD R5, R2, 0x1, -R3 ;  /* 0x0000000102057824 */ /* 0x000fe200078e0a03 */
[----:B------:R-:W-:Y:S02]  /*05b0*/  SEL R3, RZ, 0x1, !P0 ;  /* 0x00000001ff037807 */ /* 0x000fe40004000000 */
[----:B------:R-:W-:Y:S02]  /*05c0*/  @P4 SHF.R.S32.HI R4, RZ, 0x1, R4 ;  /* 0x00000001ff044819 */ /* 0x000fe40000011404 */
[----:B------:R-:W-:-:S02]  /*05d0*/  LOP3.LUT P2, RZ, R8, R5, RZ, 0xfc, !PT ;  /* 0x0000000508ff7212 */ /* 0x000fc4000784fcff */
[----:B------:R-:W-:Y:S01]  /*05e0*/  @P4 ISETP.NE.AND P5, PT, R4, R7, PT ;  /* 0x000000070400420c */ /* 0x000fe20003fa5270 */
[----:B------:R-:W-:Y:S01]  /*05f0*/  IMAD.MOV.U32 R4, RZ, RZ, 0x1 ;  /* 0x00000001ff047424 */ /* 0x000fe200078e00ff */
[----:B------:R-:W-:Y:S02]  /*0600*/  SEL R2, RZ, 0x1, P2 ;  /* 0x00000001ff027807 */ /* 0x000fe40001000000 */
[----:B------:R-:W-:Y:S02]  /*0610*/  @P4 SEL R4, RZ, 0x1, P5 ;  /* 0x00000001ff044807 */ /* 0x000fe40002800000 */
[----:B------:R-:W-:Y:S02]  /*0620*/  SEL R2, R2, 0x2, P3 ;  /* 0x0000000202027807 */ /* 0x000fe40001800000 */
[----:B------:R-:W-:Y:S01]  /*0630*/  LOP3.LUT R4, R4, R3, RZ, 0xc0, !PT ;  /* 0x0000000304047212 */ /* 0x000fe200078ec0ff */
[----:B------:R-:W-:Y:S06]  /*0640*/  @!P1 BRA `(.L_x_3) ;  /* 0x0000000000089947 */ /* 0x000fec0003800000 */
[----:B---34-:R-:W-:Y:S01]  /*0650*/  UCGABAR_ARV ;  /* 0x00000000000079c7 */ /* 0x018fe20008000000 */
[----:B------:R-:W-:Y:S05]  /*0660*/  BRA `(.L_x_4) ;  /* 0x0000000000047947 */ /* 0x000fea0003800000 */
.L_x_3:
[----:B---34-:R-:W-:Y:S01]  /*0670*/  NOP ;  /* 0x0000000000007918 */ /* 0x018fe20000000000 */
.L_x_4:
[----:B------:R-:W-:Y:S01]  /*0680*/  ULDC.64 UR4, c[0x0][0x618] ;  /* 0x0001860000047ab9 */ /* 0x000fe20000000a00 */
[----:B------:R-:W-:Y:S01]  /*0690*/  ULDC.64 UR12, c[0x0][0x208] ;  /* 0x00008200000c7ab9 */ /* 0x000fe20000000a00 */
[----:B------:R-:W-:-:S04]  /*06a0*/  ISETP.NE.U32.AND P0, PT, RZ, UR4, PT ;  /* 0x00000004ff007c0c */ /* 0x000fc8000bf05070 */
[----:B------:R-:W-:-:S13]  /*06b0*/  ISETP.NE.AND.EX P0, PT, RZ, UR5, PT, P0 ;  /* 0x00000005ff007c0c */ /* 0x000fda000bf05300 */
[----:B------:R-:W-:Y:S05]  /*06c0*/  @!P0 BRA `(.L_x_5) ;  /* 0x00000000001c8947 */ /* 0x000fea0003800000 */
[----:B------:R-:W0:Y:S02]  /*06d0*/  LDC.64 R6, c[0x0][0x618] ;  /* 0x00018600ff067b82 */ /* 0x000e240000000a00 */
[----:B0-----:R-:W2:Y:S02]  /*06e0*/  LDG.E.64 R6, desc[UR12][R6.64] ;  /* 0x0000000c06067981 */ /* 0x001ea4000c1e1b00 */
[----:B--2---:R-:W-:-:S04]  /*06f0*/  ISETP.NE.U32.AND P0, PT, R6, RZ, PT ;  /* 0x000000ff0600720c */ /* 0x004fc80003f05070 */
[----:B------:R-:W-:-:S13]  /*0700*/  ISETP.NE.AND.EX P0, PT, R7, RZ, PT, P0 ;  /* 0x000000ff0700720c */ /* 0x000fda0003f05300 */
[----:B------:R-:W-:Y:S05]  /*0710*/  @!P0 BRA `(.L_x_5) ;  /* 0x0000000000088947 */ /* 0x000fea0003800000 */
[----:B------:R0:W5:Y:S01]  /*0720*/  LD.E R11, desc[UR12][R6.64] ;  /* 0x0000000c060b7980 */ /* 0x000162000c101900 */
[----:B------:R-:W-:Y:S05]  /*0730*/  BRA `(.L_x_6) ;  /* 0x0000000000207947 */ /* 0x000fea0003800000 */
.L_x_5:
[----:B------:R-:W-:Y:S02]  /*0740*/  ULDC.64 UR4, c[0x0][0x608] ;  /* 0x0001820000047ab9 */ /* 0x000fe40000000a00 */
[----:B------:R-:W-:-:S04]  /*0750*/  ISETP.NE.U32.AND P0, PT, RZ, UR4, PT ;  /* 0x00000004ff007c0c */ /* 0x000fc8000bf05070 */
[----:B------:R-:W-:-:S13]  /*0760*/  ISETP.NE.AND.EX P0, PT, RZ, UR5, PT, P0 ;  /* 0x00000005ff007c0c */ /* 0x000fda000bf05300 */
[----:B------:R-:W-:Y:S05]  /*0770*/  @!P0 BRA `(.L_x_7) ;  /* 0x00000000000c8947 */ /* 0x000fea0003800000 */
[----:B------:R-:W0:Y:S02]  /*0780*/  LDC.64 R6, c[0x0][0x608] ;  /* 0x00018200ff067b82 */ /* 0x000e240000000a00 */
[----:B0-----:R1:W5:Y:S01]  /*0790*/  LDG.E R11, desc[UR12][R6.64] ;  /* 0x0000000c060b7981 */ /* 0x001362000c1e1900 */
[----:B------:R-:W-:Y:S05]  /*07a0*/  BRA `(.L_x_6) ;  /* 0x0000000000047947 */ /* 0x000fea0003800000 */
.L_x_7:
[----:B------:R-:W2:Y:S02]  /*07b0*/  LDC R11, c[0x0][0x600] ;  /* 0x00018000ff0b7b82 */ /* 0x000ea40000000800 */
.L_x_6:
[----:B------:R-:W-:Y:S02]  /*07c0*/  ULDC.64 UR4, c[0x0][0x620] ;  /* 0x0001880000047ab9 */ /* 0x000fe40000000a00 */
[----:B------:R-:W-:-:S04]  /*07d0*/  ISETP.NE.U32.AND P0, PT, RZ, UR4, PT ;  /* 0x00000004ff007c0c */ /* 0x000fc8000bf05070 */
[----:B------:R-:W-:-:S13]  /*07e0*/  ISETP.NE.AND.EX P0, PT, RZ, UR5, PT, P0 ;  /* 0x00000005ff007c0c */ /* 0x000fda000bf05300 */
[----:B------:R-:W-:Y:S05]  /*07f0*/  @!P0 BRA `(.L_x_8) ;  /* 0x00000000001c8947 */ /* 0x000fea0003800000 */
[----:B01----:R-:W0:Y:S02]  /*0800*/  LDC.64 R6, c[0x0][0x620] ;  /* 0x00018800ff067b82 */ /* 0x003e240000000a00 */
[----:B0-----:R-:W3:Y:S02]  /*0810*/  LDG.E.64 R6, desc[UR12][R6.64] ;  /* 0x0000000c06067981 */ /* 0x001ee4000c1e1b00 */
[----:B---3--:R-:W-:-:S04]  /*0820*/  ISETP.NE.U32.AND P0, PT, R6, RZ, PT ;  /* 0x000000ff0600720c */ /* 0x008fc80003f05070 */
[----:B------:R-:W-:-:S13]  /*0830*/  ISETP.NE.AND.EX P0, PT, R7, RZ, PT, P0 ;  /* 0x000000ff0700720c */ /* 0x000fda0003f05300 */
[----:B------:R-:W-:Y:S05]  /*0840*/  @!P0 BRA `(.L_x_8) ;  /* 0x0000000000088947 */ /* 0x000fea0003800000 */
[----:B------:R0:W5:Y:S01]  /*0850*/  LD.E R14, desc[UR12][R6.64] ;  /* 0x0000000c060e7980 */ /* 0x000162000c101900 */
[----:B------:R-:W-:Y:S05]  /*0860*/  BRA `(.L_x_9) ;  /* 0x0000000000207947 */ /* 0x000fea0003800000 */
.L_x_8:
[----:B------:R-:W-:Y:S02]  /*0870*/  ULDC.64 UR4, c[0x0][0x610] ;  /* 0x0001840000047ab9 */ /* 0x000fe40000000a00 */
[----:B------:R-:W-:-:S04]  /*0880*/  ISETP.NE.U32.AND P0, PT, RZ, UR4, PT ;  /* 0x00000004ff007c0c */ /* 0x000fc8000bf05070 */
[----:B------:R-:W-:-:S13]  /*0890*/  ISETP.NE.AND.EX P0, PT, RZ, UR5, PT, P0 ;  /* 0x00000005ff007c0c */ /* 0x000fda000bf05300 */
[----:B------:R-:W-:Y:S05]  /*08a0*/  @!P0 BRA `(.L_x_10) ;  /* 0x00000000000c8947 */ /* 0x000fea0003800000 */
[----:B------:R-:W3:Y:S02]  /*08b0*/  LDC.64 R14, c[0x0][0x610] ;  /* 0x00018400ff0e7b82 */ /* 0x000ee40000000a00 */
[----:B---3--:R3:W5:Y:S01]  /*08c0*/  LDG.E R14, desc[UR12][R14.64] ;  /* 0x0000000c0e0e7981 */ /* 0x008762000c1e1900 */
[----:B------:R-:W-:Y:S05]  /*08d0*/  BRA `(.L_x_9) ;  /* 0x0000000000047947 */ /* 0x000fea0003800000 */
.L_x_10:
[----:B------:R-:W4:Y:S02]  /*08e0*/  LDC R14, c[0x0][0x604] ;  /* 0x00018100ff0e7b82 */ /* 0x000f240000000800 */
.L_x_9:
[----:B------:R-:W1:Y:S01]  /*08f0*/  LDC R3, c[0x0][0x3e8] ;  /* 0x0000fa00ff037b82 */ /* 0x000e620000000800 */
[----:B------:R-:W-:Y:S01]  /*0900*/  ULDC UR4, c[0x0][0x3dc] ;  /* 0x0000f70000047ab9 */ /* 0x000fe20000000800 */
[----:B------:R-:W-:Y:S01]  /*0910*/  ULDC.64 UR6, c[0x0][0x3e0] ;  /* 0x0000f80000067ab9 */ /* 0x000fe20000000a00 */
[----:B------:R-:W-:Y:S02]  /*0920*/  UIADD3 UR4, UR4, 0x3f, URZ ;  /* 0x0000003f04047890 */ /* 0x000fe4000fffe03f */
[----:B------:R-:W-:Y:S02]  /*0930*/  UIMAD UR6, UR7, UR6, URZ ;  /* 0x00000006070672a4 */ /* 0x000fe4000f8e023f */
[----:B------:R-:W-:-:S04]  /*0940*/  USHF.R.S32.HI UR5, URZ, 0x1f, UR4 ;  /* 0x0000001f3f057899 */ /* 0x000fc80008011404 */
[----:B------:R-:W-:-:S04]  /*0950*/  ULEA.HI UR5, UR5, UR4, URZ, 0x6 ;  /* 0x0000000405057291 */ /* 0x000fc8000f8f303f */
[----:B------:R-:W-:-:S06]  /*0960*/  USHF.R.S32.HI UR8, URZ, 0x6, UR5 ;  /* 0x000000063f087899 */ /* 0x000fcc0008011405 */
[----:B------:R-:W-:Y:S02]  /*0970*/  IMAD.U32 R21, RZ, RZ, UR8 ;  /* 0x00000008ff157e24 */ /* 0x000fe4000f8e00ff */
[----:B-1----:R-:W-:-:S04]  /*0980*/  IMAD R3, R3, UR6, RZ ;  /* 0x0000000603037c24 */ /* 0x002fc8000f8e02ff */
[----:B------:R-:W-:Y:S01]  /*0990*/  IMAD R3, R3, UR8, RZ ;  /* 0x0000000803037c24 */ /* 0x000fe2000f8e02ff */
[----:B------:R-:W-:Y:S06]  /*09a0*/  @!P1 BRA `(.L_x_11) ;  /* 0x00000000000c9947 */ /* 0x000fec0003800000 */
[----:B------:R-:W-:Y:S01]  /*09b0*/  UCGABAR_WAIT ;  /* 0x0000000000007dc7 */ /* 0x000fe20008000000 */
[----:B------:R-:W-:Y:S01]  /*09c0*/  CCTL.IVALL ;  /* 0x00000000ff00798f */ /* 0x000fe20002000000 */
[----:B------:R-:W-:Y:S05]  /*09d0*/  BRA `(.L_x_12) ;  /* 0x0000000000047947 */ /* 0x000fea0003800000 */
.L_x_11:
[----:B------:R-:W-:Y:S06]  /*09e0*/  BAR.SYNC.DEFER_BLOCKING 0x0 ;  /* 0x0000000000007b1d */ /* 0x000fec0000010000 */
.L_x_12:
[----:B------:R-:W-:-:S13]  /*09f0*/  ISETP.NE.AND P0, PT, R8, RZ, PT ;  /* 0x000000ff0800720c */ /* 0x000fda0003f05270 */
[----:B------:R-:W-:Y:S05]  /*0a00*/  @!P0 BRA `(.L_x_13) ;  /* 0x000000bc00948947 */ /* 0x000fea0003800000 */
[----:B------:R-:W-:-:S13]  /*0a10*/  ISETP.NE.AND P0, PT, R8, 0x1, PT ;  /* 0x000000010800780c */ /* 0x000fda0003f05270 */
[----:B------:R-:W-:Y:S05]  /*0a20*/  @P0 EXIT ;  /* 0x000000000000094d */ /* 0x000fea0003800000 */
[----:B------:R-:W-:Y:S01]  /*0a30*/  ISETP.GE.AND P0, PT, R3, 0x1, PT ;  /* 0x000000010300780c */ /* 0x000fe20003f06270 */
[----:B------:R-:W-:Y:S01]  /*0a40*/  UMOV UR4, URZ ;  /* 0x0000003f00047c82 */ /* 0x000fe20008000000 */
[----:B------:R-:W-:Y:S02]  /*0a50*/  CS2R R54, SRZ ;  /* 0x0000000000367805 */ /* 0x000fe4000001ff00 */
[----:B------:R-:W-:Y:S02]  /*0a60*/  CS2R R120, SRZ ;  /* 0x0000000000787805 */ /* 0x000fe4000001ff00 */
[----:B------:R-:W-:Y:S02]  /*0a70*/  CS2R R122, SRZ ;  /* 0x00000000007a7805 */ /* 0x000fe4000001ff00 */
[----:B------:R-:W-:Y:S02]  /*0a80*/  CS2R R124, SRZ ;  /* 0x00000000007c7805 */ /* 0x000fe4000001ff00 */
[----:B------:R-:W-:-:S02]  /*0a90*/  CS2R R126, SRZ ;  /* 0x00000000007e7805 */ /* 0x000fc4000001ff00 */
[----:B------:R-:W-:Y:S02]  /*0aa0*/  CS2R R128, SRZ ;  /* 0x0000000000807805 */ /* 0x000fe4000001ff00 */
        /* <DEDUP_REMOVED lines=57> */
[----:B------:R-:W-:Y:S01]  /*0e40*/  CS2R R52, SRZ ;  /* 0x0000000000347805 */ /* 0x000fe2000001ff00 */
[----:B------:R-:W-:Y:S06]  /*0e50*/  @!P0 BRA `(.L_x_14) ;  /* 0x0000000800788947 */ /* 0x000fec0003800000 */
[----:B------:R-:W-:-:S04]  /*0e60*/  LOP3.LUT R5, R2, 0x1, RZ, 0xfc, !PT ;  /* 0x0000000102057812 */ /* 0x000fc800078efcff */
[----:B------:R-:W-:-:S13]  /*0e70*/  ISETP.NE.AND P1, PT, R5, 0x3, PT ;  /* 0x000000030500780c */ /* 0x000fda0003f25270 */
[----:B------:R-:W-:Y:S05]  /*0e80*/  @!P1 BRA `(.L_x_15) ;  /* 0x0000000000049947 */ /* 0x000fea0003800000 */
[----:B------:R-:W-:Y:S01]  /*0e90*/  BPT.TRAP 0x1 ;  /* 0x000000040000795c */ /* 0x000fe20000300000 */
.L_x_15:
[----:B------:R-:W1:Y:S01]  /*0ea0*/  S2UR UR5, SR_CgaCtaId ;  /* 0x00000000000579c3 */ /* 0x000e620000008800 */
[----:B------:R-:W-:Y:S01]  /*0eb0*/  SHF.L.U32 R5, RZ, 0x1f, RZ ;  /* 0x0000001fff057819 */ /* 0x000fe200000006ff */
[----:B------:R-:W-:Y:S02]  /*0ec0*/  UMOV UR4, 0x400 ;  /* 0x0000040000047882 */ /* 0x000fe40000000000 */
[----:B-1----:R-:W-:-:S12]  /*0ed0*/  ULEA UR4, UR5, UR4, 0x18 ;  /* 0x0000000405047291 */ /* 0x002fd8000f8ec03f */
.L_x_16:
[----:B0-----:R-:W-:-:S04]  /*0ee0*/  IMAD.U32 R6, RZ, RZ, UR4 ;  /* 0x00000004ff067e24 */ /* 0x001fc8000f8e00ff */
[----:B------:R0:W1:Y:S03]  /*0ef0*/  SYNCS.PHASECHK.TRANS64.TRYWAIT P1, [R6+URZ+0x28000], R5 ;  /* 0x02800005060075a7 */ /* 0x000066000802017f */
[----:B-1----:R-:W-:Y:S05]  /*0f00*/  @!P1 NANOSLEEP.SYNCS 0x989680 ;  /* 0x009896800000995d */ /* 0x002fea0003900000 */
[----:B------:R-:W1:Y:S02]  /*0f10*/  @!P1 SYNCS.PHASECHK.TRANS64 P1, [R6+URZ+0x28000], R5 ;  /* 0x02800005060095a7 */ /* 0x000e64000802007f */
[----:B-1----:R-:W-:Y:S05]  /*0f20*/  @!P1 BRA `(.L_x_16) ;  /* 0xfffffffc00ec9947 */ /* 0x002fea000383ffff */
[----:B------:R-:W-:Y:S01]  /*0f30*/  UIADD3 UR5, UR4, 0x20000, URZ ;  /* 0x0002000004057890 */ /* 0x000fe2000fffe03f */
[----:B------:R-:W-:Y:S01]  /*0f40*/  WARPGROUP.ARRIVE ;  /* 0x00000000000079c5 */ /* 0x000fe20000000000 */
[----:B------:R-:W-:Y:S02]  /*0f50*/  USHF.R.U32.HI UR4, URZ, 0x4, UR4 ;  /* 0x000000043f047899 */ /* 0x000fe40008011604 */
[----:B------:R-:W-:Y:S02]  /*0f60*/  USHF.R.U32.HI UR5, URZ, 0x4, UR5 ;  /* 0x000000043f057899 */ /* 0x000fe40008011605 */
[----:B------:R-:W-:Y:S02]  /*0f70*/  ULOP3.LUT UR4, UR4, 0x3fff, URZ, 0xc0, !UPT ;  /* 0x00003fff04047892 */ /* 0x000fe4000f8ec03f */
[----:B------:R-:W-:Y:S02]  /*0f80*/  ULOP3.LUT UR5, UR5, 0x3fff, URZ, 0xc0, !UPT ;  /* 0x00003fff05057892 */ /* 0x000fe4000f8ec03f */
[----:B------:R-:W-:-:S02]  /*0f90*/  ULOP3.LUT UR4, UR4, 0x10000, URZ, 0xfc, !UPT ;  /* 0x0001000004047892 */ /* 0x000fc4000f8efc3f */
[----:B------:R-:W-:Y:S02]  /*0fa0*/  ULOP3.LUT UR6, UR5, 0x10000, URZ, 0xfc, !UPT ;  /* 0x0001000005067892 */ /* 0x000fe4000f8efc3f */
[----:B------:R-:W-:Y:S02]  /*0fb0*/  UIADD3 UR5, UR4, 0x400, URZ ;  /* 0x0000040004057890 */ /* 0x000fe4000fffe03f */
[----:B------:R-:W-:Y:S02]  /*0fc0*/  UIADD3 UR7, UR4, 0x800, URZ ;  /* 0x0000080004077890 */ /* 0x000fe4000fffe03f */
[----:B------:R-:W-:Y:S01]  /*0fd0*/  UMOV UR8, UR4 ;  /* 0x0000000400087c82 */ /* 0x000fe20008000000 */
[----:B------:R-:W-:Y:S01]  /*0fe0*/  UMOV UR9, 0x40000080 ;  /* 0x4000008000097882 */ /* 0x000fe20000000000 */
[----:B------:R-:W-:Y:S01]  /*0ff0*/  UMOV UR10, UR6 ;  /* 0x00000006000a7c82 */ /* 0x000fe20008000000 */
[----:B------:R-:W-:Y:S01]  /*1000*/  UMOV UR11, 0x40000080 ;  /* 0x40000080000b7882 */ /* 0x000fe20000000000 */
[----:B------:R-:W-:Y:S01]  /*1010*/  UIADD3 UR14, UR4, 0xc00, URZ ;  /* 0x00000c00040e7890 */ /* 0x000fe2000fffe03f */
[----:B------:R-:W-:Y:S01]  /*1020*/  HGMMA.64x64x8.F32.TF32 R120, gdesc[UR8], RZ, !UPT ;  /* 0x04e00000087879f0 */ /* 0x000fe2000c7028ff */
        /* <DEDUP_REMOVED lines=12> */
[----:B------:R-:W-:-:S02]  /*10f0*/  UIADD3 UR8, UR4, 0x2, URZ ;  /* 0x0000000204087890 */ /* 0x000fc4000fffe03f */
[----:B------:R-:W-:Y:S01]  /*1100*/  UIADD3 UR10, UR6, 0x2, URZ ;  /* 0x00000002060a7890 */ /* 0x000fe2000fffe03f */
[----:B------:R-:W-:Y:S01]  /*1110*/  UMOV UR9, 0x40000080 ;  /* 0x4000008000097882 */ /* 0x000fe20000000000 */
[----:B------:R-:W-:-:S07]  /*1120*/  UMOV UR11, 0x40000080 ;  /* 0x40000080000b7882 */ /* 0x000fce0000000000 */
[----:B------:R-:W-:Y:S01]  /*1130*/  HGMMA.64x64x8.F32.TF32 R120, gdesc[UR8], R120 ;  /* 0x04e00000087879f0 */ /* 0x000fe20008702878 */
[----:B------:R-:W-:Y:S01]  /*1140*/  UMOV UR8, UR5 ;  /* 0x0000000500087c82 */ /* 0x000fe20008000000 */
[----:B------:R-:W-:Y:S01]  /*1150*/  UMOV UR9, 0x40000080 ;  /* 0x4000008000097882 */ /* 0x000fe20000000000 */
[----:B------:R-:W-:Y:S01]  /*1160*/  UIADD3 UR5, UR4, 0x404, URZ ;  /* 0x0000040404057890 */ /* 0x000fe2000fffe03f */
        /* <DEDUP_REMOVED lines=87> */
[----:B------:R-:W-:Y:S02]  /*16e0*/  UMOV UR9, 0x40000080 ;  /* 0x4000008000097882 */ /* 0x000fe40000000000 */
[----:B------:R-:W-:Y:S01]  /*16f0*/  HGMMA.64x64x8.F32.TF32 R56, gdesc[UR8], R56 ;  /* 0x04e00000083879f0 */ /* 0x000fe20008702838 */
[----:B------:R-:W-:Y:S01]  /*1700*/  UMOV UR8, UR14 ;  /* 0x0000000e00087c82 */ /* 0x000fe20008000000 */
[----:B------:R-:W-:-:S02]  /*1710*/  UMOV UR9, 0x40000080 ;  /* 0x4000008000097882 */ /* 0x000fc40000000000 */
[----:B------:R-:W-:Y:S01]  /*1720*/  HGMMA.64x64x8.F32.TF32 R24, gdesc[UR8], R24 ;  /* 0x04e00000081879f0 */ /* 0x000fe20008702818 */
[----:B------:R-:W-:Y:S02]  /*1730*/  UIADD3 UR8, UR4, 0x46, URZ ;  /* 0x0000004604087890 */ /* 0x000fe4000fffe03f */
[----:B------:R-:W-:Y:S02]  /*1740*/  UIADD3 UR10, UR6, 0x46, URZ ;  /* 0x00000046060a7890 */ /* 0x000fe4000fffe03f */
[----:B------:R-:W-:Y:S01]  /*1750*/  UIADD3 UR6, UR4, 0x846, URZ ;  /* 0x0000084604067890 */ /* 0x000fe2000fffe03f */
[----:B------:R-:W-:Y:S01]  /*1760*/  UMOV UR9, 0x40000080 ;  /* 0x4000008000097882 */ /* 0x000fe20000000000 */
[----:B------:R-:W-:Y:S01]  /*1770*/  UMOV UR11, 0x40000080 ;  /* 0x40000080000b7882 */ /* 0x000fe20000000000 */
[----:B------:R-:W-:-:S04]  /*1780*/  UIADD3 UR4, UR4, 0xc46, URZ ;  /* 0x00000c4604047890 */ /* 0x000fc8000fffe03f */
[----:B------:R-:W-:Y:S01]  /*1790*/  HGMMA.64x64x8.F32.TF32 R120, gdesc[UR8], R120 ;  /* 0x04e00000087879f0 */ /* 0x000fe20008702878 */
[----:B------:R-:W-:Y:S01]  /*17a0*/  UMOV UR8, UR5 ;  /* 0x0000000500087c82 */ /* 0x000fe20008000000 */
[----:B------:R-:W-:Y:S02]  /*17b0*/  UMOV UR9, 0x40000080 ;  /* 0x4000008000097882 */ /* 0x000fe40000000000 */
[----:B------:R-:W-:Y:S01]  /*17c0*/  HGMMA.64x64x8.F32.TF32 R88, gdesc[UR8], R88 ;  /* 0x04e00000085879f0 */ /* 0x000fe20008702858 */
[----:B------:R-:W-:Y:S01]  /*17d0*/  UMOV UR8, UR6 ;  /* 0x0000000600087c82 */ /* 0x000fe20008000000 */
[----:B------:R-:W-:Y:S02]  /*17e0*/  UMOV UR9, 0x40000080 ;  /* 0x4000008000097882 */ /* 0x000fe40000000000 */
[----:B------:R-:W-:Y:S01]  /*17f0*/  HGMMA.64x64x8.F32.TF32 R56, gdesc[UR8], R56 ;  /* 0x04e00000083879f0 */ /* 0x000fe20008702838 */
[----:B------:R-:W-:Y:S01]  /*1800*/  UMOV UR8, UR4 ;  /* 0x0000000400087c82 */ /* 0x000fe20008000000 */
[----:B------:R-:W-:Y:S01]  /*1810*/  UMOV UR9, 0x40000080 ;  /* 0x4000008000097882 */ /* 0x000fe20000000000 */
[----:B------:R-:W-:Y:S01]  /*1820*/  UMOV UR4, 0x1 ;  /* 0x0000000100047882 */ /* 0x000fe20000000000 */
[----:B------:R-:W-:Y:S04]  /*1830*/  HGMMA.64x64x8.F32.TF32 R24, gdesc[UR8], R24, gsb0 ;  /* 0x04e00000081879f0 */ /* 0x000fe80008002818 */
.L_x_14:
[----:B0-----:R-:W-:-:S05]  /*1840*/  VIMNMX R6, R3, 0x1, PT ;  /* 0x0000000103067848 */ /* 0x001fca0003fe0100 */
[----:B------:R-:W-:-:S05]  /*1850*/  IMAD.IADD R6, R3, 0x1, -R6 ;  /* 0x0000000103067824 */ /* 0x000fca00078e0a06 */
[----:B------:R-:W-:-:S13]  /*1860*/  ISETP.GE.AND P1, PT, R6, 0x1, PT ;  /* 0x000000010600780c */ /* 0x000fda0003f26270 */
[----:B------:R-:W-:Y:S05]  /*1870*/  @!P1 BRA `(.L_x_17) ;  /* 0x0000000800f89947 */ /* 0x000fea0003800000 */
[----:B------:R-:W0:Y:S01]  /*1880*/  S2UR UR6, SR_CgaCtaId ;  /* 0x00000000000679c3 */ /* 0x000e220000008800 */
[----:B------:R-:W-:Y:S01]  /*1890*/  UMOV UR5, 0x400 ;  /* 0x0000040000057882 */ /* 0x000fe20000000000 */
[----:B------:R-:W-:Y:S01]  /*18a0*/  LOP3.LUT R10, R2, 0x1, RZ, 0xfc, !PT ;  /* 0x00000001020a7812 */ /* 0x000fe200078efcff */
[----:B------:R-:W-:Y:S01]  /*18b0*/  IMAD.MOV.U32 R9, RZ, RZ, RZ ;  /* 0x000000ffff097224 */ /* 0x000fe200078e00ff */
[----:B------:R-:W-:Y:S01]  /*18c0*/  UISETP.NE.U32.AND UP0, UPT, UR4, URZ, UPT ;  /* 0x0000003f0400728c */ /* 0x000fe2000bf05070 */
[----:B------:R-:W-:Y:S02]  /*18d0*/  IMAD.MOV.U32 R3, RZ, RZ, R6 ;  /* 0x000000ffff037224 */ /* 0x000fe400078e0006 */
[----:B------:R-:W-:Y:S01]  /*18e0*/  IMAD.MOV.U32 R5, RZ, RZ, RZ ;  /* 0x000000ffff057224 */ /* 0x000fe200078e00ff */
[----:B0-----:R-:W-:-:S04]  /*18f0*/  ULEA UR5, UR6, UR5, 0x18 ;  /* 0x0000000506057291 */ /* 0x001fc8000f8ec03f */
[----:B------:R-:W-:Y:S02]  /*1900*/  UIADD3 UR7, UR5, 0x20000, URZ ;  /* 0x0002000005077890 */ /* 0x000fe4000fffe03f */
[----:B------:R-:W-:Y:S02]  /*1910*/  USHF.R.U32.HI UR6, URZ, 0x4, UR5 ;  /* 0x000000043f067899 */ /* 0x000fe40008011605 */
[----:B------:R-:W-:Y:S02]  /*1920*/  USHF.R.U32.HI UR7, URZ, 0x4, UR7 ;  /* 0x000000043f077899 */ /* 0x000fe40008011607 */
[----:B------:R-:W-:Y:S02]  /*1930*/  ULOP3.LUT UR6, UR6, 0x3fff, URZ, 0xc0, !UPT ;  /* 0x00003fff06067892 */ /* 0x000fe4000f8ec03f */
[----:B------:R-:W-:Y:S02]  /*1940*/  ULOP3.LUT UR7, UR7, 0x3fff, URZ, 0xc0, !UPT ;  /* 0x00003fff07077892 */ /* 0x000fe4000f8ec03f */
[----:B------:R-:W-:-:S02]  /*1950*/  ULOP3.LUT UR6, UR6, 0x10000, URZ, 0xfc, !UPT ;  /* 0x0001000006067892 */ /* 0x000fc4000f8efc3f */
[----:B------:R-:W-:-:S12]  /*1960*/  ULOP3.LUT UR7, UR7, 0x10000, URZ, 0xfc, !UPT ;  /* 0x0001000007077892 */ /* 0x000fd8000f8efc3f */
.L_x_22:
[----:B------:R-:W-:-:S13]  /*1970*/  ISETP.NE.AND P2, PT, R10, 0x3, PT ;  /* 0x000000030a00780c */ /* 0x000fda0003f45270 */
[----:B------:R-:W-:Y:S05]  /*1980*/  @!P2 BRA `(.L_x_18) ;  /* 0x000000000004a947 */ /* 0x000fea0003800000 */
[----:B------:R-:W-:Y:S01]  /*1990*/  BPT.TRAP 0x1 ;  /* 0x000000040000795c */ /* 0x000fe20000300000 */
.L_x_18:
[----:B------:R-:W-:Y:S01]  /*19a0*/  SHF.L.U32 R7, R9, 0x1f, RZ ;  /* 0x0000001f09077819 */ /* 0x000fe200000006ff */
[----:B------:R-:W-:-:S12]  /*19b0*/  ULEA UR8, UR4, UR5, 0x3 ;  /* 0x0000000504087291 */ /* 0x000fd8000f8e183f */
.L_x_19:
[----:B0-----:R-:W-:-:S04]  /*19c0*/  IMAD.U32 R8, RZ, RZ, UR8 ;  /* 0x00000008ff087e24 */ /* 0x001fc8000f8e00ff */
[----:B------:R0:W1:Y:S03]  /*19d0*/  SYNCS.PHASECHK.TRANS64.TRYWAIT P1, [R8+URZ+0x28000], R7 ;  /* 0x02800007080075a7 */ /* 0x000066000802017f */
[----:B-1----:R-:W-:Y:S05]  /*19e0*/  @!P1 NANOSLEEP.SYNCS 0x989680 ;  /* 0x009896800000995d */ /* 0x002fea0003900000 */
[----:B------:R-:W1:Y:S02]  /*19f0*/  @!P1 SYNCS.PHASECHK.TRANS64 P1, [R8+URZ+0x28000], R7 ;  /* 0x02800007080095a7 */ /* 0x000e64000802007f */
[----:B-1----:R-:W-:Y:S05]  /*1a00*/  @!P1 BRA `(.L_x_19) ;  /* 0xfffffffc00ec9947 */ /* 0x002fea000383ffff */
[----:B------:R-:W-:Y:S01]  /*1a10*/  ULEA UR8, UR4, UR6, 0xc ;  /* 0x0000000604087291 */ /* 0x000fe2000f8e603f */
[----:B------:R-:W-:Y:S01]  /*1a20*/  WARPGROUP.ARRIVE ;  /* 0x00000000000079c5 */ /* 0x000fe20000000000 */
[----:B------:R-:W-:Y:S02]  /*1a30*/  ULEA UR10, UR4, UR7, 0xa ;  /* 0x00000007040a7291 */ /* 0x000fe4000f8e503f */
[----:B------:R-:W-:Y:S02]  /*1a40*/  UIADD3 UR16, UR8, 0x400, URZ ;  /* 0x0000040008107890 */ /* 0x000fe4000fffe03f */
[----:B------:R-:W-:Y:S01]  /*1a50*/  UIADD3 UR14, UR8, 0x800, URZ ;  /* 0x00000800080e7890 */ /* 0x000fe2000fffe03f */
[----:B------:R-:W-:Y:S01]  /*1a60*/  UMOV UR9, 0x40000080 ;  /* 0x4000008000097882 */ /* 0x000fe20000000000 */
[----:B------:R-:W-:Y:S01]  /*1a70*/  UMOV UR11, 0x40000080 ;  /* 0x40000080000b7882 */ /* 0x000fe20000000000 */
[----:B------:R-:W-:Y:S02]  /*1a80*/  UMOV UR18, UR10 ;  /* 0x0000000a00127c82 */ /* 0x000fe40008000000 */
[----:B------:R-:W-:Y:S01]  /*1a90*/  HGMMA.64x64x8.F32.TF32 R120, gdesc[UR8], R120, UP0 ;  /* 0x04e00000087879f0 */ /* 0x000fe2000bf02878 */
[----:B------:R-:W-:Y:S01]  /*1aa0*/  UIADD3 UR9, UR8, 0xc00, URZ ;  /* 0x00000c0008097890 */ /* 0x000fe2000fffe03f */
[----:B------:R-:W-:Y:S01]  /*1ab0*/  UMOV UR19, UR11 ;  /* 0x0000000b00137c82 */ /* 0x000fe20008000000 */
[----:B------:R-:W-:-:S02]  /*1ac0*/  UMOV UR17, 0x40000080 ;  /* 0x4000008000117882 */ /* 0x000fc40000000000 */
[----:B------:R-:W-:Y:S01]  /*1ad0*/  HGMMA.64x64x8.F32.TF32 R88, gdesc[UR16], R88, UP0 ;  /* 0x04e00000105879f0 */ /* 0x000fe2000bf02858 */
[----:B------:R-:W-:Y:S01]  /*1ae0*/  UMOV UR18, UR10 ;  /* 0x0000000a00127c82 */ /* 0x000fe20008000000 */
[----:B------:R-:W-:Y:S01]  /*1af0*/  UMOV UR19, UR11 ;  /* 0x0000000b00137c82 */ /* 0x000fe20008000000 */
[----:B------:R-:W-:Y:S01]  /*1b00*/  UMOV UR16, UR14 ;  /* 0x0000000e00107c82 */ /* 0x000fe20008000000 */
[----:B------:R-:W-:Y:S01]  /*1b10*/  UMOV UR17, 0x40000080 ;  /* 0x4000008000117882 */ /* 0x000fe20000000000 */
[----:B------:R-:W-:Y:S01]  /*1b20*/  UIADD3 UR14, UR8, 0xc02, URZ ;  /* 0x00000c02080e7890 */ /* 0x000fe2000fffe03f */
[----:B------:R-:W-:Y:S01]  /*1b30*/  HGMMA.64x64x8.F32.TF32 R56, gdesc[UR16], R56, UP0 ;  /* 0x04e00000103879f0 */ /* 0x000fe2000bf02838 */
[----:B------:R-:W-:Y:S01]  /*1b40*/  UMOV UR18, UR10 ;  /* 0x0000000a00127c82 */ /* 0x000fe20008000000 */
[----:B------:R-:W-:Y:S01]  /*1b50*/  UMOV UR19, UR11 ;  /* 0x0000000b00137c82 */ /* 0x000fe20008000000 */
[----:B------:R-:W-:Y:S01]  /*1b60*/  UMOV UR16, UR9 ;  /* 0x0000000900107c82 */ /* 0x000fe20008000000 */
[----:B------:R-:W-:Y:S01]  /*1b70*/  UMOV UR17, 0x40000080 ;  /* 0x4000008000117882 */ /* 0x000fe20000000000 */
[----:B------:R-:W-:Y:S01]  /*1b80*/  UIADD3 UR9, UR8, 0x402, URZ ;  /* 0x0000040208097890 */ /* 0x000fe2000fffe03f */
[----:B------:R-:W-:Y:S01]  /*1b90*/  HGMMA.64x64x8.F32.TF32 R24, gdesc[UR16], R24, UP0 ;  /* 0x04e00000101879f0 */ /* 0x000fe2000bf02818 */
[----:B------:R-:W-:-:S02]  /*1ba0*/  UIADD3 UR16, UR8, 0x2, URZ ;  /* 0x0000000208107890 */ /* 0x000fc4000fffe03f */
[----:B------:R-:W-:Y:S02]  /*1bb0*/  UIADD3 UR18, UR10, 0x2, URZ ;  /* 0x000000020a127890 */ /* 0x000fe4000fffe03f */
[----:B------:R-:W-:Y:S01]  /*1bc0*/  UIADD3 UR11, UR8, 0x802, URZ ;  /* 0x00000802080b7890 */ /* 0x000fe2000fffe03f */
[----:B------:R-:W-:Y:S01]  /*1bd0*/  UMOV UR17, 0x40000080 ;  /* 0x4000008000117882 */ /* 0x000fe20000000000 */
[----:B------:R-:W-:-:S05]  /*1be0*/  UMOV UR19, 0x40000080 ;  /* 0x4000008000137882 */ /* 0x000fca0000000000 */
        /* <DEDUP_REMOVED lines=110> */
[----:B------:R-:W-:-:S02]  /*22d0*/  UMOV UR17, 0x40000080 ;  /* 0x4000008000117882 */ /* 0x000fc40000000000 */
[----:B------:R-:W-:Y:S03]  /*22e0*/  HGMMA.64x64x8.F32.TF32 R24, gdesc[UR16], R24, gsb0 ;  /* 0x04e00000101879f0 */ /* 0x000fe60008002818 */
[----:B------:R-:W-:Y:S02]  /*22f0*/  WARPGROUP.DEPBAR.LE gsb0, 0x1 ;  /* 0x00008000000079c5 */ /* 0x000fe40000010100 */
[----:B------:R-:W-:Y:S05]  /*2300*/  @!P2 BRA `(.L_x_20) ;  /* 0x000000000004a947 */ /* 0x000fea0003800000 */
[----:B------:R-:W-:Y:S01]  /*2310*/  BPT.TRAP 0x1 ;  /* 0x000000040000795c */ /* 0x000fe20000300000 */
.L_x_20:
[----:B------:R-:W-:-:S13]  /*2320*/  ISETP.NE.AND P1, PT, R4, RZ, PT ;  /* 0x000000ff0400720c */ /* 0x000fda0003f25270 */
[----:B0-----:R-:W-:-:S05]  /*2330*/  @P1 LEA R7, R5, UR5, 0x3 ;  /* 0x0000000505071c11 */ /* 0x001fca000f8e18ff */
[----:B------:R-:W-:-:S05]  /*2340*/  @P1 VIADD R7, R7, 0x28010 ;  /* 0x0002801007071836 */ /* 0x000fca0000000000 */
[----:B------:R-:W-:-:S04]  /*2350*/  @P1 PRMT R7, R0, 0x654, R7 ;  /* 0x0000065400071816 */ /* 0x000fc80000000007 */
[----:B------:R0:W-:Y:S01]  /*2360*/  @P1 SYNCS.ARRIVE.TRANS64.RED.A1T0 RZ, [R7+URZ], RZ ;  /* 0x000000ff07ff19a7 */ /* 0x0001e2000810043f */
[----:B------:R-:W-:-:S13]  /*2370*/  ISETP.GT.U32.AND P1, PT, R2, 0x1, PT ;  /* 0x000000010200780c */ /* 0x000fda0003f24070 */
[----:B0-----:R-:W-:Y:S05]  /*2380*/  @P1 BRA `(.L_x_21) ;  /* 0x0000000000041947 */ /* 0x001fea0003800000 */
[----:B------:R-:W-:Y:S01]  /*2390*/  BPT.TRAP 0x1 ;  /* 0x000000040000795c */ /* 0x000fe20000300000 */
.L_x_21:
[----:B------:R-:W-:Y:S01]  /*23a0*/  UIADD3 UR4, UR4, 0x1, URZ ;  /* 0x0000000104047890 */ /* 0x000fe2000fffe03f */
[----:B------:R-:W-:Y:S01]  /*23b0*/  ISETP.GT.AND P2, PT, R3, 0x1, PT ;  /* 0x000000010300780c */ /* 0x000fe20003f44270 */
[----:B------:R-:W-:Y:S02]  /*23c0*/  VIADD R5, R5, 0x1 ;  /* 0x0000000105057836 */ /* 0x000fe40000000000 */
[----:B------:R-:W-:Y:S01]  /*23d0*/  UISETP.NE.AND UP0, UPT, UR4, 0x2, UPT ;  /* 0x000000020400788c */ /* 0x000fe2000bf05270 */
[----:B------:R-:W-:Y:S02]  /*23e0*/  VIADD R3, R3, 0xffffffff ;  /* 0xffffffff03037836 */ /* 0x000fe40000000000 */
[C---:B------:R-:W-:Y:S01]  /*23f0*/  ISETP.NE.AND P1, PT, R5.reuse, 0x2, PT ;  /* 0x000000020500780c */ /* 0x040fe20003f25270 */
[----:B------:R-:W-:Y:S02]  /*2400*/  USEL UR8, URZ, 0x1, UP0 ;  /* 0x000000013f087887 */ /* 0x000fe40008000000 */
[----:B------:R-:W-:Y:S01]  /*2410*/  USEL UR4, UR4, URZ, UP0 ;  /* 0x0000003f04047287 */ /* 0x000fe20008000000 */
[----:B------:R-:W-:Y:S01]  /*2420*/  SEL R5, R5, RZ, P1 ;  /* 0x000000ff05057207 */ /* 0x000fe20000800000 */
[----:B------:R-:W-:-:S02]  /*2430*/  UPLOP3.LUT UP0, UPT, UPT, UPT, UPT, 0x80, 0x0 ;  /* 0x000000000000789c */ /* 0x000fc40003f0f070 */
[----:B------:R-:W-:Y:S01]  /*2440*/  LOP3.LUT R9, R9, UR8, RZ, 0x3c, !PT ;  /* 0x0000000809097c12 */ /* 0x000fe2000f8e3cff */
[----:B------:R-:W-:Y:S08]  /*2450*/  @P2 BRA `(.L_x_22) ;  /* 0xfffffff400442947 */ /* 0x000ff0000383ffff */
.L_x_17:
[----:B------:R-:W-:Y:S02]  /*2460*/  WARPGROUP.DEPBAR.LE gsb0, 0x0 ;  /* 0x00008000000079c5 */ /* 0x000fe40000010000 */
[----:B------:R-:W-:Y:S05]  /*2470*/  @!P0 BRA `(.L_x_23) ;  /* 0x0000000000408947 */ /* 0x000fea0003800000 */
[----:B------:R-:W-:-:S04]  /*2480*/  LOP3.LUT R3, R2, 0x1, RZ, 0xfc, !PT ;  /* 0x0000000102037812 */ /* 0x000fc800078efcff */
[----:B------:R-:W-:-:S13]  /*2490*/  ISETP.NE.AND P0, PT, R3, 0x3, PT ;  /* 0x000000030300780c */ /* 0x000fda0003f05270 */
[----:B------:R-:W-:Y:S05]  /*24a0*/  @!P0 BRA `(.L_x_24) ;  /* 0x0000000000048947 */ /* 0x000fea0003800000 */
[----:B------:R-:W-:Y:S01]  /*24b0*/  BPT.TRAP 0x1 ;  /* 0x000000040000795c */ /* 0x000fe20000300000 */
.L_x_24:
[----:B------:R-:W-:-:S13]  /*24c0*/  ISETP.NE.AND P0, PT, R4, RZ, PT ;  /* 0x000000ff0400720c */ /* 0x000fda0003f05270 */
[----:B------:R-:W0:Y:S01]  /*24d0*/  @P0 S2R R4, SR_CgaCtaId ;  /* 0x0000000000040919 */ /* 0x000e220000008800 */
[----:B------:R-:W-:Y:S01]  /*24e0*/  @P0 IMAD.SHL.U32 R6, R6, 0x8, RZ ;  /* 0x0000000806060824 */ /* 0x000fe200078e00ff */
[----:B------:R-:W-:-:S04]  /*24f0*/  @P0 MOV R3, 0x400 ;  /* 0x0000040000030802 */ /* 0x000fc80000000f00 */
[----:B------:R-:W-:Y:S02]  /*2500*/  @P0 LOP3.LUT R6, R6, 0x8, RZ, 0xc0, !PT ;  /* 0x0000000806060812 */ /* 0x000fe400078ec0ff */
[----:B0-----:R-:W-:-:S04]  /*2510*/  @P0 LEA R3, R4, R3, 0x18 ;  /* 0x0000000304030211 */ /* 0x001fc800078ec0ff */
[----:B------:R-:W-:-:S04]  /*2520*/  @P0 IADD3 R3, R3, 0x28010, R6 ;  /* 0x0002801003030810 */ /* 0x000fc80007ffe006 */
[----:B------:R-:W-:-:S04]  /*2530*/  @P0 PRMT R3, R0, 0x654, R3 ;  /* 0x0000065400030816 */ /* 0x000fc80000000003 */
[----:B------:R0:W-:Y:S01]  /*2540*/  @P0 SYNCS.ARRIVE.TRANS64.RED.A1T0 RZ, [R3+URZ], RZ ;  /* 0x000000ff03ff09a7 */ /* 0x0001e2000810043f */
[----:B------:R-:W-:-:S13]  /*2550*/  ISETP.GT.U32.AND P0, PT, R2, 0x1, PT ;  /* 0x000000010200780c */ /* 0x000fda0003f04070 */
[----:B0-----:R-:W-:Y:S05]  /*2560*/  @P0 BRA `(.L_x_23) ;  /* 0x0000000000040947 */ /* 0x001fea0003800000 */
[----:B------:R-:W-:Y:S01]  /*2570*/  BPT.TRAP 0x1 ;  /* 0x000000040000795c */ /* 0x000fe20000300000 */
.L_x_23:
[----:B------:R-:W0:Y:S01]  /*2580*/  S2R R0, SR_TID.X ;  /* 0x0000000000007919 */ /* 0x000e220000002100 */
[----:B------:R-:W-:Y:S01]  /*2590*/  ULDC.64 UR4, c[0x0][0x280] ;  /* 0x0000a00000047ab9 */ /* 0x000fe20000000a00 */
[----:B------:R-:W1:Y:S01]  /*25a0*/  S2R R2, SR_CTAID.Y ;  /* 0x0000000000027919 */ /* 0x000e620000002600 */
[----:B------:R-:W2:Y:S01]  /*25b0*/  S2R R9, SR_CTAID.X ;  /* 0x0000000000097919 */ /* 0x000ea20000002500 */
[----:B0-----:R-:W-:-:S04]  /*25c0*/  SHF.R.S32.HI R3, RZ, 0x1f, R0 ;  /* 0x0000001fff037819 */ /* 0x001fc80000011400 */
[----:B------:R-:W-:-:S04]  /*25d0*/  LEA.HI R3, R3, R0, RZ, 0x7 ;  /* 0x0000000003037211 */ /* 0x000fc800078f38ff */
[----:B------:R-:W-:Y:S01]  /*25e0*/  LOP3.LUT R3, R3, 0xffffff80, RZ, 0xc0, !PT ;  /* 0xffffff8003037812 */ /* 0x000fe200078ec0ff */
[----:B--2---:R-:W-:-:S04]  /*25f0*/  IMAD.SHL.U32 R6, R9, 0x100, RZ ;  /* 0x0000010009067824 */ /* 0x004fc800078e00ff */
[----:B------:R-:W-:Y:S02]  /*2600*/  IMAD.IADD R8, R0, 0x1, -R3 ;  /* 0x0000000100087824 */ /* 0x000fe400078e0a03 */
[----:B-1----:R-:W-:-:S03]  /*2610*/  IMAD.SHL.U32 R0, R2, 0x40, RZ ;  /* 0x0000004002007824 */ /* 0x002fc600078e00ff */
[----:B------:R-:W-:Y:S02]  /*2620*/  SHF.R.S32.HI R7, RZ, 0x1f, R8 ;  /* 0x0000001fff077819 */ /* 0x000fe40000011408 */
[----:B------:R-:W-:Y:S02]  /*2630*/  ISETP.GE.AND P0, PT, R0, UR5, PT ;  /* 0x0000000500007c0c */ /* 0x000fe4000bf06270 */
[----:B------:R-:W-:Y:S02]  /*2640*/  LEA.HI R2, R7, R8, RZ, 0x2 ;  /* 0x0000000807027211 */ /* 0x000fe400078f10ff */
[----:B------:R-:W-:Y:S02]  /*2650*/  ISETP.GE.OR P0, PT, R6, UR4, P0 ;  /* 0x0000000406007c0c */ /* 0x000fe40008706670 */
[--C-:B------:R-:W-:Y:S02]  /*2660*/  SHF.R.S32.HI R4, RZ, 0x2, R2.reuse ;  /* 0x00000002ff047819 */ /* 0x100fe40000011402 */
[----:B------:R-:W-:-:S04]  /*2670*/  SHF.R.S32.HI R3, RZ, 0x1f, R2 ;  /* 0x0000001fff037819 */ /* 0x000fc80000011402 */
[----:B------:R-:W-:-:S04]  /*2680*/  LEA.HI R3, R3, R4, RZ, 0x3 ;  /* 0x0000000403037211 */ /* 0x000fc800078f18ff */
[----:B------:R-:W-:Y:S01]  /*2690*/  LOP3.LUT R5, R3, 0xfffffff8, RZ, 0xc0, !PT ;  /* 0xfffffff803057812 */ /* 0x000fe200078ec0ff */
[----:B------:R-:W-:Y:S06]  /*26a0*/  @P0 EXIT ;  /* 0x000000000000094d */ /* 0x000fec0003800000 */
[----:B------:R-:W0:Y:S01]  /*26b0*/  LDC.64 R20, c[0x0][0x658] ;  /* 0x00019600ff147b82 */ /* 0x000e220000000a00 */
[----:B------:R-:W-:Y:S01]  /*26c0*/  LOP3.LUT R3, R2, 0x7ffffffc, RZ, 0xc0, !PT ;  /* 0x7ffffffc02037812 */ /* 0x000fe200078ec0ff */
[----:B------:R-:W-:Y:S01]  /*26d0*/  IMAD.IADD R2, R4, 0x1, -R5 ;  /* 0x0000000104027824 */ /* 0x000fe200078e0a05 */
[----:B------:R-:W-:Y:S02]  /*26e0*/  LEA.HI R5, R7, R8, RZ, 0x5 ;  /* 0x0000000807057211 */ /* 0x000fe400078f28ff */
[----:B----45:R-:W-:Y:S01]  /*26f0*/  FSETP.NEU.AND P1, PT, R14, RZ, PT ;  /* 0x000000ff0e00720b */ /* 0x030fe20003f2d000 */
[----:B------:R-:W-:Y:S01]  /*2700*/  IMAD.IADD R4, R8, 0x1, -R3 ;  /* 0x0000000108047824 */ /* 0x000fe200078e0a03 */
[----:B------:R-:W-:Y:S02]  /*2710*/  SHF.R.S32.HI R3, RZ, 0x1f, R2 ;  /* 0x0000001fff037819 */ /* 0x000fe40000011402 */
[----:B------:R-:W-:Y:S01]  /*2720*/  SHF.R.S32.HI R13, RZ, 0x5, R5 ;  /* 0x00000005ff0d7819 */ /* 0x000fe20000011405 */
[----:B------:R-:W-:-:S02]  /*2730*/  IMAD.SHL.U32 R5, R4, 0x2, RZ ;  /* 0x0000000204057824 */ /* 0x000fc400078e00ff */
[----:B------:R-:W-:-:S03]  /*2740*/  IMAD.WIDE R8, R9, 0x100, R2 ;  /* 0x0000010009087825 */ /* 0x000fc600078e0202 */
[----:B------:R-:W-:Y:S01]  /*2750*/  SHF.R.S32.HI R7, RZ, 0x1f, R5 ;  /* 0x0000001fff077819 */ /* 0x000fe20000011405 */
[C---:B------:R-:W-:Y:S01]  /*2760*/  IMAD R3, R13.reuse, -0x10, -R6 ;  /* 0xfffffff00d037824 */ /* 0x040fe200078e0a06 */
[C---:B------:R-:W-:Y:S01]  /*2770*/  IADD3 R6, P0, R0.reuse, R5, RZ ;  /* 0x0000000500067210 */ /* 0x040fe20007f1e0ff */
[----:B------:R-:W-:Y:S01]  /*2780*/  IMAD.WIDE R8, R13, 0x10, R8 ;  /* 0x000000100d087825 */ /* 0x000fe200078e0208 */
[----:B------:R-:W-:Y:S02]  /*2790*/  IADD3 R10, -R5, UR5, -R0 ;  /* 0x00000005050a7c10 */ /* 0x000fe4000fffe900 */
[----:B------:R-:W-:Y:S02]  /*27a0*/  LEA.HI.X.SX32 R7, R0, R7, 0x1, P0 ;  /* 0x0000000700077211 */ /* 0x000fe400000f0eff */
[----:B------:R-:W-:Y:S01]  /*27b0*/  IADD3 R0, R3, UR4, -R2 ;  /* 0x0000000403007c10 */ /* 0x000fe2000fffe802 */
[-C--:B0-----:R-:W-:Y:S01]  /*27c0*/  IMAD R2, R9, R20.reuse, RZ ;  /* 0x0000001409027224 */ /* 0x081fe200078e02ff */
[----:B------:R-:W-:Y:S01]  /*27d0*/  ISETP.GT.AND P3, PT, R10, RZ, PT ;  /* 0x000000ff0a00720c */ /* 0x000fe20003f64270 */
[----:B------:R-:W-:Y:S01]  /*27e0*/  IMAD.WIDE.U32 R16, R8, R20, R6 ;  /* 0x0000001408107225 */ /* 0x000fe200078e0006 */
[----:B------:R-:W-:-:S02]  /*27f0*/  SHF.L.U64.HI R12, R20, 0x3, R21 ;  /* 0x00000003140c7819 */ /* 0x000fc40000010215 */
[----:B------:R-:W-:Y:S01]  /*2800*/  P2R R3, PR, RZ, 0x8 ;  /* 0x00000008ff037803 */ /* 0x000fe20000000000 */
[----:B------:R-:W-:Y:S01]  /*2810*/  IMAD R19, R8, R21, R2 ;  /* 0x0000001508137224 */ /* 0x000fe200078e0202 */
[----:B------:R-:W-:Y:S01]  /*2820*/  ISETP.GT.AND P0, PT, R0, RZ, P3 ;  /* 0x000000ff0000720c */ /* 0x000fe20001f04270 */
[----:B------:R-:W-:Y:S02]  /*2830*/  IMAD.SHL.U32 R13, R20, 0x8, RZ ;  /* 0x00000008140d7824 */ /* 0x000fe400078e00ff */
[----:B------:R-:W-:Y:S01]  /*2840*/  IMAD.IADD R19, R17, 0x1, R19 ;  /* 0x0000000111137824 */ /* 0x000fe200078e0213 */
[----:B------:R-:W-:Y:S09]  /*2850*/  @!P1 BRA `(.L_x_25) ;  /* 0x0000006c00709947 */ /* 0x000ff20003800000 */
[----:B------:R-:W-:Y:S01]  /*2860*/  ULDC.64 UR4, c[0x0][0x630] ;  /* 0x00018c0000047ab9 */ /* 0x000fe20000000a00 */
[----:B------:R-:W-:Y:S01]  /*2870*/  ULDC.64 UR8, c[0x0][0x628] ;  /* 0x00018a0000087ab9 */ /* 0x000fe20000000a00 */
[----:B---3--:R-:W-:Y:S01]  /*2880*/  IMAD R15, R9, UR4, RZ ;  /* 0x00000004090f7c24 */ /* 0x008fe2000f8e02ff */
[----:B------:R-:W-:Y:S01]  /*2890*/  ULDC.64 UR6, c[0x0][0x650] ;  /* 0x0001940000067ab9 */ /* 0x000fe20000000a00 */
[----:B------:R-:W-:-:S04]  /*28a0*/  IMAD.WIDE.U32 R2, R8, UR4, R6 ;  /* 0x0000000408027c25 */ /* 0x000fc8000f8e0006 */
[----:B------:R-:W-:Y:S01]  /*28b0*/  IMAD R15, R8, UR5, R15 ;  /* 0x00000005080f7c24 */ /* 0x000fe2000f8e020f */
[----:B------:R-:W-:-:S03]  /*28c0*/  LEA R4, P1, R2, UR8, 0x2 ;  /* 0x0000000802047c11 */ /* 0x000fc6000f8210ff */
[----:B------:R-:W-:-:S05]  /*28d0*/  IMAD.IADD R3, R3, 0x1, R15 ;  /* 0x0000000103037824 */ /* 0x000fca00078e020f */
[----:B------:R-:W-:-:S05]  /*28e0*/  LEA.HI.X R5, R2, UR9, R3, 0x2, P1 ;  /* 0x0000000902057c11 */ /* 0x000fca00088f1403 */
[----:B------:R-:W2:Y:S01]  /*28f0*/  @P0 LDG.E.LTC128B R17, desc[UR12][R4.64] ;  /* 0x0000000c04110981 */ /* 0x000ea2000c1e1920 */
[----:B------:R-:W-:Y:S01]  /*2900*/  ISETP.GT.AND P6, PT, R10, 0x1, PT ;  /* 0x000000010a00780c */ /* 0x000fe20003fc4270 */
[----:B------:R-:W-:Y:S01]  /*2910*/  BSSY B0, `(.L_x_26) ;  /* 0x000000d000007945 */ /* 0x000fe20003800000 */
[----:B------:R-:W-:Y:S02]  /*2920*/  LEA R2, P2, R16, UR6, 0x2 ;  /* 0x0000000610027c11 */ /* 0x000fe4000f8410ff */
[----:B------:R-:W-:Y:S02]  /*2930*/  ISETP.GT.AND P1, PT, R0, RZ, P6 ;  /* 0x000000ff0000720c */ /* 0x000fe40003724270 */
[----:B--2---:R-:W-:Y:S01]  /*2940*/  LOP3.LUT R3, R17, 0xffffe000, RZ, 0xc0, !PT ;  /* 0xffffe00011037812 */ /* 0x004fe200078ec0ff */
[----:B------:R-:W-:-:S04]  /*2950*/  IMAD.MOV.U32 R18, RZ, RZ, R17 ;  /* 0x000000ffff127224 */ /* 0x000fc800078e0011 */
[----:B------:R-:W-:-:S04]  /*2960*/  FMUL R3, R3, R14 ;  /* 0x0000000e03037220 */ /* 0x000fc80000400000 */
[----:B------:R-:W-:Y:S01]  /*2970*/  FFMA R23, R120, R11, R3 ;  /* 0x0000000b78177223 */ /* 0x000fe20000000003 */
[----:B------:R-:W-:Y:S02]  /*2980*/  P2R R3, PR, RZ, 0x40 ;  /* 0x00000040ff037803 */ /* 0x000fe40000000000 */
[----:B------:R-:W-:Y:S02]  /*2990*/  LEA.HI.X R3, R16, UR7, R19, 0x2, P2 ;  /* 0x0000000710037c11 */ /* 0x000fe400090f1413 */
[----:B------:R-:W-:-:S05]  /*29a0*/  F2FP.TF32.F32.PACK_B R23, R23 ;  /* 0x00000017ff17723e */ /* 0x000fca00024050ff */
[----:B------:R0:W-:Y:S01]  /*29b0*/  @P0 STG.E desc[UR12][R2.64], R23 ;  /* 0x0000001702000986 */ /* 0x0001e2000c10190c */
[----:B------:R-:W-:Y:S05]  /*29c0*/  @!P1 BRA `(.L_x_27) ;  /* 0x0000000000049947 */ /* 0x000fea0003800000 */
[----:B------:R1:W5:Y:S02]  /*29d0*/  LDG.E.LTC128B R18, desc[UR12][R4.64+0x4] ;  /* 0x0000040c04127981 */ /* 0x000364000c1e1920 */
.L_x_27:
[----:B------:R-:W-:Y:S05]  /*29e0*/  BSYNC B0 ;  /* 0x0000000000007941 */ /* 0x000fea0003800000 */
.L_x_26:
[----:B------:R-:W-:Y:S01]  /*29f0*/  USHF.L.U32 UR6, UR4, 0x3, URZ ;  /* 0x0000000304067899 */ /* 0x000fe2000800063f */
[----:B-----5:R-:W-:Y:S01]  /*2a00*/  LOP3.LUT R19, R18, 0xffffe000, RZ, 0xc0, !PT ;  /* 0xffffe00012137812 */ /* 0x020fe200078ec0ff */
[----:B------:R-:W-:Y:S01]  /*2a10*/  USHF.L.U64.HI UR7, UR4, 0x3, UR5 ;  /* 0x0000000304077899 */ /* 0x000fe20008010205 */
[----:B------:R-:W-:-:S03]  /*2a20*/  ISETP.GT.AND P0, PT, R0, 0x8, P3 ;  /* 0x000000080000780c */ /* 0x000fc60001f04270 */
[----:B------:R-:W-:Y:S02]  /*2a30*/  IMAD.U32 R16, RZ, RZ, UR6 ;  /* 0x00000006ff107e24 */ /* 0x000fe4000f8e00ff */
[----:B------:R-:W-:Y:S02]  /*2a40*/  IMAD.U32 R17, RZ, RZ, UR7 ;  /* 0x00000007ff117e24 */ /* 0x000fe4000f8e00ff */
[----:B------:R-:W-:-:S04]  /*2a50*/  IMAD.WIDE.U32 R8, R8, UR4, R16 ;  /* 0x0000000408087c25 */ /* 0x000fc8000f8e0010 */
[----:B------:R-:W-:Y:S01]  /*2a60*/  FMUL R16, R19, R14 ;  /* 0x0000000e13107220 */ /* 0x000fe20000400000 */
[----:B------:R-:W-:-:S03]  /*2a70*/  IADD3 R6, P2, R6, R8, RZ ;  /* 0x0000000806067210 */ /* 0x000fc60007f5e0ff */
[----:B------:R-:W-:Y:S01]  /*2a80*/  FFMA R121, R121, R11, R16 ;  /* 0x0000000b79797223 */ /* 0x000fe20000000010 */
[----:B------:R-:W-:Y:S02]  /*2a90*/  IADD3.X R7, R7, R15, R9, P2, !PT ;  /* 0x0000000f07077210 */ /* 0x000fe400017fe409 */
[C---:B------:R-:W-:Y:S02]  /*2aa0*/  LEA R8, P2, R6.reuse, UR8, 0x2 ;  /* 0x0000000806087c11 */ /* 0x040fe4000f8410ff */
[----:B------:R-:W-:Y:S02]  /*2ab0*/  F2FP.TF32.F32.PACK_B R121, R121 ;  /* 0x00000079ff79723e */ /* 0x000fe400024050ff */
[----:B------:R-:W-:-:S03]  /*2ac0*/  LEA.HI.X R9, R6, UR9, R7, 0x2, P2 ;  /* 0x0000000906097c11 */ /* 0x000fc600090f1407 */
[----:B------:R2:W-:Y:S04]  /*2ad0*/  @P1 STG.E desc[UR12][R2.64+0x4], R121 ;  /* 0x0000047902001986 */ /* 0x0005e8000c10190c */
[----:B------:R-:W3:Y:S01]  /*2ae0*/  @P0 LDG.E.LTC128B R18, desc[UR12][R8.64] ;  /* 0x0000000c08120981 */ /* 0x000ee2000c1e1920 */
[C---:B------:R-:W-:Y:S01]  /*2af0*/  SHF.L.U64.HI R15, R13.reuse, 0x2, R12 ;  /* 0x000000020d0f7819 */ /* 0x040fe2000001020c */
[----:B------:R-:W-:Y:S01]  /*2b00*/  BSSY B0, `(.L_x_28) ;  /* 0x000000b000007945 */ /* 0x000fe20003800000 */
[----:B------:R-:W-:Y:S02]  /*2b10*/  LEA R6, P2, R13, R2, 0x2 ;  /* 0x000000020d067211 */ /* 0x000fe400078410ff */
[----:B------:R-:W-:Y:S02]  /*2b20*/  ISETP.GT.AND P1, PT, R0, 0x8, P6 ;  /* 0x000000080000780c */ /* 0x000fe40003724270 */
[----:B---3--:R-:W-:-:S05]  /*2b30*/  LOP3.LUT R7, R18, 0xffffe000, RZ, 0xc0, !PT ;  /* 0xffffe00012077812 */ /* 0x008fca00078ec0ff */
[----:B------:R-:W-:-:S04]  /*2b40*/  FMUL R7, R7, R14 ;  /* 0x0000000e07077220 */ /* 0x000fc80000400000 */
[----:B------:R-:W-:Y:S01]  /*2b50*/  FFMA R13, R122, R11, R7 ;  /* 0x0000000b7a0d7223 */ /* 0x000fe20000000007 */
[----:B------:R-:W-:-:S04]  /*2b60*/  IMAD.X R7, R15, 0x1, R3, P2 ;  /* 0x000000010f077824 */ /* 0x000fc800010e0603 */
[----:B------:R-:W-:-:S05]  /*2b70*/  F2FP.TF32.F32.PACK_B R13, R13 ;  /* 0x0000000dff0d723e */ /* 0x000fca00024050ff */
[----:B------:R2:W-:Y:S01]  /*2b80*/  @P0 STG.E desc[UR12][R6.64], R13 ;  /* 0x0000000d06000986 */ /* 0x0005e2000c10190c */
[----:B------:R-:W-:Y:S05]  /*2b90*/  @!P1 BRA `(.L_x_29) ;  /* 0x0000000000049947 */ /* 0x000fea0003800000 */
[----:B------:R3:W5:Y:S02]  /*2ba0*/  LDG.E.LTC128B R18, desc[UR12][R8.64+0x4] ;  /* 0x0000040c08127981 */ /* 0x000764000c1e1920 */
.L_x_29:
[----:B------:R-:W-:Y:S05]  /*2bb0*/  BSYNC B0 ;  /* 0x0000000000007941 */ /* 0x000fea0003800000 */
.L_x_28:
[----:B--2--5:R-:W-:Y:S01]  /*2bc0*/  LOP3.LUT R13, R18, 0xffffe000, RZ, 0xc0, !PT ;  /* 0xffffe000120d7812 */ /* 0x024fe200078ec0ff */
[----:B------:R-:W-:Y:S01]  /*2bd0*/  BSSY B0, `(.L_x_30) ;  /* 0x000000a000007945 */ /* 0x000fe20003800000 */
[----:B------:R-:W-:-:S03]  /*2be0*/  ISETP.GT.AND P3, PT, R10, 0x8, PT ;  /* 0x000000080a00780c */ /* 0x000fc60003f64270 */
[----:B------:R-:W-:Y:S01]  /*2bf0*/  FMUL R12, R13, R14 ;  /* 0x0000000e0d0c7220 */ /* 0x000fe20000400000 */
[----:B------:R-:W-:-:S03]  /*2c00*/  ISETP.GT.AND P0, PT, R0, RZ, P3 ;  /* 0x000000ff0000720c */ /* 0x000fc60001f04270 */
[----:B------:R-:W-:Y:S01]  /*2c10*/  FFMA R123, R123, R11, R12 ;  /* 0x0000000b7b7b7223 */ /* 0x000fe2000000000c */
[----:B------:R-:W-:-:S04]  /*2c20*/  P2R R12, PR, RZ, 0x8 ;  /* 0x00000008ff0c7803 */ /* 0x000fc80000000000 */
[----:B------:R-:W-:-:S05]  /*2c30*/  F2FP.TF32.F32.PACK_B R123, R123 ;  /* 0x0000007bff7b723e */ /* 0x000fca00024050ff */
[----:B------:R2:W-:Y:S01]  /*2c40*/  @P1 STG.E desc[UR12][R6.64+0x4], R123 ;  /* 0x0000047b06001986 */ /* 0x0005e2000c10190c */
[----:B------:R-:W-:Y:S05]  /*2c50*/  @!P0 BRA `(.L_x_31) ;  /* 0x0000000000048947 */ /* 0x000fea0003800000 */
[----:B------:R4:W5:Y:S02]  /*2c60*/  LDG.E.LTC128B R18, desc[UR12][R4.64+0x20] ;  /* 0x0000200c04127981 */ /* 0x000964000c1e1920 */
.L_x_31:
[----:B------:R-:W-:Y:S05]  /*2c70*/  BSYNC B0 ;  /* 0x0000000000007941 */ /* 0x000fea0003800000 */
.L_x_30:
[----:B-----5:R-:W-:Y:S01]  /*2c80*/  LOP3.LUT R13, R18, 0xffffe000, RZ, 0xc0, !PT ;  /* 0xffffe000120d7812 */ /* 0x020fe200078ec0ff */
[----:B------:R-:W-:Y:S01]  /*2c90*/  BSSY B0, `(.L_x_32) ;  /* 0x000000a000007945 */ /* 0x000fe20003800000 */
[----:B------:R-:W-:-:S03]  /*2ca0*/  ISETP.GT.AND P2, PT, R10, 0x9, PT ;  /* 0x000000090a00780c */ /* 0x000fc60003f44270 */
[----:B------:R-:W-:Y:S01]  /*2cb0*/  FMUL R13, R13, R14 ;  /* 0x0000000e0d0d7220 */ /* 0x000fe20000400000 */
[----:B------:R-:W-:Y:S02]  /*2cc0*/  ISETP.GT.AND P1, PT, R0, RZ, P2 ;  /* 0x000000ff0000720c */ /* 0x000fe40001724270 */
[----:B------:R-:W-:Y:S01]  /*2cd0*/  P2R R12, PR, RZ, 0x4 ;  /* 0x00000004ff0c7803 */ /* 0x000fe20000000000 */
[----:B------:R-:W-:-:S05]  /*2ce0*/  FFMA R13, R124, R11, R13 ;  /* 0x0000000b7c0d7223 */ /* 0x000fca000000000d */
[----:B------:R-:W-:-:S05]  /*2cf0*/  F2FP.TF32.F32.PACK_B R13, R13 ;  /* 0x0000000dff0d723e */ /* 0x000fca00024050ff */
[----:B------:R0:W-:Y:S01]  /*2d00*/  @P0 STG.E desc[UR12][R2.64+0x20], R13 ;  /* 0x0000200d02000986 */ /* 0x0001e2000c10190c */
[----:B------:R-:W-:Y:S05]  /*2d10*/  @!P1 BRA `(.L_x_33) ;  /* 0x0000000000049947 */ /* 0x000fea0003800000 */
[----:B------:R0:W5:Y:S02]  /*2d20*/  LDG.E.LTC128B R18, desc[UR12][R4.64+0x24] ;  /* 0x0000240c04127981 */ /* 0x000164000c1e1920 */
.L_x_33:
[----:B------:R-:W-:Y:S05]  /*2d30*/  BSYNC B0 ;  /* 0x0000000000007941 */ /* 0x000fea0003800000 */
.L_x_32:
[----:B0----5:R-:W-:Y:S01]  /*2d40*/  LOP3.LUT R13, R18, 0xffffe000, RZ, 0xc0, !PT ;  /* 0xffffe000120d7812 */ /* 0x021fe200078ec0ff */
[----:B------:R-:W-:Y:S01]  /*2d50*/  BSSY B0, `(.L_x_34) ;  /* 0x0000008000007945 */ /* 0x000fe20003800000 */
[----:B------:R-:W-:-:S03]  /*2d60*/  ISETP.GT.AND P0, PT, R0, 0x8, P3 ;  /* 0x000000080000780c */ /* 0x000fc60001f04270 */
[----:B------:R-:W-:-:S04]  /*2d70*/  FMUL R12, R13, R14 ;  /* 0x0000000e0d0c7220 */ /* 0x000fc80000400000 */
[----:B------:R-:W-:-:S05]  /*2d80*/  FFMA R125, R125, R11, R12 ;  /* 0x0000000b7d7d7223 */ /* 0x000fca000000000c */
[----:B------:R-:W-:-:S05]  /*2d90*/  F2FP.TF32.F32.PACK_B R125, R125 ;  /* 0x0000007dff7d723e */ /* 0x000fca00024050ff */
[----:B------:R0:W-:Y:S01]  /*2da0*/  @P1 STG.E desc[UR12][R2.64+0x24], R125 ;  /* 0x0000247d02001986 */ /* 0x0001e2000c10190c */
[----:B------:R-:W-:Y:S05]  /*2db0*/  @!P0 BRA `(.L_x_35) ;  /* 0x0000000000048947 */ /* 0x000fea0003800000 */
[----:B------:R0:W5:Y:S02]  /*2dc0*/  LDG.E.LTC128B R18, desc[UR12][R8.64+0x20] ;  /* 0x0000200c08127981 */ /* 0x000164000c1e1920 */
.L_x_35:
[----:B------:R-:W-:Y:S05]  /*2dd0*/  BSYNC B0 ;  /* 0x0000000000007941 */ /* 0x000fea0003800000 */
.L_x_34:
[----:B-----5:R-:W-:Y:S01]  /*2de0*/  LOP3.LUT R13, R18, 0xffffe000, RZ, 0xc0, !PT ;  /* 0xffffe000120d7812 */ /* 0x020fe200078ec0ff */
        /* <DEDUP_REMOVED lines=8> */
.L_x_37:
[----:B------:R-:W-:Y:S05]  /*2e70*/  BSYNC B0 ;  /* 0x0000000000007941 */ /* 0x000fea0003800000 */
.L_x_36:
[----:B0----5:R-:W-:Y:S01]  /*2e80*/  LOP3.LUT R13, R18, 0xffffe000, RZ, 0xc0, !PT ;  /* 0xffffe000120d7812 */ /* 0x021fe200078ec0ff */
        /* <DEDUP_REMOVED lines=10> */
.L_x_39:
[----:B------:R-:W-:Y:S05]  /*2f30*/  BSYNC B0 ;  /* 0x0000000000007941 */ /* 0x000fea0003800000 */
.L_x_38:
[----:B-----5:R-:W-:Y:S01]  /*2f40*/  LOP3.LUT R13, R18, 0xffffe000, RZ, 0xc0, !PT ;  /* 0xffffe000120d7812 */ /* 0x020fe200078ec0ff */
[----:B------:R-:W-:Y:S01]  /*2f50*/  BSSY B0, `(.L_x_40) ;  /* 0x000000a000007945 */ /* 0x000fe20003800000 */
[----:B------:R-:W-:-:S03]  /*2f60*/  ISETP.GT.AND P1, PT, R10, 0x11, PT ;  /* 0x000000110a00780c */ /* 0x000fc60003f24270 */
[----:B------:R-:W-:Y:S01]  /*2f70*/  FMUL R13, R13, R14 ;  /* 0x0000000e0d0d7220 */ /* 0x000fe20000400000 */
[----:B------:R-:W-:-:S03]  /*2f80*/  P2R R12, PR, RZ, 0x2 ;  /* 0x00000002ff0c7803 */ /* 0x000fc60000000000 */
[----:B------:R-:W-:-:S05]  /*2f90*/  FFMA R13, R128, R11, R13 ;  /* 0x0000000b800d7223 */ /* 0x000fca000000000d */
[----:B------:R-:W-:-:S05]  /*2fa0*/  F2FP.TF32.F32.PACK_B R13, R13 ;  /* 0x0000000dff0d723e */ /* 0x000fca00024050ff */
[----:B------:R0:W-:Y:S01]  /*2fb0*/  @P0 STG.E desc[UR12][R2.64+0x40], R13 ;  /* 0x0000400d02000986 */ /* 0x0001e2000c10190c */
[----:B------:R-:W-:-:S13]  /*2fc0*/  ISETP.GT.AND P0, PT, R0, RZ, P1 ;  /* 0x000000ff0000720c */ /* 0x000fda0000f04270 */
[----:B0-----:R-:W-:Y:S05]  /*2fd0*/  @!P0 BRA `(.L_x_41) ;  /* 0x0000000000048947 */ /* 0x001fea0003800000 */
[----:B------:R0:W5:Y:S02]  /*2fe0*/  LDG.E.LTC128B R18, desc[UR12][R4.64+0x44] ;  /* 0x0000440c04127981 */ /* 0x000164000c1e1920 */
.L_x_41:
[----:B------:R-:W-:Y:S05]  /*2ff0*/  BSYNC B0 ;  /* 0x0000000000007941 */ /* 0x000fea0003800000 */
.L_x_40:
[----:B-----5:R-:W-:Y:S01]  /*3000*/  LOP3.LUT R13, R18, 0xffffe000, RZ, 0xc0, !PT ;  /* 0xffffe000120d7812 */ /* 0x020fe200078ec0ff */
[----:B------:R-:W-:Y:S04]  /*3010*/  BSSY B0, `(.L_x_42) ;  /* 0x0000008000007945 */ /* 0x000fe80003800000 */
[----:B------:R-:W-:-:S04]  /*3020*/  FMUL R12, R13, R14 ;  /* 0x0000000e0d0c7220 */ /* 0x000fc80000400000 */
[----:B------:R-:W-:-:S05]  /*3030*/  FFMA R129, R129, R11, R12 ;  /* 0x0000000b81817223 */ /* 0x000fca000000000c */
[----:B------:R-:W-:-:S05]  /*3040*/  F2FP.TF32.F32.PACK_B R129, R129 ;  /* 0x00000081ff81723e */ /* 0x000fca00024050ff */
[----:B------:R0:W-:Y:S01]  /*3050*/  @P0 STG.E desc[UR12][R2.64+0x44], R129 ;  /* 0x0000448102000986 */ /* 0x0001e2000c10190c */
[----:B------:R-:W-:-:S13]  /*3060*/  ISETP.GT.AND P0, PT, R0, 0x8, P2 ;  /* 0x000000080000780c */ /* 0x000fda0001704270 */
[----:B0-----:R-:W-:Y:S05]  /*3070*/  @!P0 BRA `(.L_x_43) ;  /* 0x0000000000048947 */ /* 0x001fea0003800000 */
[----:B------:R0:W5:Y:S02]  /*3080*/  LDG.E.LTC128B R18, desc[UR12][R8.64+0x40] ;  /* 0x0000400c08127981 */ /* 0x000164000c1e1920 */
.L_x_43:
[----:B------:R-:W-:Y:S05]  /*3090*/  BSYNC B0 ;  /* 0x0000000000007941 */ /* 0x000fea0003800000 */
.L_x_42:
        /* <DEDUP_REMOVED lines=9> */
.L_x_45:
[----:B------:R-:W-:Y:S05]  /*3130*/  BSYNC B0 ;  /* 0x0000000000007941 */ /* 0x000fea0003800000 */
.L_x_44:
[----:B-----5:R-:W-:Y:S01]  /*3140*/  LOP3.LUT R13, R18, 0xffffe000, RZ, 0xc0, !PT ;  /* 0xffffe000120d7812 */ /* 0x020fe200078ec0ff */
[C---:B------:R-:W-:Y:S01]  /*3150*/  IMAD.SHL.U32 R17, R20.reuse, 0x100, RZ ;  /* 0x0000010014117824 */ /* 0x040fe200078e00ff */
[----:B------:R-:W-:Y:S01]  /*3160*/  SHF.L.U64.HI R21, R20, 0x8, R21 ;  /* 0x0000000814157819 */ /* 0x000fe20000010215 */
[----:B------:R-:W-:Y:S01]  /*3170*/  BSSY B0, `(.L_x_46) ;  /* 0x000000f000007945 */ /* 0x000fe20003800000 */
[----:B------:R-:W-:Y:S01]  /*3180*/  ISETP.GT.AND P2, PT, R10, 0x18, PT ;  /* 0x000000180a00780c */ /* 0x000fe20003f44270 */
[----:B------:R-:W-:Y:S01]  /*3190*/  FMUL R12, R13, R14 ;  /* 0x0000000e0d0c7220 */ /* 0x000fe20000400000 */
[----:B------:R-:W-:Y:S02]  /*31a0*/  LOP3.LUT R15, R17, 0x4, RZ, 0xfc, !PT ;  /* 0x00000004110f7812 */ /* 0x000fe400078efcff */
[----:B------:R-:W-:Y:S01]  /*31b0*/  P2R R16, PR, RZ, 0x4 ;  /* 0x00000004ff107803 */ /* 0x000fe20000000000 */
[----:B------:R-:W-:-:S05]  /*31c0*/  FFMA R131, R131, R11, R12 ;  /* 0x0000000b83837223 */ /* 0x000fca000000000c */
[----:B------:R-:W-:-:S05]  /*31d0*/  F2FP.TF32.F32.PACK_B R131, R131 ;  /* 0x00000083ff83723e */ /* 0x000fca00024050ff */
[----:B------:R0:W-:Y:S01]  /*31e0*/  @P0 STG.E desc[UR12][R6.64+0x44], R131 ;  /* 0x0000448306000986 */ /* 0x0001e2000c10190c */
[----:B------:R-:W-:-:S05]  /*31f0*/  IADD3 R124, P0, R15, R2, RZ ;  /* 0x000000020f7c7210 */ /* 0x000fca0007f1e0ff */
[----:B------:R-:W-:Y:S01]  /*3200*/  IMAD.X R125, R21, 0x1, R3, P0 ;  /* 0x00000001157d7824 */ /* 0x000fe200000e0603 */
[----:B------:R-:W-:-:S05]  /*3210*/  IADD3 R12, P0, R17, R2, RZ ;  /* 0x00000002110c7210 */ /* 0x000fca0007f1e0ff */
[----:B------:R-:W-:Y:S01]  /*3220*/  IMAD.X R13, R21, 0x1, R3, P0 ;  /* 0x00000001150d7824 */ /* 0x000fe200000e0603 */
[----:B------:R-:W-:-:S13]  /*3230*/  ISETP.GT.AND P0, PT, R0, RZ, P2 ;  /* 0x000000ff0000720c */ /* 0x000fda0001704270 */
[----:B0-----:R-:W-:Y:S05]  /*3240*/  @!P0 BRA `(.L_x_47) ;  /* 0x0000000000048947 */ /* 0x001fea0003800000 */
[----:B------:R0:W5:Y:S02]  /*3250*/  LDG.E.LTC128B R18, desc[UR12][R4.64+0x60] ;  /* 0x0000600c04127981 */ /* 0x000164000c1e1920 */
.L_x_47:
[----:B------:R-:W-:Y:S05]  /*3260*/  BSYNC B0 ;  /* 0x0000000000007941 */ /* 0x000fea0003800000 */
.L_x_46:
        /* <DEDUP_REMOVED lines=11> */
.L_x_49:
[----:B------:R-:W-:Y:S05]  /*3320*/  BSYNC B0 ;  /* 0x0000000000007941 */ /* 0x000fea0003800000 */
.L_x_48:
        /* <DEDUP_REMOVED lines=9> */
.L_x_51:
[----:B------:R-:W-:Y:S05]  /*33c0*/  BSYNC B0 ;  /* 0x0000000000007941 */ /* 0x000fea0003800000 */
.L_x_50:
        /* <DEDUP_REMOVED lines=9> */
.L_x_53:
[----:B------:R-:W-:Y:S05]  /*3460*/  BSYNC B0 ;  /* 0x0000000000007941 */ /* 0x000fea0003800000 */
.L_x_52:
[----:B-----5:R-:W-:Y:S01]  /*3470*/  LOP3.LUT R19, R18, 0xffffe000, RZ, 0xc0, !PT ;  /* 0xffffe00012137812 */ /* 0x020fe200078ec0ff */
[----:B------:R-:W-:Y:S01]  /*3480*/  BSSY B0, `(.L_x_54) ;  /* 0x000000a000007945 */ /* 0x000fe20003800000 */
[----:B------:R-:W-:-:S03]  /*3490*/  ISETP.GT.AND P2, PT, R10, 0x20, PT ;  /* 0x000000200a00780c */ /* 0x000fc60003f44270 */
[----:B------:R-:W-:-:S04]  /*34a0*/  FMUL R16, R19, R14 ;  /* 0x0000000e13107220 */ /* 0x000fc80000400000 */
[----:B------:R-:W-:Y:S01]  /*34b0*/  FFMA R135, R135, R11, R16 ;  /* 0x0000000b87877223 */ /* 0x000fe20000000010 */
[----:B------:R-:W-:-:S04]  /*34c0*/  P2R R16, PR, RZ, 0x4 ;  /* 0x00000004ff107803 */ /* 0x000fc80000000000 */
[----:B------:R-:W-:-:S05]  /*34d0*/  F2FP.TF32.F32.PACK_B R135, R135 ;  /* 0x00000087ff87723e */ /* 0x000fca00024050ff */
[----:B------:R0:W-:Y:S01]  /*34e0*/  @P0 STG.E desc[UR12][R6.64+0x64], R135 ;  /* 0x0000648706000986 */ /* 0x0001e2000c10190c */
[----:B------:R-:W-:-:S13]  /*34f0*/  ISETP.GT.AND P0, PT, R0, RZ, P2 ;  /* 0x000000ff0000720c */ /* 0x000fda0001704270 */
[----:B0-----:R-:W-:Y:S05]  /*3500*/  @!P0 BRA `(.L_x_55) ;  /* 0x0000000000048947 */ /* 0x001fea0003800000 */
[----:B------:R0:W5:Y:S02]  /*3510*/  LDG.E.LTC128B R18, desc[UR12][R4.64+0x80] ;  /* 0x0000800c04127981 */ /* 0x000164000c1e1920 */
.L_x_55:
[----:B------:R-:W-:Y:S05]  /*3520*/  BSYNC B0 ;  /* 0x0000000000007941 */ /* 0x000fea0003800000 */
.L_x_54:
        /* <DEDUP_REMOVED lines=11> */
.L_x_57:
[----:B------:R-:W-:Y:S05]  /*35e0*/  BSYNC B0 ;  /* 0x0000000000007941 */ /* 0x000fea0003800000 */
.L_x_56:
        /* <DEDUP_REMOVED lines=9> */
.L_x_59:
[----:B------:R-:W-:Y:S05]  /*3680*/  BSYNC B0 ;  /* 0x0000000000007941 */ /* 0x000fea0003800000 */
.L_x_58:
        /* <DEDUP_REMOVED lines=9> */
.L_x_61:
[----:B------:R-:W-:Y:S05]  /*3720*/  BSYNC B0 ;  /* 0x0000000000007941 */ /* 0x000fea0003800000 */
.L_x_60:
        /* <DEDUP_REMOVED lines=11> */
.L_x_63:
[----:B------:R-:W-:Y:S05]  /*37e0*/  BSYNC B0 ;  /* 0x0000000000007941 */ /* 0x000fea0003800000 */
.L_x_62:
[----:B-----5:R-:W-:Y:S01]  /*37f0*/  LOP3.LUT R19, R18, 0xffffe000, RZ, 0xc0, !PT ;  /* 0xffffe00012137812 */ /* 0x020fe200078ec0ff */
[----:B------:R-:W-:Y:S01]  /*3800*/  BSSY B0, `(.L_x_64) ;  /* 0x0000009000007945 */ /* 0x000fe20003800000 */
[----:B------:R-:W-:-:S03]  /*3810*/  ISETP.GT.AND P4, PT, R10, 0x29, PT ;  /* 0x000000290a00780c */ /* 0x000fc60003f84270 */
[----:B------:R-:W-:-:S04]  /*3820*/  FMUL R19, R19, R14 ;  /* 0x0000000e13137220 */ /* 0x000fc80000400000 */
[----:B------:R-:W-:-:S05]  /*3830*/  FFMA R19, R140, R11, R19 ;  /* 0x0000000b8c137223 */ /* 0x000fca0000000013 */
[----:B------:R-:W-:-:S05]  /*3840*/  F2FP.TF32.F32.PACK_B R19, R19 ;  /* 0x00000013ff13723e */ /* 0x000fca00024050ff */
[----:B------:R0:W-:Y:S01]  /*3850*/  @P0 STG.E desc[UR12][R2.64+0xa0], R19 ;  /* 0x0000a01302000986 */ /* 0x0001e2000c10190c */
[----:B------:R-:W-:-:S13]  /*3860*/  ISETP.GT.AND P0, PT, R0, RZ, P4 ;  /* 0x000000ff0000720c */ /* 0x000fda0002704270 */
[----:B0-----:R-:W-:Y:S05]  /*3870*/  @!P0 BRA `(.L_x_65) ;  /* 0x0000000000048947 */ /* 0x001fea0003800000 */
[----:B------:R0:W5:Y:S02]  /*3880*/  LDG.E.LTC128B R18, desc[UR12][R4.64+0xa4] ;  /* 0x0000a40c04127981 */ /* 0x000164000c1e1920 */
.L_x_65:
[----:B------:R-:W-:Y:S05]  /*3890*/  BSYNC B0 ;  /* 0x0000000000007941 */ /* 0x000fea0003800000 */
.L_x_64:
        /* <DEDUP_REMOVED lines=9> */
.L_x_67:
[----:B------:R-:W-:Y:S05]  /*3930*/  BSYNC B0 ;  /* 0x0000000000007941 */ /* 0x000fea0003800000 */
.L_x_66:
        /* <DEDUP_REMOVED lines=9> */
.L_x_69:
[----:B------:R-:W-:Y:S05]  /*39d0*/  BSYNC B0 ;  /* 0x0000000000007941 */ /* 0x000fea0003800000 */
.L_x_68:
        /* <DEDUP_REMOVED lines=10> */
.L_x_71:
[----:B------:R-:W-:Y:S05]  /*3a80*/  BSYNC B0 ;  /* 0x0000000000007941 */ /* 0x000fea0003800000 */
.L_x_70:
        /* <DEDUP_REMOVED lines=10> */
.L_x_73:
[----:B------:R-:W-:Y:S05]  /*3b30*/  BSYNC B0 ;  /* 0x0000000000007941 */ /* 0x000fea0003800000 */
.L_x_72:
        /* <DEDUP_REMOVED lines=9> */
.L_x_75:
[----:B------:R-:W-:Y:S05]  /*3bd0*/  BSYNC B0 ;  /* 0x0000000000007941 */ /* 0x000fea0003800000 */
.L_x_74:
        /* <DEDUP_REMOVED lines=9> */
.L_x_77:
[----:B------:R-:W-:Y:S05]  /*3c70*/  BSYNC B0 ;  /* 0x0000000000007941 */ /* 0x000fea0003800000 */
.L_x_76:
        /* <DEDUP_REMOVED lines=10> */
.L_x_79:
[----:B------:R-:W-:Y:S05]  /*3d20*/  BSYNC B0 ;  /* 0x0000000000007941 */ /* 0x000fea0003800000 */
.L_x_78:
[----:B-----5:R-:W-:Y:S01]  /*3d30*/  LOP3.LUT R19, R18, 0xffffe000, RZ, 0xc0, !PT ;  /* 0xffffe00012137812 */ /* 0x020fe200078ec0ff */
[----:B------:R-:W-:Y:S04]  /*3d40*/  BSSY B0, `(.L_x_80) ;  /* 0x0000009000007945 */ /* 0x000fe80003800000 */
[----:B------:R-:W-:-:S04]  /*3d50*/  FMUL R19, R19, R14 ;  /* 0x0000000e13137220 */ /* 0x000fc80000400000 */
[----:B------:R-:W-:-:S05]  /*3d60*/  FFMA R19, R148, R11, R19 ;  /* 0x0000000b94137223 */ /* 0x000fca0000000013 */
[----:B------:R-:W-:-:S05]  /*3d70*/  F2FP.TF32.F32.PACK_B R19, R19 ;  /* 0x00000013ff13723e */ /* 0x000fca00024050ff */
[----:B------:R0:W-:Y:S01]  /*3d80*/  @P0 STG.E desc[UR12][R2.64+0xe0], R19 ;  /* 0x0000e01302000986 */ /* 0x0001e2000c10190c */
[----:B------:R-:W-:-:S04]  /*3d90*/  ISETP.GT.AND P0, PT, R10, 0x39, PT ;  /* 0x000000390a00780c */ /* 0x000fc80003f04270 */
[----:B------:R-:W-:-:S13]  /*3da0*/  ISETP.GT.AND P5, PT, R0, RZ, P0 ;  /* 0x000000ff0000720c */ /* 0x000fda00007a4270 */
[----:B0-----:R-:W-:Y:S05]  /*3db0*/  @!P5 BRA `(.L_x_81) ;  /* 0x000000000004d947 */ /* 0x001fea0003800000 */
[----:B------:R0:W5:Y:S02]  /*3dc0*/  LDG.E.LTC128B R18, desc[UR12][R4.64+0xe4] ;  /* 0x0000e40c04127981 */ /* 0x000164000c1e1920 */
.L_x_81:
[----:B------:R-:W-:Y:S05]  /*3dd0*/  BSYNC B0 ;  /* 0x0000000000007941 */ /* 0x000fea0003800000 */
.L_x_80:
        /* <DEDUP_REMOVED lines=9> */
.L_x_83:
[----:B------:R-:W-:Y:S05]  /*3e70*/  BSYNC B0 ;  /* 0x0000000000007941 */ /* 0x000fea0003800000 */
.L_x_82:
[----:B-----5:R-:W-:Y:S01]  /*3e80*/  LOP3.LUT R19, R18, 0xffffe000, RZ, 0xc0, !PT ;  /* 0xffffe00012137812 */ /* 0x020fe200078ec0ff */
[----:B------:R-:W-:Y:S01]  /*3e90*/  BSSY B0, `(.L_x_84) ;  /* 0x0000009000007945 */ /* 0x000fe20003800000 */
[----:B------:R-:W-:-:S03]  /*3ea0*/  IMAD.MOV.U32 R16, RZ, RZ, R18 ;  /* 0x000000ffff107224 */ /* 0x000fc600078e0012 */
[----:B------:R-:W-:-:S04]  /*3eb0*/  FMUL R19, R19, R14 ;  /* 0x0000000e13137220 */ /* 0x000fc80000400000 */
[----:B------:R-:W-:-:S05]  /*3ec0*/  FFMA R19, R150, R11, R19 ;  /* 0x0000000b96137223 */ /* 0x000fca0000000013 */
[----:B------:R-:W-:-:S05]  /*3ed0*/  F2FP.TF32.F32.PACK_B R19, R19 ;  /* 0x00000013ff13723e */ /* 0x000fca00024050ff */
[----:B------:R0:W-:Y:S01]  /*3ee0*/  @P5 STG.E desc[UR12][R6.64+0xe0], R19 ;  /* 0x0000e01306005986 */ /* 0x0001e2000c10190c */
[----:B------:R-:W-:-:S13]  /*3ef0*/  ISETP.GT.AND P5, PT, R0, 0x8, P0 ;  /* 0x000000080000780c */ /* 0x000fda00007a4270 */
[----:B0-----:R-:W-:Y:S05]  /*3f00*/  @!P5 BRA `(.L_x_85) ;  /* 0x000000000004d947 */ /* 0x001fea0003800000 */
[----:B------:R0:W5:Y:S02]  /*3f10*/  LDG.E.LTC128B R16, desc[UR12][R8.64+0xe4] ;  /* 0x0000e40c08107981 */ /* 0x000164000c1e1920 */
.L_x_85:
[----:B------:R-:W-:Y:S05]  /*3f20*/  BSYNC B0 ;  /* 0x0000000000007941 */ /* 0x000fea0003800000 */
.L_x_84:
[----:B-----5:R-:W-:Y:S01]  /*3f30*/  LOP3.LUT R19, R16, 0xffffe000, RZ, 0xc0, !PT ;  /* 0xffffe00010137812 */ /* 0x020fe200078ec0ff */
[----:B------:R-:W-:Y:S01]  /*3f40*/  USHF.L.U32 UR22, UR4, 0x8, URZ ;  /* 0x0000000804167899 */ /* 0x000fe2000800063f */
[----:B--2---:R-:W-:Y:S01]  /*3f50*/  LOP3.LUT R123, R17, 0x20, RZ, 0xfc, !PT ;  /* 0x00000020117b7812 */ /* 0x004fe200078efcff */
[----:B------:R-:W-:Y:S02]  /*3f60*/  USHF.L.U64.HI UR4, UR4, 0x8, UR5 ;  /* 0x0000000804047899 */ /* 0x000fe40008010205 */
[----:B------:R-:W-:-:S04]  /*3f70*/  FMUL R18, R19, R14 ;  /* 0x0000000e13127220 */ /* 0x000fc80000400000 */
[----:B------:R-:W-:-:S05]  /*3f80*/  FFMA R151, R151, R11, R18 ;  /* 0x0000000b97977223 */ /* 0x000fca0000000012 */
[----:B------:R-:W-:-:S05]  /*3f90*/  F2FP.TF32.F32.PACK_B R151, R151 ;  /* 0x00000097ff97723e */ /* 0x000fca00024050ff */
[----:B------:R-:W-:Y:S01]  /*3fa0*/  @P5 STG.E desc[UR12][R6.64+0xe4], R151 ;  /* 0x0000e49706005986 */ /* 0x000fe2000c10190c */
[----:B------:R-:W-:-:S05]  /*3fb0*/  IADD3 R126, P5, R123, R2, RZ ;  /* 0x000000027b7e7210 */ /* 0x000fca0007fbe0ff */
[----:B------:R-:W-:Y:S01]  /*3fc0*/  IMAD.X R127, R21, 0x1, R3, P5 ;  /* 0x00000001157f7824 */ /* 0x000fe200028e0603 */
[----:B------:R-:W-:-:S04]  /*3fd0*/  IADD3 R18, P5, R4, UR22, RZ ;  /* 0x0000001604127c10 */ /* 0x000fc8000ffbe0ff */
[----:B------:R-:W-:Y:S02]  /*3fe0*/  IADD3.X R19, R5, UR4, RZ, P5, !PT ;  /* 0x0000000405137c10 */ /* 0x000fe4000affe4ff */
[----:B------:R-:W-:-:S04]  /*3ff0*/  ISETP.GT.AND P5, PT, R10, RZ, PT ;  /* 0x000000ff0a00720c */ /* 0x000fc80003fa4270 */
[----:B------:R-:W-:-:S13]  /*4000*/  ISETP.GT.AND P5, PT, R0, 0x40, P5 ;  /* 0x000000400000780c */ /* 0x000fda0002fa4270 */
[----:B------:R-:W2:Y:S01]  /*4010*/  @P5 LDG.E.LTC128B R16, desc[UR12][R18.64] ;  /* 0x0000000c12105981 */ /* 0x000ea2000c1e1920 */
[----:B------:R-:W-:Y:S01]  /*4020*/  LOP3.LUT R121, R17, 0x24, RZ, 0xfc, !PT ;  /* 0x0000002411797812 */ /* 0x000fe200078efcff */
[----:B------:R-:W-:Y:S01]  /*4030*/  ULOP3.LUT UR21, UR22, 0x4, URZ, 0xfc, !UPT ;  /* 0x0000000416157892 */ /* 0x000fe2000f8efc3f */
[----:B--2---:R-:W-:-:S05]  /*4040*/  LOP3.LUT R23, R16, 0xffffe000, RZ, 0xc0, !PT ;  /* 0xffffe00010177812 */ /* 0x004fca00078ec0ff */
[----:B------:R-:W-:-:S04]  /*4050*/  FMUL R23, R23, R14 ;  /* 0x0000000e17177220 */ /* 0x000fc80000400000 */
[----:B------:R-:W-:-:S05]  /*4060*/  FFMA R133, R88, R11, R23 ;  /* 0x0000000b58857223 */ /* 0x000fca0000000017 */
[----:B------:R-:W-:-:S05]  /*4070*/  F2FP.TF32.F32.PACK_B R133, R133 ;  /* 0x00000085ff85723e */ /* 0x000fca00024050ff */
[----:B------:R2:W-:Y:S01]  /*4080*/  @P5 STG.E desc[UR12][R12.64], R133 ;  /* 0x000000850c005986 */ /* 0x0005e2000c10190c */
[----:B------:R-:W-:-:S05]  /*4090*/  IADD3 R128, P5, R121, R2, RZ ;  /* 0x0000000279807210 */ /* 0x000fca0007fbe0ff */
[----:B------:R-:W-:Y:S01]  /*40a0*/  IMAD.X R129, R21, 0x1, R3, P5 ;  /* 0x0000000115817824 */ /* 0x000fe200028e0603 */
[----:B------:R-:W-:-:S04]  /*40b0*/  IADD3 R130, P5, R4, UR21, RZ ;  /* 0x0000001504827c10 */ /* 0x000fc8000ffbe0ff */
[----:B------:R-:W-:Y:S02]  /*40c0*/  IADD3.X R131, R5, UR4, RZ, P5, !PT ;  /* 0x0000000405837c10 */ /* 0x000fe4000affe4ff */
[----:B------:R-:W-:-:S13]  /*40d0*/  ISETP.GT.AND P5, PT, R0, 0x40, P6 ;  /* 0x000000400000780c */ /* 0x000fda00037a4270 */
[----:B------:R-:W3:Y:S01]  /*40e0*/  @P5 LDG.E.LTC128B R16, desc[UR12][R130.64] ;  /* 0x0000000c82105981 */ /* 0x000ee2000c1e1920 */
[----:B------:R-:W-:Y:S01]  /*40f0*/  BSSY B0, `(.L_x_86) ;  /* 0x000000e000007945 */ /* 0x000fe20003800000 */
[----:B---3--:R-:W-:-:S05]  /*4100*/  LOP3.LUT R23, R16, 0xffffe000, RZ, 0xc0, !PT ;  /* 0xffffe00010177812 */ /* 0x008fca00078ec0ff */
[----:B------:R-:W-:-:S04]  /*4110*/  FMUL R20, R23, R14 ;  /* 0x0000000e17147220 */ /* 0x000fc80000400000 */
[----:B--2---:R-:W-:-:S05]  /*4120*/  FFMA R133, R89, R11, R20 ;  /* 0x0000000b59857223 */ /* 0x004fca0000000014 */
[----:B------:R-:W-:-:S05]  /*4130*/  F2FP.TF32.F32.PACK_B R133, R133 ;  /* 0x00000085ff85723e */ /* 0x000fca00024050ff */
[----:B------:R2:W-:Y:S01]  /*4140*/  @P5 STG.E desc[UR12][R124.64], R133 ;  /* 0x000000857c005986 */ /* 0x0005e2000c10190c */
[----:B------:R-:W-:-:S05]  /*4150*/  IADD3 R88, P5, R17, R6, RZ ;  /* 0x0000000611587210 */ /* 0x000fca0007fbe0ff */
[----:B------:R-:W-:Y:S01]  /*4160*/  IMAD.X R89, R21, 0x1, R7, P5 ;  /* 0x0000000115597824 */ /* 0x000fe200028e0607 */
[----:B------:R-:W-:-:S04]  /*4170*/  IADD3 R22, P5, R8, UR22, RZ ;  /* 0x0000001608167c10 */ /* 0x000fc8000ffbe0ff */
[----:B------:R-:W-:Y:S02]  /*4180*/  IADD3.X R23, R9, UR4, RZ, P5, !PT ;  /* 0x0000000409177c10 */ /* 0x000fe4000affe4ff */
[----:B------:R-:W-:-:S04]  /*4190*/  ISETP.GT.AND P5, PT, R10, RZ, PT ;  /* 0x000000ff0a00720c */ /* 0x000fc80003fa4270 */
[----:B------:R-:W-:-:S13]  /*41a0*/  ISETP.GT.AND P5, PT, R0, 0x48, P5 ;  /* 0x000000480000780c */ /* 0x000fda0002fa4270 */
[----:B--2---:R-:W-:Y:S05]  /*41b0*/  @!P5 BRA `(.L_x_87) ;  /* 0x000000000004d947 */ /* 0x004fea0003800000 */
[----:B------:R2:W5:Y:S02]  /*41c0*/  LDG.E.LTC128B R16, desc[UR12][R22.64] ;  /* 0x0000000c16107981 */ /* 0x000564000c1e1920 */
.L_x_87:
[----:B------:R-:W-:Y:S05]  /*41d0*/  BSYNC B0 ;  /* 0x0000000000007941 */ /* 0x000fea0003800000 */
.L_x_86:
[----:B-----5:R-:W-:Y:S01]  /*41e0*/  LOP3.LUT R125, R16, 0xffffe000, RZ, 0xc0, !PT ;  /* 0xffffe000107d7812 */ /* 0x020fe200078ec0ff */
[----:B------:R-:W-:Y:S04]  /*41f0*/  BSSY B0, `(.L_x_88) ;  /* 0x000000c000007945 */ /* 0x000fe80003800000 */
[----:B------:R-:W-:-:S04]  /*4200*/  FMUL R125, R125, R14 ;  /* 0x0000000e7d7d7220 */ /* 0x000fc80000400000 */
[----:B------:R-:W-:-:S05]  /*4210*/  FFMA R125, R90, R11, R125 ;  /* 0x0000000b5a7d7223 */ /* 0x000fca000000007d */
[----:B------:R-:W-:-:S05]  /*4220*/  F2FP.TF32.F32.PACK_B R125, R125 ;  /* 0x0000007dff7d723e */ /* 0x000fca00024050ff */
[----:B------:R3:W-:Y:S01]  /*4230*/  @P5 STG.E desc[UR12][R88.64], R125 ;  /* 0x0000007d58005986 */ /* 0x0007e2000c10190c */
[----:B------:R-:W-:-:S05]  /*4240*/  IADD3 R132, P5, R15, R6, RZ ;  /* 0x000000060f847210 */ /* 0x000fca0007fbe0ff */
[----:B------:R-:W-:Y:S01]  /*4250*/  IMAD.X R133, R21, 0x1, R7, P5 ;  /* 0x0000000115857824 */ /* 0x000fe200028e0607 */
[----:B------:R-:W-:-:S13]  /*4260*/  ISETP.GT.AND P5, PT, R0, 0x48, P6 ;  /* 0x000000480000780c */ /* 0x000fda00037a4270 */
[----:B---3--:R-:W-:Y:S05]  /*4270*/  @!P5 BRA `(.L_x_89) ;  /* 0x00000000000cd947 */ /* 0x008fea0003800000 */
[----:B------:R-:W-:-:S04]  /*4280*/  IADD3 R124, P6, R8, UR21, RZ ;  /* 0x00000015087c7c10 */ /* 0x000fc8000ffde0ff */
[----:B------:R-:W-:-:S05]  /*4290*/  IADD3.X R125, R9, UR4, RZ, P6, !PT ;  /* 0x00000004097d7c10 */ /* 0x000fca000b7fe4ff */
[----:B------:R3:W5:Y:S04]  /*42a0*/  LDG.E.LTC128B R16, desc[UR12][R124.64] ;  /* 0x0000000c7c107981 */ /* 0x000768000c1e1920 */
.L_x_89:
[----:B------:R-:W-:Y:S05]  /*42b0*/  BSYNC B0 ;  /* 0x0000000000007941 */ /* 0x000fea0003800000 */
.L_x_88:
[----:B---3-5:R-:W-:Y:S01]  /*42c0*/  LOP3.LUT R125, R16, 0xffffe000, RZ, 0xc0, !PT ;  /* 0xffffe000107d7812 */ /* 0x028fe200078ec0ff */
[----:B------:R-:W-:Y:S01]  /*42d0*/  ULOP3.LUT UR20, UR22, 0x20, URZ, 0xfc, !UPT ;  /* 0x0000002016147892 */ /* 0x000fe2000f8efc3f */
[----:B------:R-:W-:-:S03]  /*42e0*/  ISETP.GT.AND P6, PT, R10, 0x8, PT ;  /* 0x000000080a00780c */ /* 0x000fc60003fc4270 */
[----:B------:R-:W-:-:S04]  /*42f0*/  FMUL R20, R125, R14 ;  /* 0x0000000e7d147220 */ /* 0x000fc80000400000 */
[----:B------:R-:W-:Y:S01]  /*4300*/  FFMA R137, R91, R11, R20 ;  /* 0x0000000b5b897223 */ /* 0x000fe20000000014 */
[----:B------:R-:W-:-:S04]  /*4310*/  LOP3.LUT R91, R17, 0x40, RZ, 0xfc, !PT ;  /* 0x00000040115b7812 */ /* 0x000fc800078efcff */
[----:B------:R-:W-:-:S05]  /*4320*/  F2FP.TF32.F32.PACK_B R137, R137 ;  /* 0x00000089ff89723e */ /* 0x000fca00024050ff */
[----:B------:R3:W-:Y:S01]  /*4330*/  @P5 STG.E desc[UR12][R132.64], R137 ;  /* 0x0000008984005986 */ /* 0x0007e2000c10190c */
[----:B------:R-:W-:-:S05]  /*4340*/  IADD3 R130, P5, R91, R2, RZ ;  /* 0x000000025b827210 */ /* 0x000fca0007fbe0ff */
[----:B------:R-:W-:Y:S01]  /*4350*/  IMAD.X R131, R21, 0x1, R3, P5 ;  /* 0x0000000115837824 */ /* 0x000fe200028e0603 */
[----:B------:R-:W-:-:S04]  /*4360*/  IADD3 R134, P5, R4, UR20, RZ ;  /* 0x0000001404867c10 */ /* 0x000fc8000ffbe0ff */
[----:B------:R-:W-:Y:S02]  /*4370*/  IADD3.X R135, R5, UR4, RZ, P5, !PT ;  /* 0x0000000405877c10 */ /* 0x000fe4000affe4ff */
[----:B------:R-:W-:-:S13]  /*4380*/  ISETP.GT.AND P5, PT, R0, 0x40, P6 ;  /* 0x000000400000780c */ /* 0x000fda00037a4270 */
[----:B------:R-:W2:Y:S01]  /*4390*/  @P5 LDG.E.LTC128B R16, desc[UR12][R134.64] ;  /* 0x0000000c86105981 */ /* 0x000ea2000c1e1920 */
[----:B------:R-:W-:Y:S01]  /*43a0*/  ULOP3.LUT UR19, UR22, 0x24, URZ, 0xfc, !UPT ;  /* 0x0000002416137892 */ /* 0x000fe2000f8efc3f */
[----:B--2---:R-:W-:-:S05]  /*43b0*/  LOP3.LUT R125, R16, 0xffffe000, RZ, 0xc0, !PT ;  /* 0xffffe000107d7812 */ /* 0x004fca00078ec0ff */
[----:B------:R-:W-:-:S04]  /*43c0*/  FMUL R125, R125, R14 ;  /* 0x0000000e7d7d7220 */ /* 0x000fc80000400000 */
[----:B------:R-:W-:Y:S01]  /*43d0*/  FFMA R139, R92, R11, R125 ;  /* 0x0000000b5c8b7223 */ /* 0x000fe2000000007d */
[----:B------:R-:W-:-:S04]  /*43e0*/  LOP3.LUT R125, R17, 0x44, RZ, 0xfc, !PT ;  /* 0x00000044117d7812 */ /* 0x000fc800078efcff */
[----:B------:R-:W-:-:S05]  /*43f0*/  F2FP.TF32.F32.PACK_B R139, R139 ;  /* 0x0000008bff8b723e */ /* 0x000fca00024050ff */
[----:B------:R2:W-:Y:S01]  /*4400*/  @P5 STG.E desc[UR12][R126.64], R139 ;  /* 0x0000008b7e005986 */ /* 0x0005e2000c10190c */
[----:B---3--:R-:W-:-:S05]  /*4410*/  IADD3 R132, P5, R125, R2, RZ ;  /* 0x000000027d847210 */ /* 0x008fca0007fbe0ff */
[----:B------:R-:W-:Y:S01]  /*4420*/  IMAD.X R133, R21, 0x1, R3, P5 ;  /* 0x0000000115857824 */ /* 0x000fe200028e0603 */
[----:B------:R-:W-:-:S04]  /*4430*/  IADD3 R136, P5, R4, UR19, RZ ;  /* 0x0000001304887c10 */ /* 0x000fc8000ffbe0ff */
[----:B------:R-:W-:Y:S02]  /*4440*/  IADD3.X R137, R5, UR4, RZ, P5, !PT ;  /* 0x0000000405897c10 */ /* 0x000fe4000affe4ff */
[----:B------:R-:W-:-:S04]  /*4450*/  ISETP.GT.AND P5, PT, R10, 0x9, PT ;  /* 0x000000090a00780c */ /* 0x000fc80003fa4270 */
[----:B------:R-:W-:-:S13]  /*4460*/  ISETP.GT.AND P5, PT, R0, 0x40, P5 ;  /* 0x000000400000780c */ /* 0x000fda0002fa4270 */
[----:B------:R-:W3:Y:S01]  /*4470*/  @P5 LDG.E.LTC128B R16, desc[UR12][R136.64] ;  /* 0x0000000c88105981 */ /* 0x000ee2000c1e1920 */
[----:B------:R-:W-:Y:S01]  /*4480*/  BSSY B0, `(.L_x_90) ;  /* 0x000000d000007945 */ /* 0x000fe20003800000 */
[----:B---3--:R-:W-:-:S05]  /*4490*/  LOP3.LUT R135, R16, 0xffffe000, RZ, 0xc0, !PT ;  /* 0xffffe00010877812 */ /* 0x008fca00078ec0ff */
[----:B------:R-:W-:-:S04]  /*44a0*/  FMUL R20, R135, R14 ;  /* 0x0000000e87147220 */ /* 0x000fc80000400000 */
[----:B------:R-:W-:-:S05]  /*44b0*/  FFMA R93, R93, R11, R20 ;  /* 0x0000000b5d5d7223 */ /* 0x000fca0000000014 */
[----:B------:R-:W-:-:S05]  /*44c0*/  F2FP.TF32.F32.PACK_B R93, R93 ;  /* 0x0000005dff5d723e */ /* 0x000fca00024050ff */
[----:B------:R3:W-:Y:S01]  /*44d0*/  @P5 STG.E desc[UR12][R128.64], R93 ;  /* 0x0000005d80005986 */ /* 0x0007e2000c10190c */
[----:B--2---:R-:W-:-:S05]  /*44e0*/  IADD3 R126, P5, R123, R6, RZ ;  /* 0x000000067b7e7210 */ /* 0x004fca0007fbe0ff */
[----:B------:R-:W-:Y:S01]  /*44f0*/  IMAD.X R127, R21, 0x1, R7, P5 ;  /* 0x00000001157f7824 */ /* 0x000fe200028e0607 */
[----:B------:R-:W-:-:S13]  /*4500*/  ISETP.GT.AND P5, PT, R0, 0x48, P6 ;  /* 0x000000480000780c */ /* 0x000fda00037a4270 */
[----:B---3--:R-:W-:Y:S05]  /*4510*/  @!P5 BRA `(.L_x_91) ;  /* 0x00000000000cd947 */ /* 0x008fea0003800000 */
[----:B------:R-:W-:-:S04]  /*4520*/  IADD3 R92, P6, R8, UR20, RZ ;  /* 0x00000014085c7c10 */ /* 0x000fc8000ffde0ff */
[----:B------:R-:W-:-:S05]  /*4530*/  IADD3.X R93, R9, UR4, RZ, P6, !PT ;  /* 0x00000004095d7c10 */ /* 0x000fca000b7fe4ff */
[----:B------:R2:W5:Y:S04]  /*4540*/  LDG.E.LTC128B R16, desc[UR12][R92.64] ;  /* 0x0000000c5c107981 */ /* 0x000568000c1e1920 */
.L_x_91:
[----:B------:R-:W-:Y:S05]  /*4550*/  BSYNC B0 ;  /* 0x0000000000007941 */ /* 0x000fea0003800000 */
.L_x_90:
[----:B--2--5:R-:W-:Y:S01]  /*4560*/  LOP3.LUT R93, R16, 0xffffe000, RZ, 0xc0, !PT ;  /* 0xffffe000105d7812 */ /* 0x024fe200078ec0ff */
[----:B------:R-:W-:Y:S01]  /*4570*/  BSSY B0, `(.L_x_92) ;  /* 0x000000d000007945 */ /* 0x000fe20003800000 */
[----:B------:R-:W-:-:S03]  /*4580*/  ISETP.GT.AND P6, PT, R10, 0x9, PT ;  /* 0x000000090a00780c */ /* 0x000fc60003fc4270 */
[----:B------:R-:W-:-:S04]  /*4590*/  FMUL R93, R93, R14 ;  /* 0x0000000e5d5d7220 */ /* 0x000fc80000400000 */
[----:B------:R-:W-:-:S05]  /*45a0*/  FFMA R93, R94, R11, R93 ;  /* 0x0000000b5e5d7223 */ /* 0x000fca000000005d */
[----:B------:R-:W-:-:S05]  /*45b0*/  F2FP.TF32.F32.PACK_B R93, R93 ;  /* 0x0000005dff5d723e */ /* 0x000fca00024050ff */
[----:B------:R2:W-:Y:S01]  /*45c0*/  @P5 STG.E desc[UR12][R126.64], R93 ;  /* 0x0000005d7e005986 */ /* 0x0005e2000c10190c */
[----:B------:R-:W-:-:S05]  /*45d0*/  IADD3 R128, P5, R121, R6, RZ ;  /* 0x0000000679807210 */ /* 0x000fca0007fbe0ff */
[----:B------:R-:W-:Y:S01]  /*45e0*/  IMAD.X R129, R21, 0x1, R7, P5 ;  /* 0x0000000115817824 */ /* 0x000fe200028e0607 */
[----:B------:R-:W-:-:S13]  /*45f0*/  ISETP.GT.AND P5, PT, R0, 0x48, P6 ;  /* 0x000000480000780c */ /* 0x000fda00037a4270 */
[----:B--2---:R-:W-:Y:S05]  /*4600*/  @!P5 BRA `(.L_x_93) ;  /* 0x00000000000cd947 */ /* 0x004fea0003800000 */
[----:B------:R-:W-:-:S04]  /*4610*/  IADD3 R92, P6, R8, UR19, RZ ;  /* 0x00000013085c7c10 */ /* 0x000fc8000ffde0ff */
[----:B------:R-:W-:-:S05]  /*4620*/  IADD3.X R93, R9, UR4, RZ, P6, !PT ;  /* 0x00000004095d7c10 */ /* 0x000fca000b7fe4ff */
[----:B------:R2:W5:Y:S04]  /*4630*/  LDG.E.LTC128B R16, desc[UR12][R92.64] ;  /* 0x0000000c5c107981 */ /* 0x000568000c1e1920 */
.L_x_93:
[----:B------:R-:W-:Y:S05]  /*4640*/  BSYNC B0 ;  /* 0x0000000000007941 */ /* 0x000fea0003800000 */
.L_x_92:
[----:B--2--5:R-:W-:Y:S01]  /*4650*/  LOP3.LUT R93, R16, 0xffffe000, RZ, 0xc0, !PT ;  /* 0xffffe000105d7812 */ /* 0x024fe200078ec0ff */
[----:B------:R-:W-:Y:S01]  /*4660*/  ULOP3.LUT UR18, UR22, 0x40, URZ, 0xfc, !UPT ;  /* 0x0000004016127892 */ /* 0x000fe2000f8efc3f */
[----:B------:R-:W-:-:S03]  /*4670*/  ISETP.GT.AND P6, PT, R10, 0x10, PT ;  /* 0x000000100a00780c */ /* 0x000fc60003fc4270 */
[----:B------:R-:W-:Y:S01]  /*4680*/  FMUL R20, R93, R14 ;  /* 0x0000000e5d147220 */ /* 0x000fe20000400000 */
[----:B------:R-:W-:-:S03]  /*4690*/  LOP3.LUT R93, R17, 0x60, RZ, 0xfc, !PT ;  /* 0x00000060115d7812 */ /* 0x000fc600078efcff */
        /* <DEDUP_REMOVED lines=9> */
[----:B------:R-:W-:Y:S01]  /*4730*/  ULOP3.LUT UR17, UR22, 0x44, URZ, 0xfc, !UPT ;  /* 0x0000004416117892 */ /* 0x000fe2000f8efc3f */
[----:B---3--:R-:W-:-:S05]  /*4740*/  LOP3.LUT R95, R16, 0xffffe000, RZ, 0xc0, !PT ;  /* 0xffffe000105f7812 */ /* 0x008fca00078ec0ff */
[----:B------:R-:W-:-:S04]  /*4750*/  FMUL R95, R95, R14 ;  /* 0x0000000e5f5f7220 */ /* 0x000fc80000400000 */
[----:B------:R-:W-:Y:S01]  /*4760*/  FFMA R139, R96, R11, R95 ;  /* 0x0000000b608b7223 */ /* 0x000fe2000000005f */
[----:B------:R-:W-:-:S04]  /*4770*/  LOP3.LUT R95, R17, 0x64, RZ, 0xfc, !PT ;  /* 0x00000064115f7812 */ /* 0x000fc800078efcff */
[----:B------:R-:W-:-:S05]  /*4780*/  F2FP.TF32.F32.PACK_B R139, R139 ;  /* 0x0000008bff8b723e */ /* 0x000fca00024050ff */
[----:B------:R3:W-:Y:S01]  /*4790*/  @P5 STG.E desc[UR12][R130.64], R139 ;  /* 0x0000008b82005986 */ /* 0x0007e2000c10190c */
[----:B--2---:R-:W-:-:S05]  /*47a0*/  IADD3 R128, P5, R95, R2, RZ ;  /* 0x000000025f807210 */ /* 0x004fca0007fbe0ff */
[----:B------:R-:W-:Y:S01]  /*47b0*/  IMAD.X R129, R21, 0x1, R3, P5 ;  /* 0x0000000115817824 */ /* 0x000fe200028e0603 */
[----:B------:R-:W-:-:S04]  /*47c0*/  IADD3 R136, P5, R4, UR17, RZ ;  /* 0x0000001104887c10 */ /* 0x000fc8000ffbe0ff */
[----:B------:R-:W-:Y:S02]  /*47d0*/  IADD3.X R137, R5, UR4, RZ, P5, !PT ;  /* 0x0000000405897c10 */ /* 0x000fe4000affe4ff */
[----:B------:R-:W-:-:S04]  /*47e0*/  ISETP.GT.AND P5, PT, R10, 0x11, PT ;  /* 0x000000110a00780c */ /* 0x000fc80003fa4270 */
[----:B------:R-:W-:-:S13]  /*47f0*/  ISETP.GT.AND P5, PT, R0, 0x40, P5 ;  /* 0x000000400000780c */ /* 0x000fda0002fa4270 */
[----:B------:R-:W2:Y:S01]  /*4800*/  @P5 LDG.E.LTC128B R16, desc[UR12][R136.64] ;  /* 0x0000000c88105981 */ /* 0x000ea2000c1e1920 */
[----:B------:R-:W-:Y:S01]  /*4810*/  BSSY B0, `(.L_x_94) ;  /* 0x000000d000007945 */ /* 0x000fe20003800000 */
[----:B--2---:R-:W-:-:S05]  /*4820*/  LOP3.LUT R135, R16, 0xffffe000, RZ, 0xc0, !PT ;  /* 0xffffe00010877812 */ /* 0x004fca00078ec0ff */
[----:B------:R-:W-:-:S04]  /*4830*/  FMUL R20, R135, R14 ;  /* 0x0000000e87147220 */ /* 0x000fc80000400000 */
[----:B------:R-:W-:-:S05]  /*4840*/  FFMA R97, R97, R11, R20 ;  /* 0x0000000b61617223 */ /* 0x000fca0000000014 */
[----:B------:R-:W-:-:S05]  /*4850*/  F2FP.TF32.F32.PACK_B R97, R97 ;  /* 0x00000061ff61723e */ /* 0x000fca00024050ff */
[----:B------:R2:W-:Y:S01]  /*4860*/  @P5 STG.E desc[UR12][R132.64], R97 ;  /* 0x0000006184005986 */ /* 0x0005e2000c10190c */
[----:B---3--:R-:W-:-:S05]  /*4870*/  IADD3 R130, P5, R91, R6, RZ ;  /* 0x000000065b827210 */ /* 0x008fca0007fbe0ff */
[----:B------:R-:W-:Y:S01]  /*4880*/  IMAD.X R131, R21, 0x1, R7, P5 ;  /* 0x0000000115837824 */ /* 0x000fe200028e0607 */
[----:B------:R-:W-:-:S13]  /*4890*/  ISETP.GT.AND P5, PT, R0, 0x48, P6 ;  /* 0x000000480000780c */ /* 0x000fda00037a4270 */
[----:B--2---:R-:W-:Y:S05]  /*48a0*/  @!P5 BRA `(.L_x_95) ;  /* 0x00000000000cd947 */ /* 0x004fea0003800000 */
[----:B------:R-:W-:-:S04]  /*48b0*/  IADD3 R96, P6, R8, UR18, RZ ;  /* 0x0000001208607c10 */ /* 0x000fc8000ffde0ff */
[----:B------:R-:W-:-:S05]  /*48c0*/  IADD3.X R97, R9, UR4, RZ, P6, !PT ;  /* 0x0000000409617c10 */ /* 0x000fca000b7fe4ff */
[----:B------:R2:W5:Y:S04]  /*48d0*/  LDG.E.LTC128B R16, desc[UR12][R96.64] ;  /* 0x0000000c60107981 */ /* 0x000568000c1e1920 */
.L_x_95:
[----:B------:R-:W-:Y:S05]  /*48e0*/  BSYNC B0 ;  /* 0x0000000000007941 */ /* 0x000fea0003800000 */
.L_x_94:
        /* <DEDUP_REMOVED lines=14> */
.L_x_97:
[----:B------:R-:W-:Y:S05]  /*49d0*/  BSYNC B0 ;  /* 0x0000000000007941 */ /* 0x000fea0003800000 */
.L_x_96:
        /* <DEDUP_REMOVED lines=41> */
.L_x_99:
[----:B------:R-:W-:Y:S05]  /*4c70*/  BSYNC B0 ;  /* 0x0000000000007941 */ /* 0x000fea0003800000 */
.L_x_98:
        /* <DEDUP_REMOVED lines=14> */
.L_x_101:
[----:B------:R-:W-:Y:S05]  /*4d60*/  BSYNC B0 ;  /* 0x0000000000007941 */ /* 0x000fea0003800000 */
.L_x_100:
        /* <DEDUP_REMOVED lines=41> */
.L_x_103:
[----:B------:R-:W-:Y:S05]  /*5000*/  BSYNC B0 ;  /* 0x0000000000007941 */ /* 0x000fea0003800000 */
.L_x_102:
        /* <DEDUP_REMOVED lines=14> */
.L_x_105:
[----:B------:R-:W-:Y:S05]  /*50f0*/  BSYNC B0 ;  /* 0x0000000000007941 */ /* 0x000fea0003800000 */
.L_x_104:
        /* <DEDUP_REMOVED lines=40> */
.L_x_107:
[----:B------:R-:W-:Y:S05]  /*5380*/  BSYNC B0 ;  /* 0x0000000000007941 */ /* 0x000fea0003800000 */
.L_x_106:
[----:B--2--5:R-:W-:Y:S01]  /*5390*/  LOP3.LUT R109, R16, 0xffffe000, RZ, 0xc0, !PT ;  /* 0xffffe000106d7812 */ /* 0x024fe200078ec0ff */
        /* <DEDUP_REMOVED lines=12> */
.L_x_109:
[----:B------:R-:W-:Y:S05]  /*5460*/  BSYNC B0 ;  /* 0x0000000000007941 */ /* 0x000fea0003800000 */
.L_x_108:
[----:B--2--5:R-:W-:Y:S01]  /*5470*/  LOP3.LUT R109, R16, 0xffffe000, RZ, 0xc0, !PT ;  /* 0xffffe000106d7812 */ /* 0x024fe200078ec0ff */
[----:B------:R-:W-:-:S04]  /*5480*/  ULOP3.LUT UR8, UR22, 0xc0, URZ, 0xfc, !UPT ;  /* 0x000000c016087892 */ /* 0x000fc8000f8efc3f */
        /* <DEDUP_REMOVED lines=14> */
[----:B--2---:R-:W-:Y:S01]  /*5570*/  FFMA R137, R112, R11, R111 ;  /* 0x0000000b70897223 */ /* 0x004fe2000000006f */
        /* <DEDUP_REMOVED lines=22> */
.L_x_111:
[----:B------:R-:W-:Y:S05]  /*56e0*/  BSYNC B0 ;  /* 0x0000000000007941 */ /* 0x000fea0003800000 */
.L_x_110:
        /* <DEDUP_REMOVED lines=13> */
.L_x_113:
[----:B------:R-:W-:Y:S05]  /*57c0*/  BSYNC B0 ;  /* 0x0000000000007941 */ /* 0x000fea0003800000 */
.L_x_112:
[----:B--2--5:R-:W-:Y:S01]  /*57d0*/  LOP3.LUT R3, R16, 0xffffe000, RZ, 0xc0, !PT ;  /* 0xffffe00010037812 */ /* 0x024fe200078ec0ff */
[----:B------:R-:W-:-:S04]  /*57e0*/  ULOP3.LUT UR6, UR22, 0xe0, URZ, 0xfc, !UPT ;  /* 0x000000e016067892 */ /* 0x000fc8000f8efc3f */
        /* <DEDUP_REMOVED lines=13> */
[----:B------:R-:W-:-:S05]  /*58c0*/  FFMA R115, R116, R11, R115 ;  /* 0x0000000b74737223 */ /* 0x000fca0000000073 */
[----:B------:R-:W-:-:S05]  /*58d0*/  F2FP.TF32.F32.PACK_B R115, R115 ;  /* 0x00000073ff73723e */ /* 0x000fca00024050ff */
[----:B------:R2:W-:Y:S01]  /*58e0*/  @P5 STG.E desc[UR12][R126.64], R115 ;  /* 0x000000737e005986 */ /* 0x0005e2000c10190c */
[----:B------:R-:W-:-:S05]  /*58f0*/  IADD3 R6, P5, R111, R6, RZ ;  /* 0x000000066f067210 */ /* 0x000fca0007fbe0ff */
[----:B------:R-:W-:Y:S01]  /*5900*/  IMAD.X R7, R21, 0x1, R7, P5 ;  /* 0x0000000115077824 */ /* 0x000fe200028e0607 */
[----:B-1--4-:R-:W-:-:S04]  /*5910*/  IADD3 R4, P5, R4, UR5, RZ ;  /* 0x0000000504047c10 */ /* 0x012fc8000ffbe0ff */
[----:B------:R-:W-:Y:S02]  /*5920*/  IADD3.X R5, R5, UR4, RZ, P5, !PT ;  /* 0x0000000405057c10 */ /* 0x000fe4000affe4ff */
        /* <DEDUP_REMOVED lines=15> */
.L_x_115:
[----:B------:R-:W-:Y:S05]  /*5a20*/  BSYNC B0 ;  /* 0x0000000000007941 */ /* 0x000fea0003800000 */
.L_x_114:
[----:B-1---5:R-:W-:Y:S01]  /*5a30*/  LOP3.LUT R5, R16, 0xffffe000, RZ, 0xc0, !PT ;  /* 0xffffe00010057812 */ /* 0x022fe200078ec0ff */
[----:B------:R-:W-:Y:S04]  /*5a40*/  BSSY B0, `(.L_x_116) ;  /* 0x000000c000007945 */ /* 0x000fe80003800000 */
        /* <DEDUP_REMOVED lines=9> */
[----:B-1----:R-:W-:Y:S05]  /*5ae0*/  @!P5 BRA `(.L_x_117) ;  /* 0x000000000004d947 */ /* 0x002fea0003800000 */
[----:B------:R1:W5:Y:S02]  /*5af0*/  LDG.E.LTC128B R16, desc[UR12][R4.64] ;  /* 0x0000000c04107981 */ /* 0x000364000c1e1920 */
.L_x_117:
[----:B------:R-:W-:Y:S05]  /*5b00*/  BSYNC B0 ;  /* 0x0000000000007941 */ /* 0x000fea0003800000 */
.L_x_116:
[----:B-1---5:R-:W-:Y:S01]  /*5b10*/  LOP3.LUT R5, R16, 0xffffe000, RZ, 0xc0, !PT ;  /* 0xffffe00010057812 */ /* 0x022fe200078ec0ff */
[----:B------:R-:W-:Y:S01]  /*5b20*/  BSSY B0, `(.L_x_118) ;  /* 0x000000d000007945 */ /* 0x000fe20003800000 */
[----:B------:R-:W-:-:S03]  /*5b30*/  ISETP.GT.AND P6, PT, R10, RZ, PT ;  /* 0x000000ff0a00720c */ /* 0x000fc60003fc4270 */
        /* <DEDUP_REMOVED lines=11> */
.L_x_119:
[----:B------:R-:W-:Y:S05]  /*5bf0*/  BSYNC B0 ;  /* 0x0000000000007941 */ /* 0x000fea0003800000 */
.L_x_118:
[----:B-----5:R-:W-:Y:S01]  /*5c00*/  LOP3.LUT R7, R16, 0xffffe000, RZ, 0xc0, !PT ;  /* 0xffffe00010077812 */ /* 0x020fe200078ec0ff */
        /* <DEDUP_REMOVED lines=13> */
.L_x_121:
[----:B------:R-:W-:Y:S05]  /*5ce0*/  BSYNC B0 ;  /* 0x0000000000007941 */ /* 0x000fea0003800000 */
.L_x_120:
[----:B--2--5:R-:W-:Y:S01]  /*5cf0*/  LOP3.LUT R7, R16, 0xffffe000, RZ, 0xc0, !PT ;  /* 0xffffe00010077812 */ /* 0x024fe200078ec0ff */
        /* <DEDUP_REMOVED lines=8> */
[----:B0-----:R-:W-:-:S04]  /*5d80*/  IADD3 R8, P5, R22, UR22, RZ ;  /* 0x0000001616087c10 */ /* 0x001fc8000ffbe0ff */
[----:B------:R-:W-:Y:S02]  /*5d90*/  IADD3.X R9, R23, UR4, RZ, P5, !PT ;  /* 0x0000000417097c10 */ /* 0x000fe4000affe4ff */
[----:B------:R-:W-:-:S13]  /*5da0*/  ISETP.GT.AND P5, PT, R0, 0x88, P6 ;  /* 0x000000880000780c */ /* 0x000fda00037a4270 */
[----:B--2---:R-:W-:Y:S05]  /*5db0*/  @!P5 BRA `(.L_x_123) ;  /* 0x000000000004d947 */ /* 0x004fea0003800000 */
[----:B------:R0:W5:Y:S02]  /*5dc0*/  LDG.E.LTC128B R16, desc[UR12][R8.64] ;  /* 0x0000000c08107981 */ /* 0x000164000c1e1920 */
.L_x_123:
[----:B------:R-:W-:Y:S05]  /*5dd0*/  BSYNC B0 ;  /* 0x0000000000007941 */ /* 0x000fea0003800000 */
.L_x_122:
        /* <DEDUP_REMOVED lines=14> */
.L_x_125:
[----:B------:R-:W-:Y:S05]  /*5ec0*/  BSYNC B0 ;  /* 0x0000000000007941 */ /* 0x000fea0003800000 */
.L_x_124:
        /* <DEDUP_REMOVED lines=14> */
.L_x_127:
[----:B------:R-:W-:Y:S05]  /*5fb0*/  BSYNC B0 ;  /* 0x0000000000007941 */ /* 0x000fea0003800000 */
.L_x_126:
        /* <DEDUP_REMOVED lines=14> */
.L_x_129:
[----:B------:R-:W-:Y:S05]  /*60a0*/  BSYNC B0 ;  /* 0x0000000000007941 */ /* 0x000fea0003800000 */
.L_x_128:
        /* <DEDUP_REMOVED lines=14> */
.L_x_131:
[----:B------:R-:W-:Y:S05]  /*6190*/  BSYNC B0 ;  /* 0x0000000000007941 */ /* 0x000fea0003800000 */
.L_x_130:
        /* <DEDUP_REMOVED lines=14> */
.L_x_133:
[----:B------:R-:W-:Y:S05]  /*6280*/  BSYNC B0 ;  /* 0x0000000000007941 */ /* 0x000fea0003800000 */
.L_x_132:
        /* <DEDUP_REMOVED lines=14> */
.L_x_135:
[----:B------:R-:W-:Y:S05]  /*6370*/  BSYNC B0 ;  /* 0x0000000000007941 */ /* 0x000fea0003800000 */
.L_x_134:
        /* <DEDUP_REMOVED lines=14> */
.L_x_137:
[----:B------:R-:W-:Y:S05]  /*6460*/  BSYNC B0 ;  /* 0x0000000000007941 */ /* 0x000fea0003800000 */
.L_x_136:
        /* <DEDUP_REMOVED lines=14> */
.L_x_139:
[----:B------:R-:W-:Y:S05]  /*6550*/  BSYNC B0 ;  /* 0x0000000000007941 */ /* 0x000fea0003800000 */
.L_x_138:
        /* <DEDUP_REMOVED lines=14> */
.L_x_141:
[----:B------:R-:W-:Y:S05]  /*6640*/  BSYNC B0 ;  /* 0x0000000000007941 */ /* 0x000fea0003800000 */
.L_x_140:
        /* <DEDUP_REMOVED lines=14> */
.L_x_143:
[----:B------:R-:W-:Y:S05]  /*6730*/  BSYNC B0 ;  /* 0x0000000000007941 */ /* 0x000fea0003800000 */
.L_x_142:
        /* <DEDUP_REMOVED lines=14> */
.L_x_145:
[----:B------:R-:W-:Y:S05]  /*6820*/  BSYNC B0 ;  /* 0x0000000000007941 */ /* 0x000fea0003800000 */
.L_x_144:
        /* <DEDUP_REMOVED lines=14> */
.L_x_147:
[----:B------:R-:W-:Y:S05]  /*6910*/  BSYNC B0 ;  /* 0x0000000000007941 */ /* 0x000fea0003800000 */
.L_x_146:
        /* <DEDUP_REMOVED lines=14> */
.L_x_149:
[----:B------:R-:W-:Y:S05]  /*6a00*/  BSYNC B0 ;  /* 0x0000000000007941 */ /* 0x000fea0003800000 */
.L_x_148:
        /* <DEDUP_REMOVED lines=14> */
.L_x_151:
[----:B------:R-:W-:Y:S05]  /*6af0*/  BSYNC B0 ;  /* 0x0000000000007941 */ /* 0x000fea0003800000 */
.L_x_150:
        /* <DEDUP_REMOVED lines=14> */
.L_x_153:
[----:B------:R-:W-:Y:S05]  /*6be0*/  BSYNC B0 ;  /* 0x0000000000007941 */ /* 0x000fea0003800000 */
.L_x_152:
        /* <DEDUP_REMOVED lines=14> */
.L_x_155:
[----:B------:R-:W-:Y:S05]  /*6cd0*/  BSYNC B0 ;  /* 0x0000000000007941 */ /* 0x000fea0003800000 */
.L_x_154:
        /* <DEDUP_REMOVED lines=14> */
.L_x_157:
[----:B------:R-:W-:Y:S05]  /*6dc0*/  BSYNC B0 ;  /* 0x0000000000007941 */ /* 0x000fea0003800000 */
.L_x_156:
        /* <DEDUP_REMOVED lines=14> */
.L_x_159:
[----:B------:R-:W-:Y:S05]  /*6eb0*/  BSYNC B0 ;  /* 0x0000000000007941 */ /* 0x000fea0003800000 */
.L_x_158:
        /* <DEDUP_REMOVED lines=13> */
.L_x_161:
[----:B------:R-:W-:Y:S05]  /*6f90*/  BSYNC B0 ;  /* 0x0000000000007941 */ /* 0x000fea0003800000 */
.L_x_160:
        /* <DEDUP_REMOVED lines=14> */
.L_x_163:
[----:B------:R-:W-:Y:S05]  /*7080*/  BSYNC B0 ;  /* 0x0000000000007941 */ /* 0x000fea0003800000 */
.L_x_162:
        /* <DEDUP_REMOVED lines=13> */
.L_x_165:
[----:B------:R-:W-:Y:S05]  /*7160*/  BSYNC B0 ;  /* 0x0000000000007941 */ /* 0x000fea0003800000 */
.L_x_164:
        /* <DEDUP_REMOVED lines=13> */
.L_x_167:
[----:B------:R-:W-:Y:S05]  /*7240*/  BSYNC B0 ;  /* 0x0000000000007941 */ /* 0x000fea0003800000 */
.L_x_166:
        /* <DEDUP_REMOVED lines=13> */
.L_x_169:
[----:B------:R-:W-:Y:S05]  /*7320*/  BSYNC B0 ;  /* 0x0000000000007941 */ /* 0x000fea0003800000 */
.L_x_168:
        /* <DEDUP_REMOVED lines=13> */
.L_x_171:
[----:B------:R-:W-:Y:S05]  /*7400*/  BSYNC B0 ;  /* 0x0000000000007941 */ /* 0x000fea0003800000 */
.L_x_170:
        /* <DEDUP_REMOVED lines=13> */
.L_x_173:
[----:B------:R-:W-:Y:S05]  /*74e0*/  BSYNC B0 ;  /* 0x0000000000007941 */ /* 0x000fea0003800000 */
.L_x_172:
        /* <DEDUP_REMOVED lines=13> */
.L_x_175:
[----:B------:R-:W-:Y:S05]  /*75c0*/  BSYNC B0 ;  /* 0x0000000000007941 */ /* 0x000fea0003800000 */
.L_x_174:
        /* <DEDUP_REMOVED lines=11> */
[----:B--2---:R-:W-:Y:S05]  /*7680*/  @!P5 BRA `(.L_x_177) ;  /* 0x000000000004d947 */ /* 0x004fea0003800000 */
[----:B------:R2:W5:Y:S02]  /*7690*/  LDG.E.LTC128B R16, desc[UR12][R12.64] ;  /* 0x0000000c0c107981 */ /* 0x000564000c1e1920 */
.L_x_177:
[----:B------:R-:W-:Y:S05]  /*76a0*/  BSYNC B0 ;  /* 0x0000000000007941 */ /* 0x000fea0003800000 */
.L_x_176:
        /* <DEDUP_REMOVED lines=13> */
.L_x_179:
[----:B------:R-:W-:Y:S05]  /*7780*/  BSYNC B0 ;  /* 0x0000000000007941 */ /* 0x000fea0003800000 */
.L_x_178:
        /* <DEDUP_REMOVED lines=13> */
.L_x_181:
[----:B------:R-:W-:Y:S05]  /*7860*/  BSYNC B0 ;  /* 0x0000000000007941 */ /* 0x000fea0003800000 */
.L_x_180:
        /* <DEDUP_REMOVED lines=14> */
.L_x_183:
[----:B------:R-:W-:Y:S05]  /*7950*/  BSYNC B0 ;  /* 0x0000000000007941 */ /* 0x000fea0003800000 */
.L_x_182:
[----:B--2--5:R-:W-:Y:S01]  /*7960*/  LOP3.LUT R13, R16, 0xffffe000, RZ, 0xc0, !PT ;  /* 0xffffe000100d7812 */ /* 0x024fe200078ec0ff */
[----:B------:R-:W-:Y:S01]  /*7970*/  BSSY B0, `(.L_x_184) ;  /* 0x000000e000007945 */ /* 0x000fe20003800000 */
[----:B------:R-:W-:Y:S01]  /*7980*/  ISETP.GT.AND P6, PT, R10, 0x1, PT ;  /* 0x000000010a00780c */ /* 0x000fe20003fc4270 */
[----:B------:R-:W-:Y:S02]  /*7990*/  IMAD.MOV.U32 R12, RZ, RZ, R16 ;  /* 0x000000ffff0c7224 */ /* 0x000fe400078e0010 */
        /* <DEDUP_REMOVED lines=11> */
.L_x_185:
[----:B------:R-:W-:Y:S05]  /*7a50*/  BSYNC B0 ;  /* 0x0000000000007941 */ /* 0x000fea0003800000 */
.L_x_184:
        /* <DEDUP_REMOVED lines=14> */
.L_x_187:
[----:B------:R-:W-:Y:S05]  /*7b40*/  BSYNC B0 ;  /* 0x0000000000007941 */ /* 0x000fea0003800000 */
.L_x_186:
        /* <DEDUP_REMOVED lines=14> */
.L_x_189:
[----:B------:R-:W-:Y:S05]  /*7c30*/  BSYNC B0 ;  /* 0x0000000000007941 */ /* 0x000fea0003800000 */
.L_x_188:
        /* <DEDUP_REMOVED lines=14> */
.L_x_191:
[----:B------:R-:W-:Y:S05]  /*7d20*/  BSYNC B0 ;  /* 0x0000000000007941 */ /* 0x000fea0003800000 */
.L_x_190:
        /* <DEDUP_REMOVED lines=14> */
.L_x_193:
[----:B------:R-:W-:Y:S05]  /*7e10*/  BSYNC B0 ;  /* 0x0000000000007941 */ /* 0x000fea0003800000 */
.L_x_192:
        /* <DEDUP_REMOVED lines=14> */
.L_x_195:
[----:B------:R-:W-:Y:S05]  /*7f00*/  BSYNC B0 ;  /* 0x0000000000007941 */ /* 0x000fea0003800000 */
.L_x_194:
        /* <DEDUP_REMOVED lines=14> */
.L_x_197:
[----:B------:R-:W-:Y:S05]  /*7ff0*/  BSYNC B0 ;  /* 0x0000000000007941 */ /* 0x000fea0003800000 */
.L_x_196:
        /* <DEDUP_REMOVED lines=14> */
.L_x_199:
[----:B------:R-:W-:Y:S05]  /*80e0*/  BSYNC B0 ;  /* 0x0000000000007941 */ /* 0x000fea0003800000 */
.L_x_198:
        /* <DEDUP_REMOVED lines=14> */
.L_x_201:
[----:B------:R-:W-:Y:S05]  /*81d0*/  BSYNC B0 ;  /* 0x0000000000007941 */ /* 0x000fea0003800000 */
.L_x_200:
        /* <DEDUP_REMOVED lines=14> */
.L_x_203:
[----:B------:R-:W-:Y:S05]  /*82c0*/  BSYNC B0 ;  /* 0x0000000000007941 */ /* 0x000fea0003800000 */
.L_x_202:
        /* <DEDUP_REMOVED lines=14> */
.L_x_205:
[----:B------:R-:W-:Y:S05]  /*83b0*/  BSYNC B0 ;  /* 0x0000000000007941 */ /* 0x000fea0003800000 */
.L_x_204:
        /* <DEDUP_REMOVED lines=14> */
.L_x_207:
[----:B------:R-:W-:Y:S05]  /*84a0*/  BSYNC B0 ;  /* 0x0000000000007941 */ /* 0x000fea0003800000 */
.L_x_206:
        /* <DEDUP_REMOVED lines=14> */
.L_x_209:
[----:B------:R-:W-:Y:S05]  /*8590*/  BSYNC B0 ;  /* 0x0000000000007941 */ /* 0x000fea0003800000 */
.L_x_208:
        /* <DEDUP_REMOVED lines=14> */
.L_x_211:
[----:B------:R-:W-:Y:S05]  /*8680*/  BSYNC B0 ;  /* 0x0000000000007941 */ /* 0x000fea0003800000 */
.L_x_210:
        /* <DEDUP_REMOVED lines=14> */
.L_x_213:
[----:B------:R-:W-:Y:S05]  /*8770*/  BSYNC B0 ;  /* 0x0000000000007941 */ /* 0x000fea0003800000 */
.L_x_212:
        /* <DEDUP_REMOVED lines=14> */
.L_x_215:
[----:B------:R-:W-:Y:S05]  /*8860*/  BSYNC B0 ;  /* 0x0000000000007941 */ /* 0x000fea0003800000 */
.L_x_214:
        /* <DEDUP_REMOVED lines=14> */
.L_x_217:
[----:B------:R-:W-:Y:S05]  /*8950*/  BSYNC B0 ;  /* 0x0000000000007941 */ /* 0x000fea0003800000 */
.L_x_216:
[----:B--2--5:R-:W-:Y:S01]  /*8960*/  LOP3.LUT R13, R12, 0xffffe000, RZ, 0xc0, !PT ;  /* 0xffffe0000c0d7812 */ /* 0x024fe200078ec0ff */
[----:B------:R-:W-:Y:S01]  /*8970*/  BSSY B0, `(.L_x_218) ;  /* 0x000000b000007945 */ /* 0x000fe20003800000 */
[----:B------:R-:W-:-:S03]  /*8980*/  ISETP.GT.AND P6, PT, R10, 0x20, PT ;  /* 0x000000200a00780c */ /* 0x000fc60003fc4270 */
[----:B------:R-:W-:-:S04]  /*8990*/  FMUL R20, R13, R14 ;  /* 0x0000000e0d147220 */ /* 0x000fc80000400000 */
[----:B------:R-:W-:-:S05]  /*89a0*/  FFMA R41, R41, R11, R20 ;  /* 0x0000000b29297223 */ /* 0x000fca0000000014 */
[----:B------:R-:W-:-:S05]  /*89b0*/  F2FP.TF32.F32.PACK_B R41, R41 ;  /* 0x00000029ff29723e */ /* 0x000fca00024050ff */
[----:B------:R2:W-:Y:S01]  /*89c0*/  @P5 STG.E desc[UR12][R26.64], R41 ;  /* 0x000000291a005986 */ /* 0x0005e2000c10190c */
[----:B------:R-:W-:-:S13]  /*89d0*/  ISETP.GT.AND P5, PT, R0, 0xc8, P6 ;  /* 0x000000c80000780c */ /* 0x000fda00037a4270 */
[----:B--2---:R-:W-:Y:S05]  /*89e0*/  @!P5 BRA `(.L_x_219) ;  /* 0x00000000000cd947 */ /* 0x004fea0003800000 */
[----:B------:R-:W-:-:S04]  /*89f0*/  IADD3 R12, P6, R8, UR14, RZ ;  /* 0x0000000e080c7c10 */ /* 0x000fc8000ffde0ff */
[----:B------:R-:W-:-:S05]  /*8a00*/  IADD3.X R13, R9, UR4, RZ, P6, !PT ;  /* 0x00000004090d7c10 */ /* 0x000fca000b7fe4ff */
[----:B------:R2:W5:Y:S04]  /*8a10*/  LDG.E.LTC128B R12, desc[UR12][R12.64] ;  /* 0x0000000c0c0c7981 */ /* 0x000568000c1e1920 */
.L_x_219:
[----:B------:R-:W-:Y:S05]  /*8a20*/  BSYNC B0 ;  /* 0x0000000000007941 */ /* 0x000fea0003800000 */
.L_x_218:
        /* <DEDUP_REMOVED lines=12> */
.L_x_221:
[----:B------:R-:W-:Y:S05]  /*8af0*/  BSYNC B0 ;  /* 0x0000000000007941 */ /* 0x000fea0003800000 */
.L_x_220:
        /* <DEDUP_REMOVED lines=14> */
.L_x_223:
[----:B------:R-:W-:Y:S05]  /*8be0*/  BSYNC B0 ;  /* 0x0000000000007941 */ /* 0x000fea0003800000 */
.L_x_222:
        /* <DEDUP_REMOVED lines=13> */
.L_x_225:
[----:B------:R-:W-:Y:S05]  /*8cc0*/  BSYNC B0 ;  /* 0x0000000000007941 */ /* 0x000fea0003800000 */
.L_x_224:
[----:B--2--5:R-:W-:Y:S01]  /*8cd0*/  LOP3.LUT R13, R12, 0xffffe000, RZ, 0xc0, !PT ;  /* 0xffffe0000c0d7812 */ /* 0x024fe200078ec0ff */
[----:B------:R-:W-:Y:S01]  /*8ce0*/  BSSY B0, `(.L_x_226) ;  /* 0x000000c000007945 */ /* 0x000fe20003800000 */
[----:B------:R-:W-:-:S03]  /*8cf0*/  ISETP.GT.AND P6, PT, R10, 0x28, PT ;  /* 0x000000280a00780c */ /* 0x000fc60003fc4270 */
[----:B------:R-:W-:Y:S01]  /*8d00*/  FMUL R10, R13, R14 ;  /* 0x0000000e0d0a7220 */ /* 0x000fe20000400000 */
[----:B------:R-:W-:-:S03]  /*8d10*/  ISETP.GT.AND P6, PT, R0, 0xc8, P6 ;  /* 0x000000c80000780c */ /* 0x000fc600037c4270 */
[----:B------:R-:W-:Y:S01]  /*8d20*/  FFMA R45, R45, R11, R10 ;  /* 0x0000000b2d2d7223 */ /* 0x000fe2000000000a */
[----:B------:R-:W-:-:S04]  /*8d30*/  IMAD.MOV.U32 R10, RZ, RZ, R12 ;  /* 0x000000ffff0a7224 */ /* 0x000fc800078e000c */
[----:B------:R-:W-:-:S05]  /*8d40*/  F2FP.TF32.F32.PACK_B R45, R45 ;  /* 0x0000002dff2d723e */ /* 0x000fca00024050ff */
[----:B------:R2:W-:Y:S01]  /*8d50*/  @P5 STG.E desc[UR12][R18.64], R45 ;  /* 0x0000002d12005986 */ /* 0x0005e2000c10190c */
[----:B------:R-:W-:Y:S05]  /*8d60*/  @!P6 BRA `(.L_x_227) ;  /* 0x00000000000ce947 */ /* 0x000fea0003800000 */
[----:B------:R-:W-:-:S04]  /*8d70*/  IADD3 R12, P5, R8, UR10, RZ ;  /* 0x0000000a080c7c10 */ /* 0x000fc8000ffbe0ff */
[----:B------:R-:W-:-:S05]  /*8d80*/  IADD3.X R13, R9, UR4, RZ, P5, !PT ;  /* 0x00000004090d7c10 */ /* 0x000fca000affe4ff */
[----:B------:R3:W5:Y:S04]  /*8d90*/  LDG.E.LTC128B R10, desc[UR12][R12.64] ;  /* 0x0000000c0c0a7981 */ /* 0x000768000c1e1920 */
.L_x_227:
[----:B------:R-:W-:Y:S05]  /*8da0*/  BSYNC B0 ;  /* 0x0000000000007941 */ /* 0x000fea0003800000 */
.L_x_226:
[----:B---3-5:R-:W-:Y:S01]  /*8db0*/  LOP3.LUT R13, R10, 0xffffe000, RZ, 0xc0, !PT ;  /* 0xffffe0000a0d7812 */ /* 0x028fe200078ec0ff */
[----:B------:R-:W-:Y:S01]  /*8dc0*/  BSSY B0, `(.L_x_228) ;  /* 0x000000c000007945 */ /* 0x000fe20003800000 */
[----:B------:R-:W-:Y:S02]  /*8dd0*/  IADD3 R12, P5, R6, R101, RZ ;  /* 0x00000065060c7210 */ /* 0x000fe40007fbe0ff */
[----:B------:R-:W-:Y:S01]  /*8de0*/  ISETP.GT.AND P4, PT, R0, 0xc8, P4 ;  /* 0x000000c80000780c */ /* 0x000fe20002784270 */
[----:B------:R-:W-:-:S04]  /*8df0*/  FMUL R13, R13, R14 ;  /* 0x0000000e0d0d7220 */ /* 0x000fc80000400000 */
[----:B------:R-:W-:Y:S01]  /*8e00*/  FFMA R15, R46, R11, R13 ;  /* 0x0000000b2e0f7223 */ /* 0x000fe2000000000d */
[----:B------:R-:W-:-:S04]  /*8e10*/  IMAD.X R13, R7, 0x1, R21, P5 ;  /* 0x00000001070d7824 */ /* 0x000fc800028e0615 */
[----:B------:R-:W-:-:S05]  /*8e20*/  F2FP.TF32.F32.PACK_B R15, R15 ;  /* 0x0000000fff0f723e */ /* 0x000fca00024050ff */
[----:B------:R3:W-:Y:S01]  /*8e30*/  @P6 STG.E desc[UR12][R12.64], R15 ;  /* 0x0000000f0c006986 */ /* 0x0007e2000c10190c */
[----:B------:R-:W-:Y:S05]  /*8e40*/  @!P4 BRA `(.L_x_229) ;  /* 0x00000000000cc947 */ /* 0x000fea0003800000 */
[----:B---3--:R-:W-:-:S04]  /*8e50*/  IADD3 R12, P5, R8, UR9, RZ ;  /* 0x00000009080c7c10 */ /* 0x008fc8000ffbe0ff */
[----:B------:R-:W-:-:S05]  /*8e60*/  IADD3.X R13, R9, UR4, RZ, P5, !PT ;  /* 0x00000004090d7c10 */ /* 0x000fca000affe4ff */
[----:B------:R4:W5:Y:S04]  /*8e70*/  LDG.E.LTC128B R10, desc[UR12][R12.64] ;  /* 0x0000000c0c0a7981 */ /* 0x000968000c1e1920 */
.L_x_229:
[----:B------:R-:W-:Y:S05]  /*8e80*/  BSYNC B0 ;  /* 0x0000000000007941 */ /* 0x000fea0003800000 */
.L_x_228:
[----:B---345:R-:W-:Y:S01]  /*8e90*/  LOP3.LUT R13, R10, 0xffffe000, RZ, 0xc0, !PT ;  /* 0xffffe0000a0d7812 */ /* 0x038fe200078ec0ff */
[----:B------:R-:W-:Y:S01]  /*8ea0*/  BSSY B0, `(.L_x_230) ;  /* 0x000000c000007945 */ /* 0x000fe20003800000 */
[----:B------:R-:W-:Y:S02]  /*8eb0*/  IADD3 R12, P6, R6, R103, RZ ;  /* 0x00000067060c7210 */ /* 0x000fe40007fde0ff */
[----:B------:R-:W-:Y:S01]  /*8ec0*/  ISETP.GT.AND P5, PT, R0, 0xc0, P3 ;  /* 0x000000c00000780c */ /* 0x000fe20001fa4270 */
[----:B------:R-:W-:Y:S02]  /*8ed0*/  FMUL R16, R13, R14 ;  /* 0x0000000e0d107220 */ /* 0x000fe40000400000 */
[----:B------:R-:W-:Y:S02]  /*8ee0*/  IMAD.X R13, R7, 0x1, R21, P6 ;  /* 0x00000001070d7824 */ /* 0x000fe400030e0615 */
[----:B------:R-:W-:-:S05]  /*8ef0*/  FFMA R47, R47, R11, R16 ;  /* 0x0000000b2f2f7223 */ /* 0x000fca0000000010 */
[----:B------:R-:W-:-:S05]  /*8f00*/  F2FP.TF32.F32.PACK_B R47, R47 ;  /* 0x0000002fff2f723e */ /* 0x000fca00024050ff */
[----:B------:R3:W-:Y:S01]  /*8f10*/  @P4 STG.E desc[UR12][R12.64], R47 ;  /* 0x0000002f0c004986 */ /* 0x0007e2000c10190c */
[----:B------:R-:W-:Y:S05]  /*8f20*/  @!P5 BRA `(.L_x_231) ;  /* 0x00000000000cd947 */ /* 0x000fea0003800000 */
[----:B---3--:R-:W-:-:S04]  /*8f30*/  IADD3 R12, P4, R4, UR8, RZ ;  /* 0x00000008040c7c10 */ /* 0x008fc8000ff9e0ff */
[----:B------:R-:W-:-:S05]  /*8f40*/  IADD3.X R13, R5, UR4, RZ, P4, !PT ;  /* 0x00000004050d7c10 */ /* 0x000fca000a7fe4ff */
[----:B------:R4:W5:Y:S04]  /*8f50*/  LDG.E.LTC128B R10, desc[UR12][R12.64] ;  /* 0x0000000c0c0a7981 */ /* 0x000968000c1e1920 */
.L_x_231:
[----:B------:R-:W-:Y:S05]  /*8f60*/  BSYNC B0 ;  /* 0x0000000000007941 */ /* 0x000fea0003800000 */
.L_x_230:
[----:B---345:R-:W-:Y:S01]  /*8f70*/  LOP3.LUT R13, R10, 0xffffe000, RZ, 0xc0, !PT ;  /* 0xffffe0000a0d7812 */ /* 0x038fe200078ec0ff */
        /* <DEDUP_REMOVED lines=12> */
.L_x_233:
[----:B------:R-:W-:Y:S05]  /*9040*/  BSYNC B0 ;  /* 0x0000000000007941 */ /* 0x000fea0003800000 */
.L_x_232:
        /* <DEDUP_REMOVED lines=13> */
.L_x_235:
[----:B------:R-:W-:Y:S05]  /*9120*/  BSYNC B0 ;  /* 0x0000000000007941 */ /* 0x000fea0003800000 */
.L_x_234:
        /* <DEDUP_REMOVED lines=13> */
.L_x_237:
[----:B------:R-:W-:Y:S05]  /*9200*/  BSYNC B0 ;  /* 0x0000000000007941 */ /* 0x000fea0003800000 */
.L_x_236:
        /* <DEDUP_REMOVED lines=13> */
.L_x_239:
[----:B------:R-:W-:Y:S05]  /*92e0*/  BSYNC B0 ;  /* 0x0000000000007941 */ /* 0x000fea0003800000 */
.L_x_238:
[----:B---345:R-:W-:Y:S01]  /*92f0*/  LOP3.LUT R13, R10, 0xffffe000, RZ, 0xc0, !PT ;  /* 0xffffe0000a0d7812 */ /* 0x038fe200078ec0ff */
[----:B------:R-:W-:Y:S01]  /*9300*/  BSSY B0, `(.L_x_240) ;  /* 0x000000c000007945 */ /* 0x000fe20003800000 */
[----:B------:R-:W-:Y:S02]  /*9310*/  IADD3 R12, P4, R2, R109, RZ ;  /* 0x0000006d020c7210 */ /* 0x000fe40007f9e0ff */
[----:B------:R-:W-:Y:S01]  /*9320*/  ISETP.GT.AND P2, PT, R0, 0xc0, P0 ;  /* 0x000000c00000780c */ /* 0x000fe20000744270 */
[----:B------:R-:W-:-:S04]  /*9330*/  FMUL R13, R13, R14 ;  /* 0x0000000e0d0d7220 */ /* 0x000fc80000400000 */
[----:B------:R-:W-:Y:S01]  /*9340*/  FFMA R15, R52, R11, R13 ;  /* 0x0000000b340f7223 */ /* 0x000fe2000000000d */
[----:B------:R-:W-:Y:S01]  /*9350*/  IMAD.X R13, R3, 0x1, R21, P4 ;  /* 0x00000001030d7824 */ /* 0x000fe200020e0615 */
[----:B-1----:R-:W-:-:S03]  /*9360*/  IADD3 R4, P4, R4, UR5, RZ ;  /* 0x0000000504047c10 */ /* 0x002fc6000ff9e0ff */
[----:B------:R-:W-:Y:S02]  /*9370*/  F2FP.TF32.F32.PACK_B R15, R15 ;  /* 0x0000000fff0f723e */ /* 0x000fe400024050ff */
[----:B------:R-:W-:-:S03]  /*9380*/  IADD3.X R5, R5, UR4, RZ, P4, !PT ;  /* 0x0000000405057c10 */ /* 0x000fc6000a7fe4ff */
[----:B------:R1:W-:Y:S01]  /*9390*/  @P3 STG.E desc[UR12][R12.64], R15 ;  /* 0x0000000f0c003986 */ /* 0x0003e2000c10190c */
[----:B------:R-:W-:Y:S05]  /*93a0*/  @!P2 BRA `(.L_x_241) ;  /* 0x000000000004a947 */ /* 0x000fea0003800000 */
[----:B------:R3:W5:Y:S02]  /*93b0*/  LDG.E.LTC128B R10, desc[UR12][R4.64] ;  /* 0x0000000c040a7981 */ /* 0x000764000c1e1920 */
.L_x_241:
[----:B------:R-:W-:Y:S05]  /*93c0*/  BSYNC B0 ;  /* 0x0000000000007941 */ /* 0x000fea0003800000 */
.L_x_240:
[----:B---3-5:R-:W-:Y:S01]  /*93d0*/  LOP3.LUT R5, R10, 0xffffe000, RZ, 0xc0, !PT ;  /* 0xffffe0000a057812 */ /* 0x028fe200078ec0ff */
        /* <DEDUP_REMOVED lines=12> */
.L_x_243:
[----:B------:R-:W-:Y:S05]  /*94a0*/  BSYNC B0 ;  /* 0x0000000000007941 */ /* 0x000fea0003800000 */
.L_x_242:
[----:B---345:R-:W-:Y:S01]  /*94b0*/  LOP3.LUT R3, R10, 0xffffe000, RZ, 0xc0, !PT ;  /* 0xffffe0000a037812 */ /* 0x038fe200078ec0ff */
[----:B------:R-:W-:Y:S01]  /*94c0*/  BSSY B0, `(.L_x_244) ;  /* 0x000000c000007945 */ /* 0x000fe20003800000 */
[----:B------:R-:W-:Y:S02]  /*94d0*/  IADD3 R2, P2, R6, R109, RZ ;  /* 0x0000006d06027210 */ /* 0x000fe40007f5e0ff */
[----:B------:R-:W-:Y:S01]  /*94e0*/  ISETP.GT.AND P0, PT, R0, 0xc8, P0 ;  /* 0x000000c80000780c */ /* 0x000fe20000704270 */
[----:B------:R-:W-:-:S04]  /*94f0*/  FMUL R3, R3, R14 ;  /* 0x0000000e03037220 */ /* 0x000fc80000400000 */
[----:B-1----:R-:W-:Y:S01]  /*9500*/  FFMA R13, R54, R11, R3 ;  /* 0x0000000b360d7223 */ /* 0x002fe20000000003 */
[----:B------:R-:W-:Y:S01]  /*9510*/  IMAD.X R3, R7, 0x1, R21, P2 ;  /* 0x0000000107037824 */ /* 0x000fe200010e0615 */
[----:B------:R-:W-:-:S03]  /*9520*/  IADD3 R4, P2, R8, UR5, RZ ;  /* 0x0000000508047c10 */ /* 0x000fc6000ff5e0ff */
[----:B------:R-:W-:Y:S02]  /*9530*/  F2FP.TF32.F32.PACK_B R13, R13 ;  /* 0x0000000dff0d723e */ /* 0x000fe400024050ff */
[----:B------:R-:W-:-:S03]  /*9540*/  IADD3.X R5, R9, UR4, RZ, P2, !PT ;  /* 0x0000000409057c10 */ /* 0x000fc600097fe4ff */
[----:B------:R1:W-:Y:S01]  /*9550*/  @P1 STG.E desc[UR12][R2.64], R13 ;  /* 0x0000000d02001986 */ /* 0x0003e2000c10190c */
[----:B------:R-:W-:Y:S05]  /*9560*/  @!P0 BRA `(.L_x_245) ;  /* 0x0000000000048947 */ /* 0x000fea0003800000 */
[----:B------:R3:W5:Y:S02]  /*9570*/  LDG.E.LTC128B R10, desc[UR12][R4.64] ;  /* 0x0000000c040a7981 */ /* 0x000764000c1e1920 */
.L_x_245:
[----:B------:R-:W-:Y:S05]  /*9580*/  BSYNC B0 ;  /* 0x0000000000007941 */ /* 0x000fea0003800000 */
.L_x_244:
[----:B-1---5:R-:W-:Y:S02]  /*9590*/  LOP3.LUT R3, R10, 0xffffe000, RZ, 0xc0, !PT ;  /* 0xffffe0000a037812 */ /* 0x022fe400078ec0ff */
[----:B------:R-:W-:-:S03]  /*95a0*/  IADD3 R2, P1, R6, R111, RZ ;  /* 0x0000006f06027210 */ /* 0x000fc60007f3e0ff */
[----:B------:R-:W-:Y:S02]  /*95b0*/  FMUL R14, R3, R14 ;  /* 0x0000000e030e7220 */ /* 0x000fe40000400000 */
[----:B------:R-:W-:Y:S02]  /*95c0*/  IMAD.X R3, R7, 0x1, R21, P1 ;  /* 0x0000000107037824 */ /* 0x000fe400008e0615 */
[----:B------:R-:W-:Y:S01]  /*95d0*/  FFMA R14, R55, R11, R14 ;  /* 0x0000000b370e7223 */ /* 0x000fe2000000000e */
[----:B------:R-:W-:Y:S06]  /*95e0*/  @!P0 EXIT ;  /* 0x000000000000894d */ /* 0x000fec0003800000 */
[----:B---3--:R-:W-:-:S05]  /*95f0*/  F2FP.TF32.F32.PACK_B R5, R14 ;  /* 0x0000000eff05723e */ /* 0x008fca00024050ff */
[----:B------:R-:W-:Y:S01]  /*9600*/  STG.E desc[UR12][R2.64], R5 ;  /* 0x0000000502007986 */ /* 0x000fe2000c10190c */
[----:B------:R-:W-:Y:S05]  /*9610*/  EXIT ;  /* 0x000000000000794d */ /* 0x000fea0003800000 */
.L_x_25:
[----:B------:R-:W-:Y:S01]  /*9620*/  ULDC.64 UR4, c[0x0][0x650] ;  /* 0x0001940000047ab9 */ /* 0x000fe20000000a00 */
[-C--:B------:R-:W-:Y:S01]  /*9630*/  FMUL R7, R120, R11.reuse ;  /* 0x0000000b78077220 */ /* 0x080fe20000400000 */
[----:B------:R-:W-:Y:S01]  /*9640*/  LEA R2, P2, R16, UR4, 0x2 ;  /* 0x0000000410027c11 */ /* 0x000fe2000f8410ff */
[-C--:B------:R-:W-:Y:S01]  /*9650*/  FMUL R121, R121, R11.reuse ;  /* 0x0000000b79797220 */ /* 0x080fe20000400000 */
[----:B------:R-:W-:Y:S01]  /*9660*/  ISETP.GT.AND P3, PT, R10, 0x1, PT ;  /* 0x000000010a00780c */ /* 0x000fe20003f64270 */
[-C--:B------:R-:W-:Y:S01]  /*9670*/  FMUL R9, R122, R11.reuse ;  /* 0x0000000b7a097220 */ /* 0x080fe20000400000 */
[----:B------:R-:W-:Y:S01]  /*9680*/  LEA.HI.X R3, R16, UR5, R19, 0x2, P2 ;  /* 0x0000000510037c11 */ /* 0x000fe200090f1413 */
[----:B------:R-:W-:Y:S01]  /*9690*/  FMUL R123, R123, R11 ;  /* 0x0000000b7b7b7220 */ /* 0x000fe20000400000 */
[----:B------:R-:W-:Y:S01]  /*96a0*/  F2FP.TF32.F32.PACK_B R7, R7 ;  /* 0x00000007ff07723e */ /* 0x000fe200024050ff */
[-C--:B------:R-:W-:Y:S01]  /*96b0*/  FMUL R125, R125, R11.reuse ;  /* 0x0000000b7d7d7220 */ /* 0x080fe20000400000 */
[----:B------:R-:W-:Y:S01]  /*96c0*/  ISETP.GT.AND P4, PT, R10, RZ, PT ;  /* 0x000000ff0a00720c */ /* 0x000fe20003f84270 */
[-C--:B------:R-:W-:Y:S01]  /*96d0*/  FMUL R127, R127, R11.reuse ;  /* 0x0000000b7f7f7220 */ /* 0x080fe20000400000 */
[C---:B------:R-:W-:Y:S01]  /*96e0*/  ISETP.GT.AND P1, PT, R0.reuse, RZ, P3 ;  /* 0x000000ff0000720c */ /* 0x040fe20001f24270 */
[----:B------:R0:W-:Y:S01]  /*96f0*/  @P0 STG.E desc[UR12][R2.64], R7 ;  /* 0x0000000702000986 */ /* 0x0001e2000c10190c */
[C---:B------:R-:W-:Y:S01]  /*9700*/  ISETP.GT.AND P2, PT, R0.reuse, 0x8, P4 ;  /* 0x000000080000780c */ /* 0x040fe20002744270 */
[-C--:B------:R-:W-:Y:S01]  /*9710*/  FMUL R129, R129, R11.reuse ;  /* 0x0000000b81817220 */ /* 0x080fe20000400000 */
[----:B------:R-:W-:Y:S01]  /*9720*/  ISETP.GT.AND P0, PT, R0, 0x8, P3 ;  /* 0x000000080000780c */ /* 0x000fe20001f04270 */
[-C--:B---3--:R-:W-:Y:S01]  /*9730*/  FMUL R15, R130, R11.reuse ;  /* 0x0000000b820f7220 */ /* 0x088fe20000400000 */
[----:B------:R-:W-:Y:S01]  /*9740*/  SHF.L.U64.HI R5, R13, 0x2, R12 ;  /* 0x000000020d057819 */ /* 0x000fe2000001020c */
[-C--:B------:R-:W-:Y:S01]  /*9750*/  FMUL R131, R131, R11.reuse ;  /* 0x0000000b83837220 */ /* 0x080fe20000400000 */
[-C--:B------:R-:W-:Y:S01]  /*9760*/  LEA R4, P3, R13, R2.reuse, 0x2 ;  /* 0x000000020d047211 */ /* 0x080fe200078610ff */
[----:B------:R-:W-:Y:S01]  /*9770*/  FMUL R13, R126, R11 ;  /* 0x0000000b7e0d7220 */ /* 0x000fe20000400000 */
[----:B------:R-:W-:Y:S01]  /*9780*/  F2FP.TF32.F32.PACK_B R121, R121 ;  /* 0x00000079ff79723e */ /* 0x000fe200024050ff */
[----:B------:R-:W-:Y:S01]  /*9790*/  FMUL R17, R132, R11 ;  /* 0x0000000b84117220 */ /* 0x000fe20000400000 */
[----:B------:R-:W-:Y:S01]  /*97a0*/  F2FP.TF32.F32.PACK_B R9, R9 ;  /* 0x00000009ff09723e */ /* 0x000fe200024050ff */
[----:B------:R-:W-:Y:S01]  /*97b0*/  IMAD.X R5, R5, 0x1, R3, P3 ;  /* 0x0000000105057824 */ /* 0x000fe200018e0603 */
[----:B------:R-:W-:Y:S01]  /*97c0*/  ISETP.GT.AND P5, PT, R10, 0x8, PT ;  /* 0x000000080a00780c */ /* 0x000fe20003fa4270 */
[----:B------:R-:W-:Y:S01]  /*97d0*/  @P1 STG.E desc[UR12][R2.64+0x4], R121 ;  /* 0x0000047902001986 */ /* 0x000fe2000c10190c */
[----:B------:R-:W-:Y:S01]  /*97e0*/  F2FP.TF32.F32.PACK_B R123, R123 ;  /* 0x0000007bff7b723e */ /* 0x000fe200024050ff */
[-C--:B0-----:R-:W-:Y:S01]  /*97f0*/  FMUL R7, R124, R11.reuse ;  /* 0x0000000b7c077220 */ /* 0x081fe20000400000 */
[----:B------:R-:W-:Y:S01]  /*9800*/  ISETP.GT.AND P4, PT, R10, 0x9, PT ;  /* 0x000000090a00780c */ /* 0x000fe20003f84270 */
[----:B------:R0:W-:Y:S01]  /*9810*/  @P2 STG.E desc[UR12][R4.64], R9 ;  /* 0x0000000904002986 */ /* 0x0001e2000c10190c */
[C---:B------:R-:W-:Y:S01]  /*9820*/  ISETP.GT.AND P1, PT, R0.reuse, RZ, P5 ;  /* 0x000000ff0000720c */ /* 0x040fe20002f24270 */
[-C--:B------:R-:W-:Y:S01]  /*9830*/  FMUL R133, R133, R11.reuse ;  /* 0x0000000b85857220 */ /* 0x080fe20000400000 */
[C---:B------:R-:W-:Y:S01]  /*9840*/  ISETP.GT.AND P2, PT, R0.reuse, RZ, P4 ;  /* 0x000000ff0000720c */ /* 0x040fe20002744270 */
[----:B------:R-:W-:Y:S01]  /*9850*/  @P0 STG.E desc[UR12][R4.64+0x4], R123 ;  /* 0x0000047b04000986 */ /* 0x000fe2000c10190c */
[----:B------:R-:W-:Y:S01]  /*9860*/  ISETP.GT.AND P0, PT, R0, 0x8, P5 ;  /* 0x000000080000780c */ /* 0x000fe20002f04270 */
[----:B------:R-:W-:Y:S01]  /*9870*/  FMUL R19, R134, R11 ;  /* 0x0000000b86137220 */ /* 0x000fe20000400000 */
[----:B------:R-:W-:Y:S01]  /*9880*/  F2FP.TF32.F32.PACK_B R7, R7 ;  /* 0x00000007ff07723e */ /* 0x000fe200024050ff */
[----:B------:R-:W-:Y:S01]  /*9890*/  FMUL R135, R135, R11 ;  /* 0x0000000b87877220 */ /* 0x000fe20000400000 */
[----:B------:R-:W-:Y:S01]  /*98a0*/  F2FP.TF32.F32.PACK_B R125, R125 ;  /* 0x0000007dff7d723e */ /* 0x000fe200024050ff */
[----:B------:R-:W-:Y:S01]  /*98b0*/  FMUL R137, R137, R11 ;  /* 0x0000000b89897220 */ /* 0x000fe20000400000 */
[----:B------:R-:W-:Y:S01]  /*98c0*/  F2FP.TF32.F32.PACK_B R13, R13 ;  /* 0x0000000dff0d723e */ /* 0x000fe200024050ff */
[-C--:B0-----:R-:W-:Y:S01]  /*98d0*/  FMUL R9, R128, R11.reuse ;  /* 0x0000000b80097220 */ /* 0x081fe20000400000 */
[----:B------:R-:W-:Y:S01]  /*98e0*/  ISETP.GT.AND P3, PT, R10, 0x10, PT ;  /* 0x000000100a00780c */ /* 0x000fe20003f64270 */
[----:B------:R-:W-:Y:S01]  /*98f0*/  @P1 STG.E desc[UR12][R2.64+0x20], R7 ;  /* 0x0000200702001986 */ /* 0x000fe2000c10190c */
[----:B------:R-:W-:Y:S01]  /*9900*/  ISETP.GT.AND P1, PT, R0, 0x8, P4 ;  /* 0x000000080000780c */ /* 0x000fe20002724270 */
[----:B------:R-:W-:Y:S01]  /*9910*/  FMUL R139, R139, R11 ;  /* 0x0000000b8b8b7220 */ /* 0x000fe20000400000 */
[----:B------:R-:W-:Y:S01]  /*9920*/  F2FP.TF32.F32.PACK_B R127, R127 ;  /* 0x0000007fff7f723e */ /* 0x000fe200024050ff */
[----:B------:R-:W-:Y:S01]  /*9930*/  @P2 STG.E desc[UR12][R2.64+0x24], R125 ;  /* 0x0000247d02002986 */ /* 0x000fe2000c10190c */
[----:B------:R-:W-:Y:S01]  /*9940*/  F2FP.TF32.F32.PACK_B R9, R9 ;  /* 0x00000009ff09723e */ /* 0x000fe200024050ff */
[-C--:B------:R-:W-:Y:S01]  /*9950*/  FMUL R141, R141, R11.reuse ;  /* 0x0000000b8d8d7220 */ /* 0x080fe20000400000 */
[----:B------:R-:W-:Y:S01]  /*9960*/  ISETP.GT.AND P2, PT, R10, 0x11, PT ;  /* 0x000000110a00780c */ /* 0x000fe20003f44270 */
[----:B------:R-:W-:Y:S01]  /*9970*/  @P0 STG.E desc[UR12][R4.64+0x20], R13 ;  /* 0x0000200d04000986 */ /* 0x000fe2000c10190c */
[----:B------:R-:W-:Y:S01]  /*9980*/  ISETP.GT.AND P0, PT, R0, RZ, P3 ;  /* 0x000000ff0000720c */ /* 0x000fe20001f04270 */
[----:B------:R-:W-:Y:S01]  /*9990*/  FMUL R143, R143, R11 ;  /* 0x0000000b8f8f7220 */ /* 0x000fe20000400000 */
[----:B------:R-:W-:Y:S01]  /*99a0*/  F2FP.TF32.F32.PACK_B R129, R129 ;  /* 0x00000081ff81723e */ /* 0x000fe200024050ff */
[----:B------:R-:W-:Y:S01]  /*99b0*/  FMUL R145, R145, R11 ;  /* 0x0000000b91917220 */ /* 0x000fe20000400000 */
[----:B------:R-:W-:Y:S01]  /*99c0*/  F2FP.TF32.F32.PACK_B R15, R15 ;  /* 0x0000000fff0f723e */ /* 0x000fe200024050ff */
[----:B------:R-:W-:Y:S01]  /*99d0*/  @P1 STG.E desc[UR12][R4.64+0x24], R127 ;  /* 0x0000247f04001986 */ /* 0x000fe2000c10190c */
[----:B------:R-:W-:Y:S01]  /*99e0*/  F2FP.TF32.F32.PACK_B R131, R131 ;  /* 0x00000083ff83723e */ /* 0x000fe200024050ff */
[-C--:B------:R-:W-:Y:S01]  /*99f0*/  FMUL R147, R147, R11.reuse ;  /* 0x0000000b93937220 */ /* 0x080fe20000400000 */
[----:B------:R-:W-:Y:S01]  /*9a00*/  SHF.L.U64.HI R21, R20, 0x8, R21 ;  /* 0x0000000814157819 */ /* 0x000fe20000010215 */
[----:B------:R-:W-:Y:S01]  /*9a10*/  FMUL R149, R149, R11 ;  /* 0x0000000b95957220 */ /* 0x000fe20000400000 */
[----:B------:R-:W-:Y:S01]  /*9a20*/  F2FP.TF32.F32.PACK_B R17, R17 ;  /* 0x00000011ff11723e */ /* 0x000fe200024050ff */
[-C--:B------:R-:W-:Y:S01]  /*9a30*/  FMUL R23, R150, R11.reuse ;  /* 0x0000000b96177220 */ /* 0x080fe20000400000 */
[----:B------:R-:W-:Y:S01]  /*9a40*/  ISETP.GT.AND P1, PT, R10, 0x19, PT ;  /* 0x000000190a00780c */ /* 0x000fe20003f24270 */
[----:B------:R0:W-:Y:S01]  /*9a50*/  @P0 STG.E desc[UR12][R2.64+0x40], R9 ;  /* 0x0000400902000986 */ /* 0x0001e2000c10190c */
[----:B------:R-:W-:Y:S01]  /*9a60*/  ISETP.GT.AND P0, PT, R0, RZ, P2 ;  /* 0x000000ff0000720c */ /* 0x000fe20001704270 */
[----:B------:R-:W-:Y:S01]  /*9a70*/  FMUL R151, R151, R11 ;  /* 0x0000000b97977220 */ /* 0x000fe20000400000 */
[----:B------:R-:W-:Y:S01]  /*9a80*/  F2FP.TF32.F32.PACK_B R133, R133 ;  /* 0x00000085ff85723e */ /* 0x000fe200024050ff */
        /* <DEDUP_REMOVED lines=8> */
[----:B0-----:R-:W-:Y:S01]  /*9b10*/  IMAD.SHL.U32 R9, R20, 0x100, RZ ;  /* 0x0000010014097824 */ /* 0x001fe200078e00ff */
[----:B------:R-:W-:Y:S01]  /*9b20*/  ISETP.GT.AND P5, PT, R10, 0x28, PT ;  /* 0x000000280a00780c */ /* 0x000fe20003fa4270 */
[----:B------:R0:W-:Y:S01]  /*9b30*/  @P0 STG.E desc[UR12][R2.64+0x44], R129 ;  /* 0x0000448102000986 */ /* 0x0001e2000c10190c */
[----:B------:R-:W-:Y:S01]  /*9b40*/  ISETP.GT.AND P0, PT, R0, 0x8, P3 ;  /* 0x000000080000780c */ /* 0x000fe20001f04270 */
[-C--:B------:R-:W-:Y:S01]  /*9b50*/  FMUL R99, R99, R11.reuse ;  /* 0x0000000b63637220 */ /* 0x080fe20000400000 */
[----:B------:R-:W-:Y:S01]  /*9b60*/  LOP3.LUT R13, R9, 0x4, RZ, 0xfc, !PT ;  /* 0x00000004090d7812 */ /* 0x000fe200078efcff */
[-C--:B------:R-:W-:Y:S01]  /*9b70*/  FMUL R103, R103, R11.reuse ;  /* 0x0000000b67677220 */ /* 0x080fe20000400000 */
[C---:B------:R-:W-:Y:S01]  /*9b80*/  ISETP.GT.AND P4, PT, R10.reuse, 0x29, PT ;  /* 0x000000290a00780c */ /* 0x040fe20003f84270 */
[----:B------:R-:W-:Y:S01]  /*9b90*/  FMUL R107, R107, R11 ;  /* 0x0000000b6b6b7220 */ /* 0x000fe20000400000 */
[----:B------:R-:W-:Y:S01]  /*9ba0*/  F2FP.TF32.F32.PACK_B R141, R141 ;  /* 0x0000008dff8d723e */ /* 0x000fe200024050ff */
[----:B------:R-:W-:Y:S01]  /*9bb0*/  FMUL R111, R111, R11 ;  /* 0x0000000b6f6f7220 */ /* 0x000fe20000400000 */
[----:B------:R-:W-:Y:S01]  /*9bc0*/  F2FP.TF32.F32.PACK_B R143, R143 ;  /* 0x0000008fff8f723e */ /* 0x000fe200024050ff */
[-C--:B------:R-:W-:Y:S01]  /*9bd0*/  FMUL R113, R113, R11.reuse ;  /* 0x0000000b71717220 */ /* 0x080fe20000400000 */
[----:B------:R-:W-:Y:S01]  /*9be0*/  ISETP.GT.AND P3, PT, R10, 0x30, PT ;  /* 0x000000300a00780c */ /* 0x000fe20003f64270 */
[----:B0-----:R-:W-:Y:S01]  /*9bf0*/  FMUL R129, R90, R11 ;  /* 0x0000000b5a817220 */ /* 0x001fe20000400000 */
[----:B------:R-:W-:Y:S01]  /*9c00*/  F2FP.TF32.F32.PACK_B R145, R145 ;  /* 0x00000091ff91723e */ /* 0x000fe200024050ff */
[----:B------:R0:W-:Y:S01]  /*9c10*/  @P0 STG.E desc[UR12][R4.64+0x40], R15 ;  /* 0x0000400f04000986 */ /* 0x0001e2000c10190c */
[----:B------:R-:W-:Y:S01]  /*9c20*/  ISETP.GT.AND P0, PT, R0, 0x8, P2 ;  /* 0x000000080000780c */ /* 0x000fe20001704270 */
[-C--:B------:R-:W-:Y:S01]  /*9c30*/  FMUL R115, R115, R11.reuse ;  /* 0x0000000b73737220 */ /* 0x080fe20000400000 */
[----:B------:R-:W-:Y:S01]  /*9c40*/  ISETP.GT.AND P2, PT, R10, 0x18, PT ;  /* 0x000000180a00780c */ /* 0x000fe20003f44270 */
        /* <DEDUP_REMOVED lines=10> */
[----:B------:R1:W-:Y:S01]  /*9cf0*/  @P0 STG.E desc[UR12][R4.64+0x44], R131 ;  /* 0x0000448304000986 */ /* 0x0003e2000c10190c */
[-C--:B------:R-:W-:Y:S01]  /*9d00*/  IADD3 R6, P0, R9, R2.reuse, RZ ;  /* 0x0000000209067210 */ /* 0x080fe20007f1e0ff */
[----:B------:R-:W-:Y:S01]  /*9d10*/  FMUL R69, R69, R11 ;  /* 0x0000000b45457220 */ /* 0x000fe20000400000 */
[----:B------:R-:W-:Y:S01]  /*9d20*/  F2FP.TF32.F32.PACK_B R89, R89 ;  /* 0x00000059ff59723e */ /* 0x000fe200024050ff */
[----:B------:R-:W-:Y:S01]  /*9d30*/  FMUL R71, R71, R11 ;  /* 0x0000000b47477220 */ /* 0x000fe20000400000 */
[----:B------:R-:W-:Y:S01]  /*9d40*/  F2FP.TF32.F32.PACK_B R129, R129 ;  /* 0x00000081ff81723e */ /* 0x000fe200024050ff */
[--C-:B------:R-:W-:Y:S01]  /*9d50*/  IMAD.X R7, R21, 0x1, R3.reuse, P0 ;  /* 0x0000000115077824 */ /* 0x100fe200000e0603 */
[----:B------:R-:W-:Y:S01]  /*9d60*/  IADD3 R14, P0, R13, R2, RZ ;  /* 0x000000020d0e7210 */ /* 0x000fe20007f1e0ff */
[----:B------:R-:W-:Y:S01]  /*9d70*/  FMUL R73, R73, R11 ;  /* 0x0000000b49497220 */ /* 0x000fe20000400000 */
[----:B------:R-:W-:Y:S01]  /*9d80*/  F2FP.TF32.F32.PACK_B R91, R91 ;  /* 0x0000005bff5b723e */ /* 0x000fe200024050ff */
[----:B------:R-:W-:Y:S01]  /*9d90*/  FMUL R75, R75, R11 ;  /* 0x0000000b4b4b7220 */ /* 0x000fe20000400000 */
[----:B------:R-:W-:Y:S01]  /*9da0*/  F2FP.TF32.F32.PACK_B R95, R95 ;  /* 0x0000005fff5f723e */ /* 0x000fe200024050ff */
[----:B0-----:R-:W-:Y:S01]  /*9db0*/  IMAD.X R15, R21, 0x1, R3, P0 ;  /* 0x00000001150f7824 */ /* 0x001fe200000e0603 */
[----:B------:R-:W-:Y:S01]  /*9dc0*/  ISETP.GT.AND P0, PT, R0, RZ, P2 ;  /* 0x000000ff0000720c */ /* 0x000fe20001704270 */
[----:B-1----:R-:W-:Y:S01]  /*9dd0*/  FMUL R131, R92, R11 ;  /* 0x0000000b5c837220 */ /* 0x002fe20000400000 */
        /* <DEDUP_REMOVED lines=53> */
[----:B------:R-:W-:Y:S01]  /*a130*/  @P0 STG.E desc[UR12][R4.64+0x64], R135 ;  /* 0x0000648704000986 */ /* 0x000fe2000c10190c */
[----:B------:R-:W-:Y:S01]  /*a140*/  ISETP.GT.AND P0, PT, R0, RZ, P2 ;  /* 0x000000ff0000720c */ /* 0x000fe20001704270 */
[----:B------:R-:W-:Y:S01]  /*a150*/  FMUL R53, R53, R11 ;  /* 0x0000000b35357220 */ /* 0x000fe20000400000 */
[----:B------:R-:W-:Y:S01]  /*a160*/  F2FP.TF32.F32.PACK_B R19, R19 ;  /* 0x00000013ff13723e */ /* 0x000fe200024050ff */
[----:B------:R-:W-:Y:S01]  /*a170*/  FMUL R55, R55, R11 ;  /* 0x0000000b37377220 */ /* 0x000fe20000400000 */
[----:B------:R-:W-:-:S02]  /*a180*/  F2FP.TF32.F32.PACK_B R85, R85 ;  /* 0x00000055ff55723e */ /* 0x000fc400024050ff */
[----:B------:R-:W-:Y:S02]  /*a190*/  F2FP.TF32.F32.PACK_B R87, R87 ;  /* 0x00000057ff57723e */ /* 0x000fe400024050ff */
[----:B------:R-:W-:Y:S02]  /*a1a0*/  F2FP.TF32.F32.PACK_B R25, R25 ;  /* 0x00000019ff19723e */ /* 0x000fe400024050ff */
[----:B------:R-:W-:Y:S02]  /*a1b0*/  F2FP.TF32.F32.PACK_B R27, R27 ;  /* 0x0000001bff1b723e */ /* 0x000fe400024050ff */
[----:B------:R-:W-:Y:S01]  /*a1c0*/  F2FP.TF32.F32.PACK_B R29, R29 ;  /* 0x0000001dff1d723e */ /* 0x000fe200024050ff */
[----:B------:R0:W-:Y:S01]  /*a1d0*/  @P0 STG.E desc[UR12][R2.64+0x80], R17 ;  /* 0x0000801102000986 */ /* 0x0001e2000c10190c */
[----:B------:R-:W-:Y:S02]  /*a1e0*/  ISETP.GT.AND P0, PT, R0, RZ, P1 ;  /* 0x000000ff0000720c */ /* 0x000fe40000f04270 */
[----:B------:R-:W-:-:S02]  /*a1f0*/  F2FP.TF32.F32.PACK_B R31, R31 ;  /* 0x0000001fff1f723e */ /* 0x000fc400024050ff */
[----:B------:R-:W-:Y:S02]  /*a200*/  F2FP.TF32.F32.PACK_B R33, R33 ;  /* 0x00000021ff21723e */ /* 0x000fe400024050ff */
[----:B------:R-:W-:Y:S02]  /*a210*/  F2FP.TF32.F32.PACK_B R35, R35 ;  /* 0x00000023ff23723e */ /* 0x000fe400024050ff */
[----:B------:R-:W-:Y:S02]  /*a220*/  F2FP.TF32.F32.PACK_B R37, R37 ;  /* 0x00000025ff25723e */ /* 0x000fe400024050ff */
[----:B------:R-:W-:Y:S01]  /*a230*/  F2FP.TF32.F32.PACK_B R39, R39 ;  /* 0x00000027ff27723e */ /* 0x000fe200024050ff */
[----:B0-----:R-:W-:Y:S01]  /*a240*/  FMUL R17, R140, R11 ;  /* 0x0000000b8c117220 */ /* 0x001fe20000400000 */
[----:B------:R-:W-:Y:S01]  /*a250*/  F2FP.TF32.F32.PACK_B R41, R41 ;  /* 0x00000029ff29723e */ /* 0x000fe200024050ff */
[----:B------:R-:W-:Y:S01]  /*a260*/  @P0 STG.E desc[UR12][R2.64+0x84], R137 ;  /* 0x0000848902000986 */ /* 0x000fe2000c10190c */
[----:B------:R-:W-:-:S02]  /*a270*/  ISETP.GT.AND P0, PT, R0, 0x8, P2 ;  /* 0x000000080000780c */ /* 0x000fc40001704270 */
[----:B------:R-:W-:Y:S02]  /*a280*/  F2FP.TF32.F32.PACK_B R17, R17 ;  /* 0x00000011ff11723e */ /* 0x000fe400024050ff */
[----:B------:R-:W-:Y:S02]  /*a290*/  ISETP.GT.AND P2, PT, R10, 0x38, PT ;  /* 0x000000380a00780c */ /* 0x000fe40003f44270 */
[----:B------:R-:W-:Y:S02]  /*a2a0*/  F2FP.TF32.F32.PACK_B R43, R43 ;  /* 0x0000002bff2b723e */ /* 0x000fe400024050ff */
[----:B------:R-:W-:Y:S02]  /*a2b0*/  F2FP.TF32.F32.PACK_B R45, R45 ;  /* 0x0000002dff2d723e */ /* 0x000fe400024050ff */
[----:B------:R-:W-:Y:S02]  /*a2c0*/  F2FP.TF32.F32.PACK_B R47, R47 ;  /* 0x0000002fff2f723e */ /* 0x000fe400024050ff */
[----:B------:R-:W-:Y:S01]  /*a2d0*/  F2FP.TF32.F32.PACK_B R49, R49 ;  /* 0x00000031ff31723e */ /* 0x000fe200024050ff */
[----:B------:R0:W-:Y:S01]  /*a2e0*/  @P0 STG.E desc[UR12][R4.64+0x80], R19 ;  /* 0x0000801304000986 */ /* 0x0001e2000c10190c */
[----:B------:R-:W-:-:S02]  /*a2f0*/  ISETP.GT.AND P0, PT, R0, 0x8, P1 ;  /* 0x000000080000780c */ /* 0x000fc40000f04270 */
[----:B------:R-:W-:Y:S02]  /*a300*/  F2FP.TF32.F32.PACK_B R51, R51 ;  /* 0x00000033ff33723e */ /* 0x000fe400024050ff */
[----:B------:R-:W-:Y:S01]  /*a310*/  F2FP.TF32.F32.PACK_B R53, R53 ;  /* 0x00000035ff35723e */ /* 0x000fe200024050ff */
[----:B0-----:R-:W-:-:S08]  /*a320*/  FMUL R19, R142, R11 ;  /* 0x0000000b8e137220 */ /* 0x001fd00000400000 */
[----:B------:R-:W-:Y:S01]  /*a330*/  @P0 STG.E desc[UR12][R4.64+0x84], R139 ;  /* 0x0000848b04000986 */ /* 0x000fe2000c10190c */
[----:B------:R-:W-:Y:S02]  /*a340*/  ISETP.GT.AND P0, PT, R0, RZ, P5 ;  /* 0x000000ff0000720c */ /* 0x000fe40002f04270 */
[----:B------:R-:W-:-:S11]  /*a350*/  F2FP.TF32.F32.PACK_B R19, R19 ;  /* 0x00000013ff13723e */ /* 0x000fd600024050ff */
[----:B------:R0:W-:Y:S01]  /*a360*/  @P0 STG.E desc[UR12][R2.64+0xa0], R17 ;  /* 0x0000a01102000986 */ /* 0x0001e2000c10190c */
[----:B------:R-:W-:Y:S01]  /*a370*/  ISETP.GT.AND P0, PT, R0, RZ, P4 ;  /* 0x000000ff0000720c */ /* 0x000fe20002704270 */
[----:B0-----:R-:W-:-:S12]  /*a380*/  FMUL R17, R144, R11 ;  /* 0x0000000b90117220 */ /* 0x001fd80000400000 */
[----:B------:R-:W-:Y:S01]  /*a390*/  @P0 STG.E desc[UR12][R2.64+0xa4], R141 ;  /* 0x0000a48d02000986 */ /* 0x000fe2000c10190c */
[----:B------:R-:W-:Y:S02]  /*a3a0*/  ISETP.GT.AND P0, PT, R0, 0x8, P5 ;  /* 0x000000080000780c */ /* 0x000fe40002f04270 */
[----:B------:R-:W-:-:S11]  /*a3b0*/  F2FP.TF32.F32.PACK_B R17, R17 ;  /* 0x00000011ff11723e */ /* 0x000fd600024050ff */
[----:B------:R0:W-:Y:S01]  /*a3c0*/  @P0 STG.E desc[UR12][R4.64+0xa0], R19 ;  /* 0x0000a01304000986 */ /* 0x0001e2000c10190c */
[----:B------:R-:W-:Y:S01]  /*a3d0*/  ISETP.GT.AND P0, PT, R0, 0x8, P4 ;  /* 0x000000080000780c */ /* 0x000fe20002704270 */
[----:B0-----:R-:W-:-:S12]  /*a3e0*/  FMUL R19, R146, R11 ;  /* 0x0000000b92137220 */ /* 0x001fd80000400000 */
[----:B------:R-:W-:Y:S01]  /*a3f0*/  @P0 STG.E desc[UR12][R4.64+0xa4], R143 ;  /* 0x0000a48f04000986 */ /* 0x000fe2000c10190c */
[----:B------:R-:W-:Y:S02]  /*a400*/  ISETP.GT.AND P0, PT, R0, RZ, P3 ;  /* 0x000000ff0000720c */ /* 0x000fe40001f04270 */
[----:B------:R-:W-:-:S11]  /*a410*/  F2FP.TF32.F32.PACK_B R19, R19 ;  /* 0x00000013ff13723e */ /* 0x000fd600024050ff */
[----:B------:R0:W-:Y:S01]  /*a420*/  @P0 STG.E desc[UR12][R2.64+0xc0], R17 ;  /* 0x0000c01102000986 */ /* 0x0001e2000c10190c */
[----:B------:R-:W-:-:S04]  /*a430*/  ISETP.GT.AND P0, PT, R10, 0x31, PT ;  /* 0x000000310a00780c */ /* 0x000fc80003f04270 */
[----:B------:R-:W-:Y:S01]  /*a440*/  ISETP.GT.AND P1, PT, R0, RZ, P0 ;  /* 0x000000ff0000720c */ /* 0x000fe20000724270 */
[----:B0-----:R-:W-:-:S05]  /*a450*/  FMUL R17, R148, R11 ;  /* 0x0000000b94117220 */ /* 0x001fca0000400000 */
[----:B------:R-:W-:-:S07]  /*a460*/  F2FP.TF32.F32.PACK_B R17, R17 ;  /* 0x00000011ff11723e */ /* 0x000fce00024050ff */
[----:B------:R-:W-:Y:S01]  /*a470*/  @P1 STG.E desc[UR12][R2.64+0xc4], R145 ;  /* 0x0000c49102001986 */ /* 0x000fe2000c10190c */
[----:B------:R-:W-:-:S13]  /*a480*/  ISETP.GT.AND P1, PT, R0, 0x8, P3 ;  /* 0x000000080000780c */ /* 0x000fda0001f24270 */
[----:B------:R0:W-:Y:S01]  /*a490*/  @P1 STG.E desc[UR12][R4.64+0xc0], R19 ;  /* 0x0000c01304001986 */ /* 0x0001e2000c10190c */
[----:B------:R-:W-:Y:S02]  /*a4a0*/  ISETP.GT.AND P1, PT, R0, 0x8, P0 ;  /* 0x000000080000780c */ /* 0x000fe40000724270 */
[----:B0-----:R-:W-:-:S11]  /*a4b0*/  LOP3.LUT R19, R9, 0x20, RZ, 0xfc, !PT ;  /* 0x0000002009137812 */ /* 0x001fd600078efcff */
[----:B------:R-:W-:Y:S01]  /*a4c0*/  @P1 STG.E desc[UR12][R4.64+0xc4], R147 ;  /* 0x0000c49304001986 */ /* 0x000fe2000c10190c */
[----:B------:R-:W-:-:S13]  /*a4d0*/  ISETP.GT.AND P1, PT, R0, RZ, P2 ;  /* 0x000000ff0000720c */ /* 0x000fda0001724270 */
[----:B------:R-:W-:Y:S01]  /*a4e0*/  @P1 STG.E desc[UR12][R2.64+0xe0], R17 ;  /* 0x0000e01102001986 */ /* 0x000fe2000c10190c */
[----:B------:R-:W-:-:S04]  /*a4f0*/  ISETP.GT.AND P1, PT, R10, 0x39, PT ;  /* 0x000000390a00780c */ /* 0x000fc80003f24270 */
[----:B------:R-:W-:-:S13]  /*a500*/  ISETP.GT.AND P6, PT, R0, RZ, P1 ;  /* 0x000000ff0000720c */ /* 0x000fda0000fc4270 */
[----:B------:R-:W-:Y:S01]  /*a510*/  @P6 STG.E desc[UR12][R2.64+0xe4], R149 ;  /* 0x0000e49502006986 */ /* 0x000fe2000c10190c */
[----:B------:R-:W-:-:S13]  /*a520*/  ISETP.GT.AND P6, PT, R0, 0x8, P2 ;  /* 0x000000080000780c */ /* 0x000fda00017c4270 */
[----:B------:R0:W-:Y:S01]  /*a530*/  @P6 STG.E desc[UR12][R4.64+0xe0], R23 ;  /* 0x0000e01704006986 */ /* 0x0001e2000c10190c */
[----:B------:R-:W-:Y:S02]  /*a540*/  ISETP.GT.AND P6, PT, R0, 0x8, P1 ;  /* 0x000000080000780c */ /* 0x000fe40000fc4270 */
[----:B0-----:R-:W-:-:S11]  /*a550*/  LOP3.LUT R23, R9, 0x24, RZ, 0xfc, !PT ;  /* 0x0000002409177812 */ /* 0x001fd600078efcff */
[----:B------:R-:W-:Y:S01]  /*a560*/  @P6 STG.E desc[UR12][R4.64+0xe4], R151 ;  /* 0x0000e49704006986 */ /* 0x000fe2000c10190c */
[----:B------:R-:W-:-:S05]  /*a570*/  IADD3 R122, P6, R19, R2, RZ ;  /* 0x00000002137a7210 */ /* 0x000fca0007fde0ff */
[----:B------:R-:W-:Y:S01]  /*a580*/  IMAD.X R123, R21, 0x1, R3, P6 ;  /* 0x00000001157b7824 */ /* 0x000fe200030e0603 */
[----:B------:R-:W-:-:S04]  /*a590*/  ISETP.GT.AND P6, PT, R10, RZ, PT ;  /* 0x000000ff0a00720c */ /* 0x000fc80003fc4270 */
[----:B------:R-:W-:-:S13]  /*a5a0*/  ISETP.GT.AND P6, PT, R0, 0x40, P6 ;  /* 0x000000400000780c */ /* 0x000fda00037c4270 */
[----:B------:R-:W-:Y:S01]  /*a5b0*/  @P6 STG.E desc[UR12][R6.64], R121 ;  /* 0x0000007906006986 */ /* 0x000fe2000c10190c */
[----:B------:R-:W-:-:S05]  /*a5c0*/  IADD3 R124, P6, R23, R2, RZ ;  /* 0x00000002177c7210 */ /* 0x000fca0007fde0ff */
[----:B------:R-:W-:Y:S01]  /*a5d0*/  IMAD.X R125, R21, 0x1, R3, P6 ;  /* 0x00000001157d7824 */ /* 0x000fe200030e0603 */
[----:B------:R-:W-:-:S04]  /*a5e0*/  ISETP.GT.AND P6, PT, R10, 0x1, PT ;  /* 0x000000010a00780c */ /* 0x000fc80003fc4270 */
[----:B------:R-:W-:-:S13]  /*a5f0*/  ISETP.GT.AND P6, PT, R0, 0x40, P6 ;  /* 0x000000400000780c */ /* 0x000fda00037c4270 */
[----:B------:R0:W-:Y:S01]  /*a600*/  @P6 STG.E desc[UR12][R14.64], R89 ;  /* 0x000000590e006986 */ /* 0x0001e2000c10190c */
[----:B------:R-:W-:-:S05]  /*a610*/  IADD3 R16, P6, R9, R4, RZ ;  /* 0x0000000409107210 */ /* 0x000fca0007fde0ff */
[----:B------:R-:W-:Y:S01]  /*a620*/  IMAD.X R17, R21, 0x1, R5, P6 ;  /* 0x0000000115117824 */ /* 0x000fe200030e0605 */
[----:B------:R-:W-:-:S04]  /*a630*/  ISETP.GT.AND P6, PT, R10, RZ, PT ;  /* 0x000000ff0a00720c */ /* 0x000fc80003fc4270 */
[----:B------:R-:W-:Y:S02]  /*a640*/  ISETP.GT.AND P6, PT, R0, 0x48, P6 ;  /* 0x000000480000780c */ /* 0x000fe400037c4270 */
[C---:B0-----:R-:W-:Y:S02]  /*a650*/  LOP3.LUT R15, R9.reuse, 0x40, RZ, 0xfc, !PT ;  /* 0x00000040090f7812 */ /* 0x041fe400078efcff */
[----:B------:R-:W-:-:S09]  /*a660*/  LOP3.LUT R89, R9, 0x44, RZ, 0xfc, !PT ;  /* 0x0000004409597812 */ /* 0x000fd200078efcff */
        /* <DEDUP_REMOVED lines=8> */
[----:B------:R-:W-:-:S04]  /*a6f0*/  ISETP.GT.AND P6, PT, R10, 0x8, PT ;  /* 0x000000080a00780c */ /* 0x000fc80003fc4270 */
[----:B------:R-:W-:Y:S01]  /*a700*/  ISETP.GT.AND P6, PT, R0, 0x40, P6 ;  /* 0x000000400000780c */ /* 0x000fe200037c4270 */
[----:B0-----:R-:W-:-:S05]  /*a710*/  FMUL R91, R93, R11 ;  /* 0x0000000b5d5b7220 */ /* 0x001fca0000400000 */
[----:B------:R-:W-:-:S07]  /*a720*/  F2FP.TF32.F32.PACK_B R91, R91 ;  /* 0x0000005bff5b723e */ /* 0x000fce00024050ff */
        /* <DEDUP_REMOVED lines=11> */
[----:B------:R-:W-:Y:S02]  /*a7e0*/  ISETP.GT.AND P6, PT, R0, 0x48, P6 ;  /* 0x000000480000780c */ /* 0x000fe400037c4270 */
[----:B0-----:R-:W-:-:S11]  /*a7f0*/  LOP3.LUT R91, R9, 0x60, RZ, 0xfc, !PT ;  /* 0x00000060095b7812 */ /* 0x001fd600078efcff */
[----:B------:R0:W-:Y:S01]  /*a800*/  @P6 STG.E desc[UR12][R92.64], R133 ;  /* 0x000000855c006986 */ /* 0x0001e2000c10190c */
[----:B------:R-:W-:-:S05]  /*a810*/  IADD3 R120, P6, R23, R4, RZ ;  /* 0x0000000417787210 */ /* 0x000fca0007fde0ff */
[----:B------:R-:W-:Y:S01]  /*a820*/  IMAD.X R121, R21, 0x1, R5, P6 ;  /* 0x0000000115797824 */ /* 0x000fe200030e0605 */
[----:B------:R-:W-:-:S04]  /*a830*/  ISETP.GT.AND P6, PT, R10, 0x9, PT ;  /* 0x000000090a00780c */ /* 0x000fc80003fc4270 */
[----:B------:R-:W-:Y:S01]  /*a840*/  ISETP.GT.AND P6, PT, R0, 0x48, P6 ;  /* 0x000000480000780c */ /* 0x000fe200037c4270 */
[----:B0-----:R-:W-:Y:S01]  /*a850*/  FMUL R133, R98, R11 ;  /* 0x0000000b62857220 */ /* 0x001fe20000400000 */
[----:B------:R-:W-:-:S04]  /*a860*/  LOP3.LUT R93, R9, 0x64, RZ, 0xfc, !PT ;  /* 0x00000064095d7812 */ /* 0x000fc800078efcff */
        /* <DEDUP_REMOVED lines=88> */
[----:B------:R-:W-:Y:S01]  /*adf0*/  ISETP.GT.AND P6, PT, R0, 0x40, P5 ;  /* 0x000000400000780c */ /* 0x000fe20002fc4270 */
[----:B0-----:R-:W-:-:S05]  /*ae00*/  FMUL R107, R109, R11 ;  /* 0x0000000b6d6b7220 */ /* 0x001fca0000400000 */
        /* <DEDUP_REMOVED lines=10> */
[----:B------:R-:W-:Y:S02]  /*aeb0*/  ISETP.GT.AND P6, PT, R0, 0x48, P5 ;  /* 0x000000480000780c */ /* 0x000fe40002fc4270 */
[----:B0-----:R-:W-:-:S11]  /*aec0*/  LOP3.LUT R107, R9, 0xe0, RZ, 0xfc, !PT ;  /* 0x000000e0096b7812 */ /* 0x001fd600078efcff */
        /* <DEDUP_REMOVED lines=17> */
[----:B------:R-:W-:Y:S01]  /*afe0*/  @P6 STG.E desc[UR12][R128.64], R113 ;  /* 0x0000007180006986 */ /* 0x000fe2000c10190c */
[----:B------:R-:W-:-:S05]  /*aff0*/  IADD3 R2, P6, R103, R4, RZ ;  /* 0x0000000467027210 */ /* 0x000fca0007fde0ff */
[----:B------:R-:W-:Y:S01]  /*b000*/  IMAD.X R3, R21, 0x1, R5, P6 ;  /* 0x0000000115037824 */ /* 0x000fe200030e0605 */
[----:B------:R-:W-:-:S13]  /*b010*/  ISETP.GT.AND P6, PT, R0, 0x48, P3 ;  /* 0x000000480000780c */ /* 0x000fda0001fc4270 */
        /* <DEDUP_REMOVED lines=29> */
[----:B------:R-:W-:-:S04]  /*b1f0*/  ISETP.GT.AND P6, PT, R10, RZ, PT ;  /* 0x000000ff0a00720c */ /* 0x000fc80003fc4270 */
[----:B------:R-:W-:Y:S01]  /*b200*/  ISETP.GT.AND P6, PT, R0, 0x80, P6 ;  /* 0x000000800000780c */ /* 0x000fe200037c4270 */
[----:B0-----:R-:W-:-:S05]  /*b210*/  FMUL R119, R58, R11 ;  /* 0x0000000b3a777220 */ /* 0x001fca0000400000 */
[----:B------:R-:W-:-:S07]  /*b220*/  F2FP.TF32.F32.PACK_B R119, R119 ;  /* 0x00000077ff77723e */ /* 0x000fce00024050ff */
        /* <DEDUP_REMOVED lines=55> */
[-C--:B0-----:R-:W-:Y:S01]  /*b5a0*/  FMUL R111, R67, R11.reuse ;  /* 0x0000000b436f7220 */ /* 0x081fe20000400000 */
[----:B------:R-:W-:-:S04]  /*b5b0*/  FMUL R113, R68, R11 ;  /* 0x0000000b44717220 */ /* 0x000fc80000400000 */
[----:B------:R-:W-:Y:S02]  /*b5c0*/  F2FP.TF32.F32.PACK_B R111, R111 ;  /* 0x0000006fff6f723e */ /* 0x000fe400024050ff */
[----:B------:R-:W-:-:S05]  /*b5d0*/  F2FP.TF32.F32.PACK_B R113, R113 ;  /* 0x00000071ff71723e */ /* 0x000fca00024050ff */
[----:B------:R0:W-:Y:S01]  /*b5e0*/  @P6 STG.E desc[UR12][R116.64], R65 ;  /* 0x0000004174006986 */ /* 0x0001e2000c10190c */
[----:B------:R-:W-:-:S05]  /*b5f0*/  IADD3 R56, P6, R15, R16, RZ ;  /* 0x000000100f387210 */ /* 0x000fca0007fde0ff */
[----:B------:R-:W-:Y:S01]  /*b600*/  IMAD.X R57, R17, 0x1, R21, P6 ;  /* 0x0000000111397824 */ /* 0x000fe200030e0615 */
[----:B------:R-:W-:-:S04]  /*b610*/  ISETP.GT.AND P6, PT, R10, 0x10, PT ;  /* 0x000000100a00780c */ /* 0x000fc80003fc4270 */
        /* <DEDUP_REMOVED lines=8> */
[----:B0-----:R-:W-:Y:S01]  /*b6a0*/  IMAD.X R65, R7, 0x1, R21, P6 ;  /* 0x0000000107417824 */ /* 0x001fe200030e0615 */
[----:B------:R-:W-:-:S04]  /*b6b0*/  ISETP.GT.AND P6, PT, R10, 0x18, PT ;  /* 0x000000180a00780c */ /* 0x000fc80003fc4270 */
[----:B------:R-:W-:Y:S01]  /*b6c0*/  ISETP.GT.AND P6, PT, R0, 0x80, P6 ;  /* 0x000000800000780c */ /* 0x000fe200037c4270 */
[----:B-1----:R-:W-:-:S05]  /*b6d0*/  FMUL R111, R70, R11 ;  /* 0x0000000b466f7220 */ /* 0x002fca0000400000 */
        /* <DEDUP_REMOVED lines=89> */
[----:B0-----:R-:W-:-:S05]  /*bc70*/  IADD3 R6, P6, R109, R16, RZ ;  /* 0x000000106d067210 */ /* 0x001fca0007fde0ff */
[----:B------:R-:W-:Y:S01]  /*bc80*/  IMAD.X R7, R17, 0x1, R21, P6 ;  /* 0x0000000111077824 */ /* 0x000fe200030e0615 */
[----:B------:R-:W-:Y:S01]  /*bc90*/  ISETP.GT.AND P6, PT, R0, 0x80, P1 ;  /* 0x000000800000780c */ /* 0x000fe20000fc4270 */
[----:B-1----:R-:W-:-:S05]  /*bca0*/  FMUL R65, R26, R11 ;  /* 0x0000000b1a417220 */ /* 0x002fca0000400000 */
        /* <DEDUP_REMOVED lines=11> */
[----:B------:R1:W-:Y:S01]  /*bd60*/  @P6 STG.E desc[UR12][R6.64], R87 ;  /* 0x0000005706006986 */ /* 0x0003e2000c10190c */
[----:B------:R-:W-:-:S05]  /*bd70*/  IADD3 R60, P6, R2, R19, RZ ;  /* 0x00000013023c7210 */ /* 0x000fca0007fde0ff */
[----:B------:R-:W-:Y:S01]  /*bd80*/  IMAD.X R61, R3, 0x1, R21, P6 ;  /* 0x00000001033d7824 */ /* 0x000fe200030e0615 */
[----:B------:R-:W-:-:S04]  /*bd90*/  ISETP.GT.AND P6, PT, R10, RZ, PT ;  /* 0x000000ff0a00720c */ /* 0x000fc80003fc4270 */
[----:B------:R-:W-:-:S13]  /*bda0*/  ISETP.GT.AND P6, PT, R0, 0xc0, P6 ;  /* 0x000000c00000780c */ /* 0x000fda00037c4270 */
[----:B------:R-:W-:Y:S01]  /*bdb0*/  @P6 STG.E desc[UR12][R16.64], R63 ;  /* 0x0000003f10006986 */ /* 0x000fe2000c10190c */
[----:B0-----:R-:W-:-:S05]  /*bdc0*/  IADD3 R58, P6, R2, R23, RZ ;  /* 0x00000017023a7210 */ /* 0x001fca0007fde0ff */
[----:B------:R-:W-:Y:S01]  /*bdd0*/  IMAD.X R59, R3, 0x1, R21, P6 ;  /* 0x00000001033b7824 */ /* 0x000fe200030e0615 */
[----:B------:R-:W-:-:S04]  /*bde0*/  ISETP.GT.AND P6, PT, R10, 0x1, PT ;  /* 0x000000010a00780c */ /* 0x000fc80003fc4270 */
[----:B------:R-:W-:-:S13]  /*bdf0*/  ISETP.GT.AND P6, PT, R0, 0xc0, P6 ;  /* 0x000000c00000780c */ /* 0x000fda00037c4270 */
[----:B------:R0:W-:Y:S01]  /*be00*/  @P6 STG.E desc[UR12][R56.64], R25 ;  /* 0x0000001938006986 */ /* 0x0001e2000c10190c */
[----:B-1----:R-:W-:-:S05]  /*be10*/  IADD3 R6, P6, R4, R9, RZ ;  /* 0x0000000904067210 */ /* 0x002fca0007fde0ff */
        /* <DEDUP_REMOVED lines=49> */
[----:B------:R-:W-:Y:S01]  /*c130*/  IADD3 R6, P6, R4, R15, RZ ;  /* 0x0000000f04067210 */ /* 0x000fe20007fde0ff */
[----:B------:R-:W-:-:S04]  /*c140*/  FMUL R15, R34, R11 ;  /* 0x0000000b220f7220 */ /* 0x000fc80000400000 */
[----:B------:R-:W-:Y:S01]  /*c150*/  IMAD.X R7, R5, 0x1, R21, P6 ;  /* 0x0000000105077824 */ /* 0x000fe200030e0615 */
[----:B------:R-:W-:Y:S02]  /*c160*/  ISETP.GT.AND P6, PT, R10, 0x10, PT ;  /* 0x000000100a00780c */ /* 0x000fe40003fc4270 */
[----:B------:R-:W-:Y:S02]  /*c170*/  F2FP.TF32.F32.PACK_B R15, R15 ;  /* 0x0000000fff0f723e */ /* 0x000fe400024050ff */
[----:B------:R-:W-:Y:S01]  /*c180*/  ISETP.GT.AND P6, PT, R0, 0xc8, P6 ;  /* 0x000000c80000780c */ /* 0x000fe200037c4270 */
[----:B0-----:R-:W-:-:S05]  /*c190*/  FMUL R17, R36, R11 ;  /* 0x0000000b24117220 */ /* 0x001fca0000400000 */
[----:B------:R-:W-:-:S07]  /*c1a0*/  F2FP.TF32.F32.PACK_B R17, R17 ;  /* 0x00000011ff11723e */ /* 0x000fce00024050ff */
        /* <DEDUP_REMOVED lines=44> */
[----:B------:R-:W-:-:S04]  /*c470*/  ISETP.GT.AND P6, PT, R10, 0x20, PT ;  /* 0x000000200a00780c */ /* 0x000fc80003fc4270 */
[----:B------:R-:W-:Y:S01]  /*c480*/  ISETP.GT.AND P6, PT, R0, 0xc8, P6 ;  /* 0x000000c80000780c */ /* 0x000fe200037c4270 */
[----:B0-----:R-:W-:-:S05]  /*c490*/  FMUL R15, R44, R11 ;  /* 0x0000000b2c0f7220 */ /* 0x001fca0000400000 */
[----:B------:R-:W-:-:S07]  /*c4a0*/  F2FP.TF32.F32.PACK_B R15, R15 ;  /* 0x0000000fff0f723e */ /* 0x000fce00024050ff */
[----:B------:R0:W-:Y:S01]  /*c4b0*/  @P6 STG.E desc[UR12][R16.64], R23 ;  /* 0x0000001710006986 */ /* 0x0001e2000c10190c */
[----:B------:R-:W-:-:S04]  /*c4c0*/  ISETP.GT.AND P6, PT, R10, 0x21, PT ;  /* 0x000000210a00780c */ /* 0x000fc80003fc4270 */
[----:B------:R-:W-:Y:S01]  /*c4d0*/  ISETP.GT.AND P6, PT, R0, 0xc8, P6 ;  /* 0x000000c80000780c */ /* 0x000fe200037c4270 */
[-C--:B0-----:R-:W-:Y:S01]  /*c4e0*/  FMUL R17, R46, R11.reuse ;  /* 0x0000000b2e117220 */ /* 0x081fe20000400000 */
[----:B------:R-:W-:-:S04]  /*c4f0*/  FMUL R23, R50, R11 ;  /* 0x0000000b32177220 */ /* 0x000fc80000400000 */
[----:B------:R-:W-:-:S07]  /*c500*/  F2FP.TF32.F32.PACK_B R17, R17 ;  /* 0x00000011ff11723e */ /* 0x000fce00024050ff */
[----:B------:R0:W-:Y:S01]  /*c510*/  @P6 STG.E desc[UR12][R6.64], R43 ;  /* 0x0000002b06006986 */ /* 0x0001e2000c10190c */
[----:B------:R-:W-:Y:S02]  /*c520*/  IADD3 R8, P6, R2, R99, RZ ;  /* 0x0000006302087210 */ /* 0x000fe40007fde0ff */
[----:B------:R-:W-:-:S03]  /*c530*/  F2FP.TF32.F32.PACK_B R23, R23 ;  /* 0x00000017ff17723e */ /* 0x000fc600024050ff */
[----:B------:R-:W-:Y:S01]  /*c540*/  IMAD.X R9, R3, 0x1, R21, P6 ;  /* 0x0000000103097824 */ /* 0x000fe200030e0615 */
[C---:B------:R-:W-:Y:S02]  /*c550*/  ISETP.GT.AND P6, PT, R0.reuse, 0xc0, P5 ;  /* 0x000000c00000780c */ /* 0x040fe40002fc4270 */
[----:B------:R-:W-:-:S11]  /*c560*/  ISETP.GT.AND P5, PT, R0, 0xc8, P5 ;  /* 0x000000c80000780c */ /* 0x000fd60002fa4270 */
[----:B------:R1:W-:Y:S01]  /*c570*/  @P6 STG.E desc[UR12][R8.64], R15 ;  /* 0x0000000f08006986 */ /* 0x0003e2000c10190c */
[----:B------:R-:W-:-:S05]  /*c580*/  IADD3 R12, P6, R2, R101, RZ ;  /* 0x00000065020c7210 */ /* 0x000fca0007fde0ff */
[----:B------:R-:W-:Y:S01]  /*c590*/  IMAD.X R13, R3, 0x1, R21, P6 ;  /* 0x00000001030d7824 */ /* 0x000fe200030e0615 */
[C---:B------:R-:W-:Y:S02]  /*c5a0*/  ISETP.GT.AND P6, PT, R0.reuse, 0xc0, P4 ;  /* 0x000000c00000780c */ /* 0x040fe400027c4270 */
[----:B------:R-:W-:-:S11]  /*c5b0*/  ISETP.GT.AND P4, PT, R0, 0xc8, P4 ;  /* 0x000000c80000780c */ /* 0x000fd60002784270 */
[----:B------:R2:W-:Y:S01]  /*c5c0*/  @P6 STG.E desc[UR12][R12.64], R45 ;  /* 0x0000002d0c006986 */ /* 0x0005e2000c10190c */
[----:B0-----:R-:W-:-:S05]  /*c5d0*/  IADD3 R6, P6, R4, R99, RZ ;  /* 0x0000006304067210 */ /* 0x001fca0007fde0ff */
[----:B------:R-:W-:Y:S01]  /*c5e0*/  IMAD.X R7, R5, 0x1, R21, P6 ;  /* 0x0000000105077824 */ /* 0x000fe200030e0615 */
[----:B-1----:R-:W-:-:S04]  /*c5f0*/  IADD3 R8, P6, R4, R101, RZ ;  /* 0x0000006504087210 */ /* 0x002fc80007fde0ff */
[----:B------:R0:W-:Y:S01]  /*c600*/  @P5 STG.E desc[UR12][R6.64], R17 ;  /* 0x0000001106005986 */ /* 0x0001e2000c10190c */
[--C-:B------:R-:W-:Y:S01]  /*c610*/  IMAD.X R9, R5, 0x1, R21.reuse, P6 ;  /* 0x0000000105097824 */ /* 0x100fe200030e0615 */
[----:B--2---:R-:W-:Y:S02]  /*c620*/  IADD3 R12, P6, R2, R103, RZ ;  /* 0x00000067020c7210 */ /* 0x004fe40007fde0ff */
[C---:B------:R-:W-:Y:S02]  /*c630*/  ISETP.GT.AND P5, PT, R0.reuse, 0xc0, P3 ;  /* 0x000000c00000780c */ /* 0x040fe40001fa4270 */
[----:B------:R1:W-:Y:S01]  /*c640*/  @P4 STG.E desc[UR12][R8.64], R47 ;  /* 0x0000002f08004986 */ /* 0x0003e2000c10190c */
[C---:B------:R-:W-:Y:S01]  /*c650*/  ISETP.GT.AND P4, PT, R0.reuse, 0xc0, P0 ;  /* 0x000000c00000780c */ /* 0x040fe20000784270 */
[----:B------:R-:W-:Y:S01]  /*c660*/  IMAD.X R13, R3, 0x1, R21, P6 ;  /* 0x00000001030d7824 */ /* 0x000fe200030e0615 */
[C---:B------:R-:W-:Y:S02]  /*c670*/  ISETP.GT.AND P3, PT, R0.reuse, 0xc8, P3 ;  /* 0x000000c80000780c */ /* 0x040fe40001f64270 */
[----:B------:R-:W-:-:S02]  /*c680*/  ISETP.GT.AND P0, PT, R0, 0xc8, P0 ;  /* 0x000000c80000780c */ /* 0x000fc40000704270 */
[----:B0-----:R-:W-:-:S04]  /*c690*/  IADD3 R6, P6, R2, R105, RZ ;  /* 0x0000006902067210 */ /* 0x001fc80007fde0ff */
[----:B------:R0:W-:Y:S01]  /*c6a0*/  @P5 STG.E desc[UR12][R12.64], R19 ;  /* 0x000000130c005986 */ /* 0x0001e2000c10190c */
[--C-:B------:R-:W-:Y:S01]  /*c6b0*/  IMAD.X R7, R3, 0x1, R21.reuse, P6 ;  /* 0x0000000103077824 */ /* 0x100fe200030e0615 */
[----:B------:R-:W-:Y:S02]  /*c6c0*/  IADD3 R10, P6, R4, R105, RZ ;  /* 0x00000069040a7210 */ /* 0x000fe40007fde0ff */
[----:B------:R-:W-:Y:S02]  /*c6d0*/  IADD3 R14, P5, R2, R107, RZ ;  /* 0x0000006b020e7210 */ /* 0x000fe40007fbe0ff */
[----:B------:R0:W-:Y:S01]  /*c6e0*/  @P4 STG.E desc[UR12][R6.64], R49 ;  /* 0x0000003106004986 */ /* 0x0001e2000c10190c */
[C---:B-1----:R-:W-:Y:S01]  /*c6f0*/  IADD3 R8, P4, R4.reuse, R103, RZ ;  /* 0x0000006704087210 */ /* 0x042fe20007f9e0ff */
[--C-:B------:R-:W-:Y:S01]  /*c700*/  IMAD.X R11, R5, 0x1, R21.reuse, P6 ;  /* 0x00000001050b7824 */ /* 0x100fe200030e0615 */
[C---:B------:R-:W-:Y:S01]  /*c710*/  IADD3 R16, P6, R4.reuse, R107, RZ ;  /* 0x0000006b04107210 */ /* 0x040fe20007fde0ff */
[--C-:B------:R-:W-:Y:S01]  /*c720*/  IMAD.X R15, R3, 0x1, R21.reuse, P5 ;  /* 0x00000001030f7824 */ /* 0x100fe200028e0615 */
[-C--:B------:R-:W-:Y:S01]  /*c730*/  IADD3 R4, P5, R4, R109.reuse, RZ ;  /* 0x0000006d04047210 */ /* 0x080fe20007fbe0ff */
[C-C-:B------:R-:W-:Y:S01]  /*c740*/  IMAD.X R9, R5.reuse, 0x1, R21.reuse, P4 ;  /* 0x0000000105097824 */ /* 0x140fe200020e0615 */
[----:B------:R-:W-:Y:S01]  /*c750*/  IADD3 R2, P4, R2, R109, RZ ;  /* 0x0000006d02027210 */ /* 0x000fe20007f9e0ff */
[C-C-:B------:R-:W-:Y:S01]  /*c760*/  IMAD.X R17, R5.reuse, 0x1, R21.reuse, P6 ;  /* 0x0000000105117824 */ /* 0x140fe200030e0615 */
[C---:B------:R-:W-:Y:S01]  /*c770*/  ISETP.GT.AND P6, PT, R0.reuse, 0xc0, P1 ;  /* 0x000000c00000780c */ /* 0x040fe20000fc4270 */
[--C-:B------:R-:W-:Y:S01]  /*c780*/  IMAD.X R5, R5, 0x1, R21.reuse, P5 ;  /* 0x0000000105057824 */ /* 0x100fe200028e0615 */
[C---:B------:R-:W-:Y:S01]  /*c790*/  ISETP.GT.AND P1, PT, R0.reuse, 0xc8, P1 ;  /* 0x000000c80000780c */ /* 0x040fe20000f24270 */
[----:B------:R-:W-:Y:S01]  /*c7a0*/  IMAD.X R3, R3, 0x1, R21, P4 ;  /* 0x0000000103037824 */ /* 0x000fe200020e0615 */
[C---:B------:R-:W-:Y:S01]  /*c7b0*/  ISETP.GT.AND P4, PT, R0.reuse, 0xc0, P2 ;  /* 0x000000c00000780c */ /* 0x040fe20001784270 */
[----:B------:R0:W-:Y:S01]  /*c7c0*/  @P3 STG.E desc[UR12][R8.64], R23 ;  /* 0x0000001708003986 */ /* 0x0001e2000c10190c */
[----:B------:R-:W-:-:S03]  /*c7d0*/  ISETP.GT.AND P2, PT, R0, 0xc8, P2 ;  /* 0x000000c80000780c */ /* 0x000fc60001744270 */
[----:B------:R0:W-:Y:S08]  /*c7e0*/  @P0 STG.E desc[UR12][R10.64], R51 ;  /* 0x000000330a000986 */ /* 0x0001f0000c10190c */
[----:B------:R0:W-:Y:S04]  /*c7f0*/  @P4 STG.E desc[UR12][R14.64], R25 ;  /* 0x000000190e004986 */ /* 0x0001e8000c10190c */
[----:B------:R0:W-:Y:S04]  /*c800*/  @P6 STG.E desc[UR12][R2.64], R53 ;  /* 0x0000003502006986 */ /* 0x0001e8000c10190c */
[----:B------:R0:W-:Y:S01]  /*c810*/  @P2 STG.E desc[UR12][R16.64], R27 ;  /* 0x0000001b10002986 */ /* 0x0001e2000c10190c */
[----:B------:R-:W-:Y:S05]  /*c820*/  @!P1 EXIT ;  /* 0x000000000000994d */ /* 0x000fea0003800000 */
[----:B------:R-:W-:-:S05]  /*c830*/  F2FP.TF32.F32.PACK_B R55, R55 ;  /* 0x00000037ff37723e */ /* 0x000fca00024050ff */
[----:B------:R-:W-:Y:S01]  /*c840*/  STG.E desc[UR12][R4.64], R55 ;  /* 0x0000003704007986 */ /* 0x000fe2000c10190c */
[----:B------:R-:W-:Y:S05]  /*c850*/  EXIT ;  /* 0x000000000000794d */ /* 0x000fea0003800000 */
.L_x_13:
[----:B------:R-:W-:-:S13]  /*c860*/  ISETP.NE.AND P0, PT, R5, RZ, PT ;  /* 0x000000ff0500720c */ /* 0x000fda0003f05270 */
[----:B------:R-:W-:Y:S05]  /*c870*/  @P0 EXIT ;  /* 0x000000000000094d */ /* 0x000fea0003800000 */
[----:B------:R-:W1:Y:S01]  /*c880*/  S2UR UR4, SR_CgaCtaId ;  /* 0x00000000000479c3 */ /* 0x000e620000008800 */
[----:B------:R-:W-:-:S04]  /*c890*/  ELECT P0, URZ, PT ;  /* 0x00000000003f782f */ /* 0x000fc80003800000 */
[----:B------:R-:W-:Y:S01]  /*c8a0*/  ISETP.LT.OR P0, PT, R3, 0x1, !P0 ;  /* 0x000000010300780c */ /* 0x000fe20004701670 */
[----:B-1----:R-:W-:-:S12]  /*c8b0*/  IMAD.U32 R5, RZ, RZ, UR4 ;  /* 0x00000004ff057e24 */ /* 0x002fd8000f8e00ff */
[----:B------:R-:W-:Y:S05]  /*c8c0*/  @P0 BRA `(.L_x_246) ;  /* 0x0000008c00300947 */ /* 0x000fea0003800000 */
[----:B------:R-:W-:Y:S01]  /*c8d0*/  R2UR UR4, R5 ;  /* 0x00000000050472ca */ /* 0x000fe200000e0000 */
[----:B------:R-:W-:Y:S01]  /*c8e0*/  UMOV UR6, URZ ;  /* 0x0000003f00067c82 */ /* 0x000fe20008000000 */
[----:B------:R-:W-:Y:S01]  /*c8f0*/  LOP3.LUT R23, R2, 0x2, RZ, 0xfc, !PT ;  /* 0x0000000202177812 */ /* 0x000fe200078efcff */
[----:B0-----:R-:W-:Y:S01]  /*c900*/  IMAD.U32 R6, RZ, RZ, UR6 ;  /* 0x00000006ff067e24 */ /* 0x001fe2000f8e00ff */
[----:B------:R-:W-:Y:S01]  /*c910*/  UMOV UR54, URZ ;  /* 0x0000003f00367c82 */ /* 0x000fe20008000000 */
[----:B------:R-:W-:Y:S01]  /*c920*/  IMAD.MOV.U32 R24, RZ, RZ, 0x1 ;  /* 0x00000001ff187424 */ /* 0x000fe200078e00ff */
[----:B------:R-:W-:Y:S01]  /*c930*/  UMOV UR53, URZ ;  /* 0x0000003f00357c82 */ /* 0x000fe20008000000 */
[----:B------:R-:W-:Y:S01]  /*c940*/  IMAD.MOV.U32 R0, RZ, RZ, R3 ;  /* 0x000000ffff007224 */ /* 0x000fe200078e0003 */
[----:B------:R-:W-:-:S05]  /*c950*/  UMOV UR52, URZ ;  /* 0x0000003f00347c82 */ /* 0x000fca0008000000 */
[----:B------:R-:W-:-:S03]  /*c960*/  ULOP3.LUT UR5, UR4, 0x1, URZ, 0xc0, !UPT ;  /* 0x0000000104057892 */ /* 0x000fc6000f8ec03f */
[----:B------:R-:W-:Y:S02]  /*c970*/  UMOV UR4, URZ ;  /* 0x0000003f00047c82 */ /* 0x000fe40008000000 */
[----:B------:R-:W-:Y:S02]  /*c980*/  IMAD.U32 R8, RZ, RZ, UR4 ;  /* 0x00000004ff087e24 */ /* 0x000fe4000f8e00ff */
[----:B------:R-:W-:-:S07]  /*c990*/  IMAD.U32 R22, RZ, RZ, UR5 ;  /* 0x00000005ff167e24 */ /* 0x000fce000f8e00ff */
.L_x_250:
[----:B------:R-:W0:Y:S01]  /*c9a0*/  S2UR UR4, SR_CgaCtaId ;  /* 0x00000000000479c3 */ /* 0x000e220000008800 */
[----:B------:R-:W-:Y:S02]  /*c9b0*/  R2UR UR6, R6 ;  /* 0x00000000060672ca */ /* 0x000fe400000e0000 */
[----:B------:R-:W-:Y:S01]  /*c9c0*/  SHF.L.U32 R4, R24, 0x1f, RZ ;  /* 0x0000001f18047819 */ /* 0x000fe200000006ff */
[----:B0-----:R-:W-:Y:S01]  /*c9d0*/  IMAD.U32 R5, RZ, RZ, UR4 ;  /* 0x00000004ff057e24 */ /* 0x001fe2000f8e00ff */
[----:B------:R-:W-:-:S04]  /*c9e0*/  UMOV UR4, 0x400 ;  /* 0x0000040000047882 */ /* 0x000fc80000000000 */
[----:B------:R-:W-:-:S13]  /*c9f0*/  R2UR UR5, R5 ;  /* 0x00000000050572ca */ /* 0x000fda00000e0000 */
[----:B------:R-:W-:-:S04]  /*ca00*/  ULEA UR7, UR5, UR4, 0x18 ;  /* 0x0000000405077291 */ /* 0x000fc8000f8ec03f */
[----:B------:R-:W-:Y:S02]  /*ca10*/  ULEA UR10, UR6, UR7, 0x3 ;  /* 0x00000007060a7291 */ /* 0x000fe4000f8e183f */
[----:B------:R-:W-:-:S10]  /*ca20*/  IMAD.U32 R13, RZ, RZ, UR7 ;  /* 0x00000007ff0d7e24 */ /* 0x000fd4000f8e00ff */
.L_x_247:
[----:B0-----:R-:W-:-:S04]  /*ca30*/  IMAD.U32 R7, RZ, RZ, UR10 ;  /* 0x0000000aff077e24 */ /* 0x001fc8000f8e00ff */
[----:B------:R0:W1:Y:S03]  /*ca40*/  SYNCS.PHASECHK.TRANS64.TRYWAIT P0, [R7+URZ+0x28010], R4 ;  /* 0x02801004070075a7 */ /* 0x000066000800017f */
[----:B-1----:R-:W-:Y:S05]  /*ca50*/  @!P0 NANOSLEEP.SYNCS 0x989680 ;  /* 0x009896800000895d */ /* 0x002fea0003900000 */
[----:B------:R-:W1:Y:S02]  /*ca60*/  @!P0 SYNCS.PHASECHK.TRANS64 P0, [R7+URZ+0x28010], R4 ;  /* 0x02801004070085a7 */ /* 0x000e64000800007f */
[----:B-1----:R-:W-:Y:S05]  /*ca70*/  @!P0 BRA `(.L_x_247) ;  /* 0xfffffffc00ec8947 */ /* 0x002fea000383ffff */
[----:B------:R-:W-:-:S13]  /*ca80*/  ISETP.NE.AND P0, PT, R12, RZ, PT ;  /* 0x000000ff0c00720c */ /* 0x000fda0003f05270 */
[----:B0-----:R-:W0:Y:S02]  /*ca90*/  @!P0 LDC R4, c[0x0][0x580] ;  /* 0x00016000ff048b82 */ /* 0x001e240000000800 */
[----:B0-----:R0:W-:Y:S02]  /*caa0*/  @!P0 SYNCS.ARRIVE.TRANS64 RZ, [UR10+0x28000], R4 ;  /* 0x02800004ffff89a7 */ /* 0x0011e4000800000a */
[----:B0-----:R-:W-:-:S04]  /*cab0*/  PRMT R4, R23, 0x9910, RZ ;  /* 0x0000991017047816 */ /* 0x001fc800000000ff */
[----:B------:R-:W-:-:S13]  /*cac0*/  ISETP.NE.AND P0, PT, R4, 0x2, PT ;  /* 0x000000020400780c */ /* 0x000fda0003f05270 */
[----:B------:R-:W-:Y:S05]  /*cad0*/  @P0 BRA `(.L_x_248) ;  /* 0x0000000000040947 */ /* 0x000fea0003800000 */
[----:B------:R-:W-:Y:S01]  /*cae0*/  BPT.TRAP 0x1 ;  /* 0x000000040000795c */ /* 0x000fe20000300000 */
.L_x_248:
[----:B------:R-:W-:-:S04]  /*caf0*/  LOP3.LUT P0, RZ, R9, 0x1f, RZ, 0xc0, !PT ;  /* 0x0000001f09ff7812 */ /* 0x000fc8000780c0ff */
[----:B------:R-:W-:-:S13]  /*cb00*/  ISETP.NE.OR P0, PT, R12, RZ, !P0 ;  /* 0x000000ff0c00720c */ /* 0x000fda0004705670 */
[----:B------:R-:W-:Y:S05]  /*cb10*/  @P0 BRA `(.L_x_249) ;  /* 0x0000000000040947 */ /* 0x000fea0003800000 */
[----:B------:R-:W-:Y:S01]  /*cb20*/  BPT.TRAP 0x1 ;  /* 0x000000040000795c */ /* 0x000fe20000300000 */
.L_x_249:
[----:B------:R-:W0:Y:S01]  /*cb30*/  S2UR UR47, SR_CTAID.X ;  /* 0x00000000002f79c3 */ /* 0x000e220000002500 */
[----:B------:R-:W-:Y:S01]  /*cb40*/  ULDC UR15, c[0x0][0x380] ;  /* 0x0000e000000f7ab9 */ /* 0x000fe20000000800 */
[----:B------:R-:W-:Y:S01]  /*cb50*/  ULDC UR39, c[0x0][0x38c] ;  /* 0x0000e30000277ab9 */ /* 0x000fe20000000800 */
[----:B------:R-:W-:Y:S01]  /*cb60*/  UISETP.NE.AND UP3, UPT, UR15, 0x1, UPT ;  /* 0x000000010f00788c */ /* 0x000fe2000bf65270 */
[----:B------:R-:W-:Y:S01]  /*cb70*/  R2UR UR60, R13 ;  /* 0x000000000d3c72ca */ /* 0x000fe200000e0000 */
[----:B------:R-:W-:Y:S01]  /*cb80*/  ULDC.64 UR42, c[0x0][0x3c8] ;  /* 0x0000f200002a7ab9 */ /* 0x000fe20000000a00 */
[----:B------:R-:W-:Y:S01]  /*cb90*/  ULDC.64 UR4, c[0x0][0x3f8] ;  /* 0x0000fe0000047ab9 */ /* 0x000fe20000000a00 */
[----:B------:R-:W-:Y:S01]  /*cba0*/  UISETP.NE.AND UP0, UPT, UR39, 0x1, UPT ;  /* 0x000000012700788c */ /* 0x000fe2000bf05270 */
[----:B------:R-:W-:Y:S01]  /*cbb0*/  R2UR UR57, R6 ;  /* 0x00000000063972ca */ /* 0x000fe200000e0000 */
[----:B------:R-:W-:Y:S01]  /*cbc0*/  ULDC.64 UR8, c[0x0][0x3d0] ;  /* 0x0000f40000087ab9 */ /* 0x000fe20000000a00 */
[----:B------:R-:W-:Y:S01]  /*cbd0*/  UIMAD UR43, UR52, UR43, UR4 ;  /* 0x0000002b342b72a4 */ /* 0x000fe2000f8e0204 */
[----:B------:R-:W-:Y:S01]  /*cbe0*/  R2UR UR55, R8 ;  /* 0x00000000083772ca */ /* 0x000fe200000e0000 */
[----:B------:R-:W-:Y:S01]  /*cbf0*/  UIMAD UR14, UR53, UR8, UR5 ;  /* 0x00000008350e72a4 */ /* 0x000fe2000f8e0205 */
[----:B------:R-:W-:Y:S01]  /*cc00*/  MOV R4, UR39 ;  /* 0x0000002700047c02 */ /* 0x000fe20008000f00 */
[----:B------:R-:W-:Y:S01]  /*cc10*/  @UP3 ULDC UR4, c[0x0][0x384] ;  /* 0x0000e10000043ab9 */ /* 0x000fe20000000800 */
[----:B------:R-:W-:Y:S01]  /*cc20*/  @UP3 ULDC UR6, c[0x0][0x384] ;  /* 0x0000e10000063ab9 */ /* 0x000fe20000000800 */
[----:B------:R-:W-:Y:S01]  /*cc30*/  @UP3 ULDC UR8, c[0x0][0x388] ;  /* 0x0000e20000083ab9 */ /* 0x000fe20000000800 */
[----:B------:R-:W-:Y:S01]  /*cc40*/  @UP3 ULDC UR12, c[0x0][0x388] ;  /* 0x0000e200000c3ab9 */ /* 0x000fe20000000800 */
[----:B------:R-:W-:Y:S01]  /*cc50*/  @UP3 ULDC UR21, c[0x0][0x388] ;  /* 0x0000e20000153ab9 */ /* 0x000fe20000000800 */
[----:B------:R-:W-:Y:S01]  /*cc60*/  ULDC UR16, c[0x0][0x400] ;  /* 0x0001000000107ab9 */ /* 0x000fe20000000800 */
[----:B------:R-:W-:Y:S01]  /*cc70*/  @UP3 ULDC UR27, c[0x0][0x384] ;  /* 0x0000e100001b3ab9 */ /* 0x000fe20000000800 */
[----:B------:R-:W-:Y:S01]  /*cc80*/  UIMAD UR16, UR54, UR9, UR16 ;  /* 0x00000009361072a4 */ /* 0x000fe2000f8e0210 */
[----:B------:R-:W-:Y:S01]  /*cc90*/  IMAD.U32 R17, RZ, RZ, UR52 ;  /* 0x00000034ff117e24 */ /* 0x000fe2000f8e00ff */
[----:B------:R-:W-:Y:S01]  /*cca0*/  @UP3 ULDC UR19, c[0x0][0x388] ;  /* 0x0000e20000133ab9 */ /* 0x000fe20000000800 */
[----:B0-----:R-:W-:Y:S01]  /*ccb0*/  USHF.L.U32 UR37, UR47, 0x8, URZ ;  /* 0x000000082f257899 */ /* 0x001fe2000800063f */
[----:B------:R-:W-:Y:S01]  /*ccc0*/  IMAD.U32 R18, RZ, RZ, UR53 ;  /* 0x00000035ff127e24 */ /* 0x000fe2000f8e00ff */
[----:B------:R-:W-:Y:S01]  /*ccd0*/  @UP3 ULEA UR26, UR47, 0x10, 0x8 ;  /* 0x000000102f1a3891 */ /* 0x000fe2000f8e403f */
[C---:B------:R-:W-:Y:S01]  /*cce0*/  ISETP.GT.AND P0, PT, R0.reuse, 0x1, PT ;  /* 0x000000010000780c */ /* 0x040fe20003f04270 */
[----:B------:R-:W-:Y:S01]  /*ccf0*/  UIADD3 UR56, UR37, 0x8, URZ ;  /* 0x0000000825387890 */ /* 0x000fe2000fffe03f */
[----:B------:R-:W-:Y:S01]  /*cd00*/  VIADD R0, R0, 0xffffffff ;  /* 0xffffffff00007836 */ /* 0x000fe20000000000 */
[----:B------:R-:W-:-:S02]  /*cd10*/  UIMAD.WIDE.U32 UR4, UR37, UR4, URZ ;  /* 0x00000004250472a5 */ /* 0x000fc4000f8e003f */
[----:B------:R-:W-:Y:S01]  /*cd20*/  UMOV UR11, UR37 ;  /* 0x00000025000b7c82 */ /* 0x000fe20008000000 */
[----:B------:R-:W-:Y:S02]  /*cd30*/  UIMAD.WIDE.U32 UR6, UR56, UR6, URZ ;  /* 0x00000006380672a5 */ /* 0x000fe4000f8e003f */
[----:B------:R-:W-:Y:S01]  /*cd40*/  @UP3 USHF.R.U32.HI UR11, URZ, UR8, UR5 ;  /* 0x000000083f0b3299 */ /* 0x000fe20008011605 */
[----:B------:R-:W-:Y:S02]  /*cd50*/  UMOV UR20, UR56 ;  /* 0x0000003800147c82 */ /* 0x000fe40008000000 */
[----:B------:R-:W-:Y:S01]  /*cd60*/  @UP0 ULDC.64 UR4, c[0x0][0x390] ;  /* 0x0000e40000040ab9 */ /* 0x000fe20000000a00 */
[----:B------:R-:W-:Y:S02]  /*cd70*/  @UP3 USHF.R.U32.HI UR20, URZ, UR12, UR7 ;  /* 0x0000000c3f143299 */ /* 0x000fe40008011607 */
[----:B------:R-:W-:Y:S01]  /*cd80*/  UIMAD.WIDE.U32 UR22, UR11, UR4, URZ ;  /* 0x000000040b1672a5 */ /* 0x000fe2000f8e003f */
[----:B------:R-:W-:Y:S01]  /*cd90*/  @UP0 ULDC.64 UR6, c[0x0][0x390] ;  /* 0x0000e40000060ab9 */ /* 0x000fe20000000a00 */
[----:B------:R-:W-:Y:S01]  /*cda0*/  UMOV UR18, UR11 ;  /* 0x0000000b00127c82 */ /* 0x000fe20008000000 */
[----:B------:R-:W-:-:S02]  /*cdb0*/  UIMAD.WIDE.U32 UR12, UR20, UR6, URZ ;  /* 0x00000006140c72a5 */ /* 0x000fc4000f8e003f */
[----:B------:R-:W-:Y:S01]  /*cdc0*/  @UP0 USHF.R.U32.HI UR18, URZ, UR5, UR23 ;  /* 0x000000053f120299 */ /* 0x000fe20008011617 */
[----:B------:R-:W-:Y:S02]  /*cdd0*/  UMOV UR17, UR20 ;  /* 0x0000001400117c82 */ /* 0x000fe40008000000 */
[----:B------:R-:W-:Y:S01]  /*cde0*/  UMOV UR23, UR37 ;  /* 0x0000002500177c82 */ /* 0x000fe20008000000 */
[----:B------:R-:W-:Y:S02]  /*cdf0*/  @UP3 ULEA UR12, UR47, 0x18, 0x8 ;  /* 0x000000182f0c3891 */ /* 0x000fe4000f8e403f */
[----:B------:R-:W-:Y:S02]  /*ce00*/  ULOP3.LUT UR46, UR23, 0x18, URZ, 0xfc, !UPT ;  /* 0x00000018172e7892 */ /* 0x000fe4000f8efc3f */
[----:B------:R-:W-:Y:S02]  /*ce10*/  @UP0 USHF.R.U32.HI UR17, URZ, UR7, UR13 ;  /* 0x000000073f110299 */ /* 0x000fe4000801160d */
[----:B------:R-:W-:Y:S01]  /*ce20*/  ULOP3.LUT UR38, UR23, 0x10, URZ, 0xfc, !UPT ;  /* 0x0000001017267892 */ /* 0x000fe2000f8efc3f */
[----:B------:R-:W-:-:S02]  /*ce30*/  @UP3 ULDC UR13, c[0x0][0x384] ;  /* 0x0000e100000d3ab9 */ /* 0x000fc40000000800 */
[----:B------:R-:W-:Y:S01]  /*ce40*/  UMOV UR30, UR46 ;  /* 0x0000002e001e7c82 */ /* 0x000fe20008000000 */
[----:B------:R-:W-:Y:S01]  /*ce50*/  UIMAD.WIDE.U32 UR12, UR12, UR13, URZ ;  /* 0x0000000d0c0c72a5 */ /* 0x000fe2000f8e003f */
[----:B------:R-:W-:Y:S01]  /*ce60*/  @UP0 ULDC.64 UR8, c[0x0][0x390] ;  /* 0x0000e40000080ab9 */ /* 0x000fe20000000a00 */
[----:B------:R-:W-:Y:S02]  /*ce70*/  @UP3 ULEA UR4, UR47, 0x20, 0x8 ;  /* 0x000000202f043891 */ /* 0x000fe4000f8e403f */
[----:B------:R-:W-:Y:S02]  /*ce80*/  @UP3 USHF.R.U32.HI UR30, URZ, UR21, UR13 ;  /* 0x000000153f1e3299 */ /* 0x000fe4000801160d */
[----:B------:R-:W-:Y:S02]  /*ce90*/  ULOP3.LUT UR48, UR23, 0x20, URZ, 0xfc, !UPT ;  /* 0x0000002017307892 */ /* 0x000fe4000f8efc3f */
[----:B------:R-:W-:Y:S02]  /*cea0*/  UIMAD.WIDE.U32 UR26, UR26, UR27, URZ ;  /* 0x0000001b1a1a72a5 */ /* 0x000fe4000f8e003f */
[----:B------:R-:W-:Y:S01]  /*ceb0*/  UIMAD.WIDE.U32 UR12, UR30, UR8, URZ ;  /* 0x000000081e0c72a5 */ /* 0x000fe2000f8e003f */
[----:B------:R-:W-:Y:S01]  /*cec0*/  @UP3 ULDC UR5, c[0x0][0x384] ;  /* 0x0000e10000053ab9 */ /* 0x000fe20000000800 */
[----:B------:R-:W-:Y:S01]  /*ced0*/  UMOV UR44, UR38 ;  /* 0x00000026002c7c82 */ /* 0x000fe20008000000 */
[----:B------:R-:W-:-:S02]  /*cee0*/  UIMAD.WIDE.U32 UR4, UR4, UR5, URZ ;  /* 0x00000005040472a5 */ /* 0x000fc4000f8e003f */
[----:B------:R-:W-:Y:S01]  /*cef0*/  @UP3 USHF.R.U32.HI UR44, URZ, UR19, UR27 ;  /* 0x000000133f2c3299 */ /* 0x000fe2000801161b */
[----:B------:R-:W-:Y:S01]  /*cf00*/  @UP3 ULDC UR22, c[0x0][0x388] ;  /* 0x0000e20000163ab9 */ /* 0x000fe20000000800 */
[----:B------:R-:W-:Y:S01]  /*cf10*/  @UP0 ULDC.64 UR24, c[0x0][0x390] ;  /* 0x0000e40000180ab9 */ /* 0x000fe20000000a00 */
[----:B------:R-:W-:Y:S01]  /*cf20*/  UMOV UR36, UR30 ;  /* 0x0000001e00247c82 */ /* 0x000fe20008000000 */
[----:B------:R-:W-:Y:S02]  /*cf30*/  @UP3 ULEA UR12, UR47, 0x30, 0x8 ;  /* 0x000000302f0c3891 */ /* 0x000fe4000f8e403f */
[----:B------:R-:W-:Y:S01]  /*cf40*/  ULOP3.LUT UR51, UR23, 0x30, URZ, 0xfc, !UPT ;  /* 0x0000003017337892 */ /* 0x000fe2000f8efc3f */
[----:B------:R-:W-:Y:S01]  /*cf50*/  UMOV UR32, UR48 ;  /* 0x0000003000207c82 */ /* 0x000fe20008000000 */
[----:B------:R-:W-:Y:S02]  /*cf60*/  @UP0 USHF.R.U32.HI UR36, URZ, UR9, UR13 ;  /* 0x000000093f240299 */ /* 0x000fe4000801160d */
[----:B------:R-:W-:-:S02]  /*cf70*/  UIMAD.WIDE.U32 UR26, UR44, UR24, URZ ;  /* 0x000000182c1a72a5 */ /* 0x000fc4000f8e003f */
[----:B------:R-:W-:Y:S01]  /*cf80*/  @UP3 USHF.R.U32.HI UR32, URZ, UR22, UR5 ;  /* 0x000000163f203299 */ /* 0x000fe20008011605 */
[----:B------:R-:W-:Y:S01]  /*cf90*/  @UP3 ULDC UR13, c[0x0][0x384] ;  /* 0x0000e100000d3ab9 */ /* 0x000fe20000000800 */
[----:B------:R-:W-:Y:S01]  /*cfa0*/  @UP0 ULDC.64 UR6, c[0x0][0x390] ;  /* 0x0000e40000060ab9 */ /* 0x000fe20000000a00 */
[----:B------:R-:W-:Y:S01]  /*cfb0*/  UIMAD.WIDE.U32 UR12, UR12, UR13, URZ ;  /* 0x0000000d0c0c72a5 */ /* 0x000fe2000f8e003f */
[----:B------:R-:W-:Y:S01]  /*cfc0*/  UMOV UR45, UR44 ;  /* 0x0000002c002d7c82 */ /* 0x000fe20008000000 */
[----:B------:R-:W-:Y:S02]  /*cfd0*/  UIMAD.WIDE.U32 UR4, UR32, UR6, URZ ;  /* 0x00000006200472a5 */ /* 0x000fe4000f8e003f */
[----:B------:R-:W-:Y:S01]  /*cfe0*/  @UP0 USHF.R.U32.HI UR45, URZ, UR25, UR27 ;  /* 0x000000193f2d0299 */ /* 0x000fe2000801161b */
[----:B------:R-:W-:Y:S01]  /*cff0*/  @UP3 ULDC UR21, c[0x0][0x388] ;  /* 0x0000e20000153ab9 */ /* 0x000fe20000000800 */
[----:B------:R-:W-:Y:S01]  /*d000*/  ULDC UR31, c[0x0][0x398] ;  /* 0x0000e600001f7ab9 */ /* 0x000fe20000000800 */
[----:B------:R-:W-:Y:S01]  /*d010*/  UMOV UR25, UR51 ;  /* 0x0000003300197c82 */ /* 0x000fe20008000000 */
[----:B------:R-:W-:-:S02]  /*d020*/  @UP3 USHF.R.U32.HI UR25, URZ, UR21, UR13 ;  /* 0x000000153f193299 */ /* 0x000fc4000801160d */
[----:B------:R-:W-:Y:S01]  /*d030*/  UISETP.NE.AND UP1, UPT, UR31, 0x1, UPT ;  /* 0x000000011f00788c */ /* 0x000fe2000bf25270 */
[----:B------:R-:W-:Y:S01]  /*d040*/  UMOV UR33, UR32 ;  /* 0x0000002000217c82 */ /* 0x000fe20008000000 */
[----:B------:R-:W-:Y:S02]  /*d050*/  @UP3 ULEA UR6, UR47, 0x28, 0x8 ;  /* 0x000000282f063891 */ /* 0x000fe4000f8e403f */
[----:B------:R-:W-:Y:S02]  /*d060*/  ULOP3.LUT UR50, UR23, 0x28, URZ, 0xfc, !UPT ;  /* 0x0000002817327892 */ /* 0x000fe4000f8efc3f */
[----:B------:R-:W-:Y:S01]  /*d070*/  @UP0 USHF.R.U32.HI UR33, URZ, UR7, UR5 ;  /* 0x000000073f210299 */ /* 0x000fe20008011605 */
[----:B------:R-:W-:Y:S02]  /*d080*/  @UP0 ULDC.64 UR8, c[0x0][0x390] ;  /* 0x0000e40000080ab9 */ /* 0x000fe40000000a00 */
[----:B------:R-:W-:Y:S01]  /*d090*/  @UP3 ULDC UR7, c[0x0][0x384] ;  /* 0x0000e10000073ab9 */ /* 0x000fe20000000800 */
[----:B------:R-:W-:-:S02]  /*d0a0*/  UIMAD.WIDE.U32 UR12, UR25, UR8, URZ ;  /* 0x00000008190c72a5 */ /* 0x000fc4000f8e003f */
[----:B------:R-:W-:Y:S02]  /*d0b0*/  UIMAD.WIDE.U32 UR6, UR6, UR7, URZ ;  /* 0x00000007060672a5 */ /* 0x000fe4000f8e003f */
[----:B------:R-:W-:Y:S02]  /*d0c0*/  @UP3 ULEA UR34, UR47, 0x38, 0x8 ;  /* 0x000000382f223891 */ /* 0x000fe4000f8e403f */
[----:B------:R-:W-:Y:S01]  /*d0d0*/  ULOP3.LUT UR61, UR23, 0x38, URZ, 0xfc, !UPT ;  /* 0x00000038173d7892 */ /* 0x000fe2000f8efc3f */
[----:B------:R-:W-:Y:S01]  /*d0e0*/  @UP3 ULDC UR22, c[0x0][0x388] ;  /* 0x0000e20000163ab9 */ /* 0x000fe20000000800 */
[----:B------:R-:W-:Y:S01]  /*d0f0*/  @UP3 ULDC UR35, c[0x0][0x384] ;  /* 0x0000e10000233ab9 */ /* 0x000fe20000000800 */
[----:B------:R-:W-:Y:S01]  /*d100*/  UMOV UR27, UR50 ;  /* 0x00000032001b7c82 */ /* 0x000fe20008000000 */
[----:B------:R-:W-:Y:S02]  /*d110*/  @UP3 USHF.R.U32.HI UR27, URZ, UR22, UR7 ;  /* 0x000000163f1b3299 */ /* 0x000fe40008011607 */
[----:B------:R-:W-:Y:S01]  /*d120*/  UIMAD.WIDE.U32 UR34, UR34, UR35, URZ ;  /* 0x00000023222272a5 */ /* 0x000fe2000f8e003f */
[----:B------:R-:W-:Y:S01]  /*d130*/  @UP0 ULDC.64 UR4, c[0x0][0x390] ;  /* 0x0000e40000040ab9 */ /* 0x000fe20000000a00 */
[----:B------:R-:W-:Y:S01]  /*d140*/  UMOV UR24, UR25 ;  /* 0x0000001900187c82 */ /* 0x000fe20008000000 */
[----:B------:R-:W-:Y:S01]  /*d150*/  @UP1 ULDC UR12, c[0x0][0x39c] ;  /* 0x0000e700000c1ab9 */ /* 0x000fe20000000800 */
[----:B------:R-:W-:Y:S01]  /*d160*/  @UP3 ULDC UR19, c[0x0][0x388] ;  /* 0x0000e20000133ab9 */ /* 0x000fe20000000800 */
[----:B------:R-:W-:Y:S01]  /*d170*/  @UP0 USHF.R.U32.HI UR24, URZ, UR9, UR13 ;  /* 0x000000093f180299 */ /* 0x000fe2000801160d */
[----:B------:R-:W-:Y:S01]  /*d180*/  UMOV UR29, UR61 ;  /* 0x0000003d001d7c82 */ /* 0x000fe20008000000 */
[----:B------:R-:W-:-:S02]  /*d190*/  UIMAD.WIDE.U32 UR6, UR27, UR4, URZ ;  /* 0x000000041b0672a5 */ /* 0x000fc4000f8e003f */
[----:B------:R-:W-:Y:S02]  /*d1a0*/  UIMAD.WIDE.U32 UR12, UR18, UR12, URZ ;  /* 0x0000000c120c72a5 */ /* 0x000fe4000f8e003f */
[----:B------:R-:W-:Y:S02]  /*d1b0*/  @UP3 USHF.R.U32.HI UR29, URZ, UR19, UR35 ;  /* 0x000000133f1d3299 */ /* 0x000fe40008011623 */
[----:B------:R-:W-:Y:S01]  /*d1c0*/  ULEA UR43, UR14, UR43, 0x5 ;  /* 0x0000002b0e2b7291 */ /* 0x000fe2000f8e283f */
[----:B------:R-:W-:Y:S01]  /*d1d0*/  @UP1 ULDC UR19, c[0x0][0x3a0] ;  /* 0x0000e80000131ab9 */ /* 0x000fe20000000800 */
[----:B------:R-:W-:Y:S01]  /*d1e0*/  UMOV UR28, UR27 ;  /* 0x0000001b001c7c82 */ /* 0x000fe20008000000 */
[----:B------:R-:W-:Y:S01]  /*d1f0*/  UMOV UR14, UR18 ;  /* 0x00000012000e7c82 */ /* 0x000fe20008000000 */
[----:B------:R-:W-:Y:S02]  /*d200*/  @UP0 USHF.R.U32.HI UR28, URZ, UR5, UR7 ;  /* 0x000000053f1c0299 */ /* 0x000fe40008011607 */
[----:B------:R-:W-:Y:S01]  /*d210*/  @UP1 USHF.R.U32.HI UR14, URZ, UR19, UR13 ;  /* 0x000000133f0e1299 */ /* 0x000fe2000801160d */
[----:B------:R-:W-:Y:S01]  /*d220*/  @UP0 ULDC.64 UR4, c[0x0][0x390] ;  /* 0x0000e40000040ab9 */ /* 0x000fe20000000a00 */
[----:B------:R-:W-:-:S02]  /*d230*/  UIADD3 UR12, -UR11, URZ, URZ ;  /* 0x0000003f0b0c7290 */ /* 0x000fc4000fffe13f */
[----:B------:R-:W-:Y:S02]  /*d240*/  UIMAD.WIDE.U32 UR6, UR29, UR4, URZ ;  /* 0x000000041d0672a5 */ /* 0x000fe4000f8e003f */
[----:B------:R-:W-:Y:S02]  /*d250*/  UIADD3 UR19, -UR18, URZ, URZ ;  /* 0x0000003f12137290 */ /* 0x000fe4000fffe13f */
[----:B------:R-:W-:Y:S01]  /*d260*/  UIADD3 UR13, -UR14, URZ, URZ ;  /* 0x0000003f0e0d7290 */ /* 0x000fe2000fffe13f */
[----:B------:R-:W-:Y:S01]  /*d270*/  ULDC.64 UR58, c[0x0][0x198] ;  /* 0x00006600003a7ab9 */ /* 0x000fe20000000a00 */
[----:B------:R-:W-:Y:S01]  /*d280*/  UMOV UR26, UR29 ;  /* 0x0000001d001a7c82 */ /* 0x000fe20008000000 */
[----:B------:R-:W-:Y:S02]  /*d290*/  UIMAD UR12, UR15, UR12, UR37 ;  /* 0x0000000c0f0c72a4 */ /* 0x000fe4000f8e0225 */
[----:B------:R-:W-:Y:S02]  /*d2a0*/  @UP0 USHF.R.U32.HI UR26, URZ, UR5, UR7 ;  /* 0x000000053f1a0299 */ /* 0x000fe40008011607 */
[----:B------:R-:W-:-:S02]  /*d2b0*/  UIADD3 UR40, UP2, UR58, 0xf0, URZ ;  /* 0x000000f03a287890 */ /* 0x000fc4000ff5e03f */
[----:B------:R-:W-:Y:S02]  /*d2c0*/  UIMAD UR19, UR39, UR19, UR11 ;  /* 0x00000013271372a4 */ /* 0x000fe4000f8e020b */
[----:B------:R-:W-:Y:S02]  /*d2d0*/  UIMAD UR13, UR31, UR13, UR18 ;  /* 0x0000000d1f0d72a4 */ /* 0x000fe4000f8e0212 */
[----:B------:R-:W-:Y:S01]  /*d2e0*/  ULEA UR43, UR16, UR43, 0xa ;  /* 0x0000002b102b7291 */ /* 0x000fe2000f8e503f */
[----:B------:R-:W-:Y:S01]  /*d2f0*/  ULDC UR49, c[0x0][0x3ec] ;  /* 0x0000fb0000317ab9 */ /* 0x000fe20000000800 */
[----:B------:R-:W-:Y:S01]  /*d300*/  ULDC.64 UR4, c[0x0][0x3c0] ;  /* 0x0000f00000047ab9 */ /* 0x000fe20000000a00 */
[----:B------:R-:W-:Y:S01]  /*d310*/  ULDC.64 UR6, c[0x0][0x3f0] ;  /* 0x0000fc0000067ab9 */ /* 0x000fe20000000a00 */
[----:B------:R-:W-:Y:S02]  /*d320*/  UIADD3 UR9, UR10, 0x28000, URZ ;  /* 0x000280000a097890 */ /* 0x000fe4000fffe03f */
[----:B------:R-:W-:-:S02]  /*d330*/  UIMAD UR11, UR12, UR4, UR49 ;  /* 0x000000040c0b72a4 */ /* 0x000fc4000f8e0231 */
[----:B------:R-:W-:Y:S02]  /*d340*/  USHF.L.U32 UR10, UR55, 0x6, URZ ;  /* 0x00000006370a7899 */ /* 0x000fe4000800063f */
[----:B------:R-:W-:Y:S02]  /*d350*/  ULEA UR8, UR57, UR60, 0x10 ;  /* 0x0000003c39087291 */ /* 0x000fe4000f8e803f */
[----:B------:R-:W-:Y:S02]  /*d360*/  UIADD3.X UR41, URZ, UR59, URZ, UP2, !UPT ;  /* 0x0000003b3f297290 */ /* 0x000fe400097fe43f */
[----:B------:R-:W-:Y:S02]  /*d370*/  UIMAD UR12, UR19, UR5, UR6 ;  /* 0x00000005130c72a4 */ /* 0x000fe4000f8e0206 */
[----:B------:R-:W-:Y:S02]  /*d380*/  UIMAD UR13, UR13, UR42, UR7 ;  /* 0x0000002a0d0d72a4 */ /* 0x000fe4000f8e0207 */
[----:B------:R-:W-:Y:S01]  /*d390*/  UPRMT UR43, UR43, 0x5410, URZ ;  /* 0x000054102b2b7896 */ /* 0x000fe2000800003f */
[----:B------:R-:W-:Y:S01]  /*d3a0*/  @UP1 ULDC UR18, c[0x0][0x39c] ;  /* 0x0000e70000121ab9 */ /* 0x000fe20000000800 */
[----:B------:R-:W-:-:S02]  /*d3b0*/  @UP3 ULEA UR21, UR47, 0x40, 0x8 ;  /* 0x000000402f153891 */ /* 0x000fc4000f8e403f */
[----:B------:R-:W-:Y:S01]  /*d3c0*/  UIMAD.WIDE.U32 UR18, UR17, UR18, URZ ;  /* 0x00000012111272a5 */ /* 0x000fe2000f8e003f */
[----:B------:R-:W-:Y:S01]  /*d3d0*/  @UP3 ULDC UR22, c[0x0][0x384] ;  /* 0x0000e10000163ab9 */ /* 0x000fe20000000800 */
[----:B------:R-:W-:-:S03]  /*d3e0*/  ULOP3.LUT UR60, UR23, 0x40, URZ, 0xfc, !UPT ;  /* 0x00000040173c7892 */ /* 0x000fc6000f8efc3f */
[----:B------:R0:W-:Y:S01]  /*d3f0*/  UTMALDG.5D.IM2COL [UR8], [UR40], UR43 ;  /* 0x00000008280073b4 */ /* 0x0001e2000806002b */
[----:B------:R-:W-:Y:S01]  /*d400*/  UIADD3 UR16, UR8, 0x800, URZ ;  /* 0x0000080008107890 */ /* 0x000fe2000fffe03f */
[----:B------:R-:W-:Y:S01]  /*d410*/  @UP3 ULDC UR18, c[0x0][0x388] ;  /* 0x0000e20000123ab9 */ /* 0x000fe20000000800 */
[----:B------:R-:W-:Y:S01]  /*d420*/  ULOP3.LUT UR59, UR23, 0x48, URZ, 0xfc, !UPT ;  /* 0x00000048173b7892 */ /* 0x000fe2000f8efc3f */
[----:B------:R-:W-:Y:S01]  /*d430*/  UMOV UR37, UR60 ;  /* 0x0000003c00257c82 */ /* 0x000fe20008000000 */
[----:B------:R-:W-:Y:S01]  /*d440*/  ULOP3.LUT UR58, UR23, 0x50, URZ, 0xfc, !UPT ;  /* 0x00000050173a7892 */ /* 0x000fe2000f8efc3f */
[----:B0-----:R-:W-:Y:S01]  /*d450*/  @UP1 ULDC UR11, c[0x0][0x3a0] ;  /* 0x0000e800000b1ab9 */ /* 0x001fe20000000800 */
[----:B------:R-:W-:Y:S02]  /*d460*/  UIMAD.WIDE.U32 UR12, UR21, UR22, URZ ;  /* 0x00000016150c72a5 */ /* 0x000fe4000f8e003f */
[----:B------:R-:W-:Y:S02]  /*d470*/  UIADD3 UR12, -UR17, URZ, URZ ;  /* 0x0000003f110c7290 */ /* 0x000fe4000fffe13f */
[----:B------:R-:W-:Y:S01]  /*d480*/  UMOV UR22, UR17 ;  /* 0x0000001100167c82 */ /* 0x000fe20008000000 */
[----:B------:R-:W-:-:S02]  /*d490*/  @UP1 USHF.R.U32.HI UR22, URZ, UR11, UR19 ;  /* 0x0000000b3f161299 */ /* 0x000fc40008011613 */
[----:B------:R-:W-:Y:S02]  /*d4a0*/  ULOP3.LUT UR11, UR23, 0x8, URZ, 0xfc, !UPT ;  /* 0x00000008170b7892 */ /* 0x000fe4000f8efc3f */
[----:B------:R-:W-:Y:S02]  /*d4b0*/  UIADD3 UR21, -UR22, URZ, URZ ;  /* 0x0000003f16157290 */ /* 0x000fe4000fffe13f */
[----:B------:R-:W-:Y:S02]  /*d4c0*/  UIADD3 UR14, -UR20, URZ, URZ ;  /* 0x0000003f140e7290 */ /* 0x000fe4000fffe13f */
[----:B------:R-:W-:Y:S02]  /*d4d0*/  UIMAD UR20, UR39, UR12, UR20 ;  /* 0x0000000c271472a4 */ /* 0x000fe4000f8e0214 */
[----:B------:R-:W-:Y:S02]  /*d4e0*/  UIMAD UR21, UR31, UR21, UR17 ;  /* 0x000000151f1572a4 */ /* 0x000fe4000f8e0211 */
[----:B------:R-:W-:-:S02]  /*d4f0*/  UIMAD UR11, UR15, UR14, UR11 ;  /* 0x0000000e0f0b72a4 */ /* 0x000fc4000f8e020b */
[----:B------:R-:W-:Y:S02]  /*d500*/  @UP3 USHF.R.U32.HI UR37, URZ, UR18, UR13 ;  /* 0x000000123f253299 */ /* 0x000fe4000801160d */
[----:B------:R-:W-:Y:S02]  /*d510*/  UIMAD UR19, UR11, UR4, UR49 ;  /* 0x000000040b1372a4 */ /* 0x000fe4000f8e0231 */
[----:B------:R-:W-:Y:S02]  /*d520*/  UIMAD UR20, UR20, UR5, UR6 ;  /* 0x00000005141472a4 */ /* 0x000fe4000f8e0206 */
[----:B------:R-:W-:Y:S01]  /*d530*/  UIMAD UR21, UR21, UR42, UR7 ;  /* 0x0000002a151572a4 */ /* 0x000fe2000f8e0207 */
[----:B------:R-:W-:Y:S01]  /*d540*/  @UP0 ULDC.64 UR12, c[0x0][0x390] ;  /* 0x0000e400000c0ab9 */ /* 0x000fe20000000a00 */
[----:B------:R-:W-:Y:S01]  /*d550*/  UMOV UR11, UR37 ;  /* 0x00000025000b7c82 */ /* 0x000fe20008000000 */
[----:B------:R-:W-:Y:S01]  /*d560*/  UIMAD.WIDE.U32 UR34, UR37, UR12, URZ ;  /* 0x0000000c252272a5 */ /* 0x000fe2000f8e003f */
[----:B------:R-:W-:Y:S01]  /*d570*/  UMOV UR17, UR9 ;  /* 0x0000000900117c82 */ /* 0x000fe20008000000 */
[----:B------:R-:W-:-:S02]  /*d580*/  UMOV UR18, UR10 ;  /* 0x0000000a00127c82 */ /* 0x000fc40008000000 */
[----:B------:R-:W-:Y:S02]  /*d590*/  @UP0 USHF.R.U32.HI UR11, URZ, UR13, UR35 ;  /* 0x0000000d3f0b0299 */ /* 0x000fe40008011623 */
[----:B------:R0:W-:Y:S01]  /*d5a0*/  UTMALDG.5D.IM2COL [UR16], [UR40], UR43 ;  /* 0x00000010280073b4 */ /* 0x0001e2000806002b */
[----:B------:R-:W-:Y:S01]  /*d5b0*/  @UP1 ULDC UR14, c[0x0][0x3a0] ;  /* 0x0000e800000e1ab9 */ /* 0x000fe20000000800 */
[----:B------:R-:W-:Y:S01]  /*d5c0*/  @UP1 ULDC UR13, c[0x0][0x39c] ;  /* 0x0000e700000d1ab9 */ /* 0x000fe20000000800 */
[----:B------:R-:W-:Y:S01]  /*d5d0*/  @UP3 ULEA UR12, UR47, 0x48, 0x8 ;  /* 0x000000482f0c3891 */ /* 0x000fe2000f8e403f */
[----:B------:R-:W-:Y:S02]  /*d5e0*/  UMOV UR49, UR59 ;  /* 0x0000003b00317c82 */ /* 0x000fe40008000000 */
[----:B------:R-:W-:Y:S01]  /*d5f0*/  UMOV UR47, UR58 ;  /* 0x0000003a002f7c82 */ /* 0x000fe20008000000 */
[----:B0-----:R-:W-:Y:S02]  /*d600*/  UIMAD.WIDE.U32 UR16, UR45, UR13, URZ ;  /* 0x0000000d2d1072a5 */ /* 0x001fe4000f8e003f */
[----:B------:R-:W-:Y:S01]  /*d610*/  UMOV UR22, UR45 ;  /* 0x0000002d00167c82 */ /* 0x000fe20008000000 */
[----:B------:R-:W-:Y:S01]  /*d620*/  @UP3 ULDC UR13, c[0x0][0x384] ;  /* 0x0000e100000d3ab9 */ /* 0x000fe20000000800 */
[----:B------:R-:W-:-:S02]  /*d630*/  UIADD3 UR20, -UR45, URZ, URZ ;  /* 0x0000003f2d147290 */ /* 0x000fc4000fffe13f */
[----:B------:R-:W-:Y:S01]  /*d640*/  UIMAD.WIDE.U32 UR12, UR12, UR13, URZ ;  /* 0x0000000d0c0c72a5 */ /* 0x000fe2000f8e003f */
[----:B------:R-:W-:Y:S01]  /*d650*/  @UP1 UMOV UR34, UR17 ;  /* 0x0000001100221c82 */ /* 0x000fe20008000000 */
[----:B------:R-:W-:Y:S02]  /*d660*/  UIMAD UR20, UR39, UR20, UR44 ;  /* 0x00000014271472a4 */ /* 0x000fe4000f8e022c */
[----:B------:R-:W-:Y:S02]  /*d670*/  @UP1 USHF.R.U32.HI UR22, URZ, UR14, UR34 ;  /* 0x0000000e3f161299 */ /* 0x000fe40008011622 */
[----:B------:R-:W-:Y:S02]  /*d680*/  UIADD3 UR16, UR8, 0x1000, URZ ;  /* 0x0000100008107890 */ /* 0x000fe4000fffe03f */
[----:B------:R-:W-:Y:S01]  /*d690*/  UIADD3 UR21, -UR22, URZ, URZ ;  /* 0x0000003f16157290 */ /* 0x000fe2000fffe13f */
[----:B------:R-:W-:Y:S01]  /*d6a0*/  @UP3 ULDC UR14, c[0x0][0x388] ;  /* 0x0000e200000e3ab9 */ /* 0x000fe20000000800 */
[----:B------:R-:W-:-:S02]  /*d6b0*/  UIMAD UR20, UR20, UR5, UR6 ;  /* 0x00000005141472a4 */ /* 0x000fc4000f8e0206 */
[----:B------:R-:W-:Y:S01]  /*d6c0*/  UIMAD UR21, UR31, UR21, UR45 ;  /* 0x000000151f1572a4 */ /* 0x000fe2000f8e022d */
[----:B------:R-:W0:Y:S01]  /*d6d0*/  S2UR UR45, SR_CTAID.X ;  /* 0x00000000002d79c3 */ /* 0x000e220000002500 */
[----:B------:R-:W-:Y:S02]  /*d6e0*/  @UP3 USHF.R.U32.HI UR49, URZ, UR14, UR13 ;  /* 0x0000000e3f313299 */ /* 0x000fe4000801160d */
[----:B------:R-:W-:Y:S02]  /*d6f0*/  UIADD3 UR14, -UR44, URZ, URZ ;  /* 0x0000003f2c0e7290 */ /* 0x000fe4000fffe13f */
[----:B------:R-:W-:Y:S02]  /*d700*/  UIMAD UR21, UR21, UR42, UR7 ;  /* 0x0000002a151572a4 */ /* 0x000fe4000f8e0207 */
[----:B------:R-:W-:Y:S01]  /*d710*/  UIMAD UR14, UR15, UR14, UR38 ;  /* 0x0000000e0f0e72a4 */ /* 0x000fe2000f8e0226 */
[----:B------:R-:W-:Y:S01]  /*d720*/  ULDC UR44, c[0x0][0x3ec] ;  /* 0x0000fb00002c7ab9 */ /* 0x000fe20000000800 */
[----:B------:R-:W-:-:S02]  /*d730*/  @UP0 ULDC.64 UR12, c[0x0][0x390] ;  /* 0x0000e400000c0ab9 */ /* 0x000fc40000000a00 */
[----:B------:R-:W-:Y:S02]  /*d740*/  UIMAD UR19, UR14, UR4, UR44 ;  /* 0x000000040e1372a4 */ /* 0x000fe4000f8e022c */
[----:B------:R-:W-:Y:S02]  /*d750*/  UIMAD.WIDE.U32 UR34, UR49, UR12, URZ ;  /* 0x0000000c312272a5 */ /* 0x000fe4000f8e003f */
[----:B------:R-:W-:Y:S01]  /*d760*/  UMOV UR14, UR49 ;  /* 0x00000031000e7c82 */ /* 0x000fe20008000000 */
[----:B------:R-:W-:Y:S01]  /*d770*/  UMOV UR17, UR9 ;  /* 0x0000000900117c82 */ /* 0x000fe20008000000 */
[----:B------:R-:W-:-:S03]  /*d780*/  @UP0 USHF.R.U32.HI UR14, URZ, UR13, UR35 ;  /* 0x0000000d3f0e0299 */ /* 0x000fc60008011623 */
[----:B------:R-:W-:Y:S01]  /*d790*/  @UP1 ULDC UR13, c[0x0][0x39c] ;  /* 0x0000e700000d1ab9 */ /* 0x000fe20000000800 */
[----:B------:R1:W-:Y:S01]  /*d7a0*/  UTMALDG.5D.IM2COL [UR16], [UR40], UR43 ;  /* 0x00000010280073b4 */ /* 0x0003e2000806002b */
[----:B------:R-:W-:Y:S01]  /*d7b0*/  @UP1 ULDC UR34, c[0x0][0x3a0] ;  /* 0x0000e80000221ab9 */ /* 0x000fe20000000800 */
[----:B0-----:R-:W-:Y:S02]  /*d7c0*/  @UP3 ULEA UR12, UR45, 0x50, 0x8 ;  /* 0x000000502d0c3891 */ /* 0x001fe4000f8e403f */
[----:B-1----:R-:W-:Y:S02]  /*d7d0*/  UIMAD.WIDE.U32 UR16, UR36, UR13, URZ ;  /* 0x0000000d241072a5 */ /* 0x002fe4000f8e003f */
[----:B------:R-:W-:Y:S01]  /*d7e0*/  UMOV UR22, UR36 ;  /* 0x0000002400167c82 */ /* 0x000fe20008000000 */
[----:B------:R-:W-:Y:S01]  /*d7f0*/  @UP3 ULDC UR13, c[0x0][0x384] ;  /* 0x0000e100000d3ab9 */ /* 0x000fe20000000800 */
[----:B------:R-:W-:Y:S02]  /*d800*/  UIADD3 UR20, -UR36, URZ, URZ ;  /* 0x0000003f24147290 */ /* 0x000fe4000fffe13f */
[----:B------:R-:W-:Y:S01]  /*d810*/  UIMAD.WIDE.U32 UR12, UR12, UR13, URZ ;  /* 0x0000000d0c0c72a5 */ /* 0x000fe2000f8e003f */
[----:B------:R-:W-:Y:S01]  /*d820*/  @UP1 UMOV UR35, UR17 ;  /* 0x0000001100231c82 */ /* 0x000fe20008000000 */
[----:B------:R-:W-:Y:S01]  /*d830*/  @UP3 ULDC UR17, c[0x0][0x388] ;  /* 0x0000e20000113ab9 */ /* 0x000fe20000000800 */
[----:B------:R-:W-:-:S02]  /*d840*/  @UP1 USHF.R.U32.HI UR22, URZ, UR34, UR35 ;  /* 0x000000223f161299 */ /* 0x000fc40008011623 */
[----:B------:R-:W-:Y:S02]  /*d850*/  @UP3 USHF.R.U32.HI UR47, URZ, UR17, UR13 ;  /* 0x000000113f2f3299 */ /* 0x000fe4000801160d */
[----:B------:R-:W-:Y:S02]  /*d860*/  UIADD3 UR21, -UR22, URZ, URZ ;  /* 0x0000003f16157290 */ /* 0x000fe4000fffe13f */
[----:B------:R-:W-:Y:S02]  /*d870*/  UIADD3 UR17, -UR30, URZ, URZ ;  /* 0x0000003f1e117290 */ /* 0x000fe4000fffe13f */
[----:B------:R-:W-:Y:S02]  /*d880*/  UIMAD UR20, UR39, UR20, UR30 ;  /* 0x00000014271472a4 */ /* 0x000fe4000f8e021e */
[----:B------:R-:W-:Y:S02]  /*d890*/  UIMAD UR21, UR31, UR21, UR36 ;  /* 0x000000151f1572a4 */ /* 0x000fe4000f8e0224 */
[----:B------:R-:W-:-:S02]  /*d8a0*/  UIMAD UR17, UR15, UR17, UR46 ;  /* 0x000000110f1172a4 */ /* 0x000fc4000f8e022e */
[----:B------:R-:W-:Y:S02]  /*d8b0*/  UIADD3 UR16, UR8, 0x1800, URZ ;  /* 0x0000180008107890 */ /* 0x000fe4000fffe03f */
        /* <DEDUP_REMOVED lines=10> */
[----:B------:R-:W-:Y:S01]  /*d960*/  @UP3 ULEA UR12, UR45, 0x58, 0x8 ;  /* 0x000000582d0c3891 */ /* 0x000fe2000f8e403f */
[----:B------:R-:W-:Y:S01]  /*d970*/  @UP1 ULDC UR13, c[0x0][0x39c] ;  /* 0x0000e700000d1ab9 */ /* 0x000fe20000000800 */
[----:B------:R-:W-:Y:S01]  /*d980*/  ULOP3.LUT UR57, UR23, 0x58, URZ, 0xfc, !UPT ;  /* 0x0000005817397892 */ /* 0x000fe2000f8efc3f */
[----:B------:R-:W-:Y:S01]  /*d990*/  @UP1 ULDC UR34, c[0x0][0x3a0] ;  /* 0x0000e80000221ab9 */ /* 0x000fe20000000800 */
[----:B------:R-:W-:Y:S01]  /*d9a0*/  UMOV UR36, UR56 ;  /* 0x0000003800247c82 */ /* 0x000fe20008000000 */
[----:B------:R-:W-:Y:S01]  /*d9b0*/  ULOP3.LUT UR56, UR23, 0x60, URZ, 0xfc, !UPT ;  /* 0x0000006017387892 */ /* 0x000fe2000f8efc3f */
[----:B------:R-:W-:-:S03]  /*d9c0*/  UMOV UR46, UR44 ;  /* 0x0000002c002e7c82 */ /* 0x000fc60008000000 */
[----:B------:R-:W-:Y:S01]  /*d9d0*/  UMOV UR38, UR57 ;  /* 0x0000003900267c82 */ /* 0x000fe20008000000 */
[----:B0-----:R-:W-:Y:S02]  /*d9e0*/  UIMAD.WIDE.U32 UR16, UR33, UR13, URZ ;  /* 0x0000000d211072a5 */ /* 0x001fe4000f8e003f */
        /* <DEDUP_REMOVED lines=12> */
[----:B------:R-:W-:Y:S01]  /*dab0*/  UIMAD UR17, UR15, UR17, UR48 ;  /* 0x000000110f1172a4 */ /* 0x000fe2000f8e0230 */
[----:B------:R-:W-:-:S02]  /*dac0*/  @UP0 ULDC.64 UR12, c[0x0][0x390] ;  /* 0x0000e400000c0ab9 */ /* 0x000fc40000000a00 */
[----:B------:R-:W-:Y:S01]  /*dad0*/  ULDC UR48, c[0x0][0x3ec] ;  /* 0x0000fb0000307ab9 */ /* 0x000fe20000000800 */
[----:B------:R-:W-:Y:S02]  /*dae0*/  UIMAD.WIDE.U32 UR32, UR38, UR12, URZ ;  /* 0x0000000c262072a5 */ /* 0x000fe4000f8e003f */
[----:B------:R-:W-:Y:S02]  /*daf0*/  UIADD3 UR16, UR8, 0x2000, URZ ;  /* 0x0000200008107890 */ /* 0x000fe4000fffe03f */
[----:B------:R-:W-:Y:S02]  /*db00*/  UIMAD UR19, UR17, UR4, UR48 ;  /* 0x00000004111372a4 */ /* 0x000fe4000f8e0230 */
[----:B------:R-:W-:Y:S02]  /*db10*/  UIMAD UR20, UR20, UR5, UR6 ;  /* 0x00000005141472a4 */ /* 0x000fe4000f8e0206 */
[----:B------:R-:W-:Y:S01]  /*db20*/  UIMAD UR21, UR21, UR42, UR7 ;  /* 0x0000002a151572a4 */ /* 0x000fe2000f8e0207 */
[----:B------:R-:W-:Y:S01]  /*db30*/  UMOV UR32, UR38 ;  /* 0x0000002600207c82 */ /* 0x000fe20008000000 */
[----:B------:R-:W-:Y:S01]  /*db40*/  @UP0 USHF.R.U32.HI UR32, URZ, UR13, UR33 ;  /* 0x0000000d3f200299 */ /* 0x000fe20008011621 */
[----:B------:R-:W-:-:S02]  /*db50*/  UMOV UR17, UR9 ;  /* 0x0000000900117c82 */ /* 0x000fc40008000000 */
[----:B------:R-:W-:Y:S01]  /*db60*/  @UP1 ULDC UR13, c[0x0][0x39c] ;  /* 0x0000e700000d1ab9 */ /* 0x000fe20000000800 */
[----:B------:R-:W-:-:S03]  /*db70*/  @UP3 ULEA UR12, UR45, 0x60, 0x8 ;  /* 0x000000602d0c3891 */ /* 0x000fc6000f8e403f */
[----:B------:R0:W-:Y:S01]  /*db80*/  UTMALDG.5D.IM2COL [UR16], [UR40], UR43 ;  /* 0x00000010280073b4 */ /* 0x0001e2000806002b */
[----:B------:R-:W-:Y:S01]  /*db90*/  UMOV UR35, UR56 ;  /* 0x0000003800237c82 */ /* 0x000fe20008000000 */
[----:B------:R-:W-:Y:S01]  /*dba0*/  @UP1 ULDC UR33, c[0x0][0x3a0] ;  /* 0x0000e80000211ab9 */ /* 0x000fe20000000800 */
        /* <DEDUP_REMOVED lines=9> */
[----:B------:R-:W-:Y:S01]  /*dc40*/  UIADD3 UR21, -UR22, URZ, URZ ;  /* 0x0000003f16157290 */ /* 0x000fe2000fffe13f */
[----:B------:R-:W-:Y:S01]  /*dc50*/  @UP0 ULDC.64 UR12, c[0x0][0x390] ;  /* 0x0000e400000c0ab9 */ /* 0x000fe20000000a00 */
[----:B------:R-:W-:Y:S02]  /*dc60*/  UIADD3 UR17, -UR27, URZ, URZ ;  /* 0x0000003f1b117290 */ /* 0x000fe4000fffe13f */
[----:B------:R-:W-:Y:S02]  /*dc70*/  UIMAD.WIDE.U32 UR44, UR35, UR12, URZ ;  /* 0x0000000c232c72a5 */ /* 0x000fe4000f8e003f */
[----:B------:R-:W-:Y:S02]  /*dc80*/  UIMAD UR20, UR39, UR20, UR27 ;  /* 0x00000014271472a4 */ /* 0x000fe4000f8e021b */
[----:B------:R-:W-:-:S02]  /*dc90*/  UIMAD UR21, UR31, UR21, UR28 ;  /* 0x000000151f1572a4 */ /* 0x000fc4000f8e021c */
[----:B------:R-:W-:Y:S02]  /*dca0*/  UIMAD UR17, UR15, UR17, UR50 ;  /* 0x000000110f1172a4 */ /* 0x000fe4000f8e0232 */
[----:B------:R-:W-:Y:S02]  /*dcb0*/  UIADD3 UR16, UR8, 0x2800, URZ ;  /* 0x0000280008107890 */ /* 0x000fe4000fffe03f */
[----:B------:R-:W-:Y:S01]  /*dcc0*/  UIMAD UR19, UR17, UR4, UR48 ;  /* 0x00000004111372a4 */ /* 0x000fe2000f8e0230 */
[----:B------:R-:W0:Y:S01]  /*dcd0*/  S2UR UR44, SR_CTAID.X ;  /* 0x00000000002c79c3 */ /* 0x000e220000002500 */
[----:B------:R-:W-:Y:S02]  /*dce0*/  UIMAD UR20, UR20, UR5, UR6 ;  /* 0x00000005141472a4 */ /* 0x000fe4000f8e0206 */
[----:B------:R-:W-:Y:S01]  /*dcf0*/  UIMAD UR21, UR21, UR42, UR7 ;  /* 0x0000002a151572a4 */ /* 0x000fe2000f8e0207 */
[----:B------:R-:W-:Y:S01]  /*dd00*/  UMOV UR27, UR35 ;  /* 0x00000023001b7c82 */ /* 0x000fe20008000000 */
[----:B------:R-:W-:Y:S01]  /*dd10*/  @UP0 USHF.R.U32.HI UR27, URZ, UR13, UR45 ;  /* 0x0000000d3f1b0299 */ /* 0x000fe2000801162d */
[----:B------:R-:W-:-:S02]  /*dd20*/  UMOV UR17, UR9 ;  /* 0x0000000900117c82 */ /* 0x000fc40008000000 */
[----:B------:R-:W-:Y:S01]  /*dd30*/  @UP1 ULDC UR13, c[0x0][0x39c] ;  /* 0x0000e700000d1ab9 */ /* 0x000fe20000000800 */
[----:B------:R-:W-:Y:S01]  /*dd40*/  UMOV UR50, UR55 ;  /* 0x0000003700327c82 */ /* 0x000fe20008000000 */
[----:B------:R-:W-:Y:S02]  /*dd50*/  @UP1 ULDC UR28, c[0x0][0x3a0] ;  /* 0x0000e800001c1ab9 */ /* 0x000fe40000000800 */
[----:B------:R1:W-:Y:S01]  /*dd60*/  UTMALDG.5D.IM2COL [UR16], [UR40], UR43 ;  /* 0x00000010280073b4 */ /* 0x0003e2000806002b */
[----:B------:R-:W-:Y:S01]  /*dd70*/  ULOP3.LUT UR55, UR23, 0x68, URZ, 0xfc, !UPT ;  /* 0x0000006817377892 */ /* 0x000fe2000f8efc3f */
[----:B------:R-:W-:-:S06]  /*dd80*/  UMOV UR45, UR36 ;  /* 0x00000024002d7c82 */ /* 0x000fcc0008000000 */
[----:B------:R-:W-:Y:S01]  /*dd90*/  UMOV UR34, UR55 ;  /* 0x0000003700227c82 */ /* 0x000fe20008000000 */
        /* <DEDUP_REMOVED lines=9> */
[----:B------:R-:W-:Y:S02]  /*de30*/  UIADD3 UR12, -UR25, URZ, URZ ;  /* 0x0000003f190c7290 */ /* 0x000fe4000fffe13f */
[----:B------:R-:W-:Y:S02]  /*de40*/  UIADD3 UR21, -UR22, URZ, URZ ;  /* 0x0000003f16157290 */ /* 0x000fe4000fffe13f */
[----:B------:R-:W-:Y:S02]  /*de50*/  @UP3 USHF.R.U32.HI UR34, URZ, UR17, UR13 ;  /* 0x000000113f223299 */ /* 0x000fe4000801160d */
[----:B------:R-:W-:Y:S02]  /*de60*/  UIMAD UR20, UR39, UR20, UR25 ;  /* 0x00000014271472a4 */ /* 0x000fe4000f8e0219 */
[----:B------:R-:W-:Y:S02]  /*de70*/  UIMAD UR21, UR31, UR21, UR24 ;  /* 0x000000151f1572a4 */ /* 0x000fe4000f8e0218 */
[----:B------:R-:W-:Y:S01]  /*de80*/  UIMAD UR19, UR15, UR12, UR51 ;  /* 0x0000000c0f1372a4 */ /* 0x000fe2000f8e0233 */
[----:B------:R-:W-:Y:S01]  /*de90*/  @UP0 ULDC.64 UR24, c[0x0][0x390] ;  /* 0x0000e40000180ab9 */ /* 0x000fe20000000a00 */
[----:B------:R-:W-:-:S02]  /*dea0*/  UIADD3 UR16, UR8, 0x3000, URZ ;  /* 0x0000300008107890 */ /* 0x000fc4000fffe03f */
[----:B------:R-:W-:Y:S02]  /*deb0*/  UIMAD.WIDE.U32 UR12, UR34, UR24, URZ ;  /* 0x00000018220c72a5 */ /* 0x000fe4000f8e003f */
[----:B------:R-:W-:Y:S02]  /*dec0*/  UIMAD UR19, UR19, UR4, UR48 ;  /* 0x00000004131372a4 */ /* 0x000fe4000f8e0230 */
[----:B------:R-:W-:Y:S02]  /*ded0*/  UIMAD UR20, UR20, UR5, UR6 ;  /* 0x00000005141472a4 */ /* 0x000fe4000f8e0206 */
[----:B------:R-:W-:Y:S01]  /*dee0*/  UIMAD UR21, UR21, UR42, UR7 ;  /* 0x0000002a151572a4 */ /* 0x000fe2000f8e0207 */
[----:B------:R-:W-:Y:S01]  /*def0*/  @UP0 UMOV UR17, UR13 ;  /* 0x0000000d00110c82 */ /* 0x000fe20008000000 */
[----:B------:R-:W-:Y:S01]  /*df00*/  UMOV UR13, UR34 ;  /* 0x00000022000d7c82 */ /* 0x000fe20008000000 */
[----:B------:R-:W-:Y:S01]  /*df10*/  @UP0 USHF.R.U32.HI UR13, URZ, UR25, UR17 ;  /* 0x000000193f0d0299 */ /* 0x000fe20008011611 */
[----:B------:R-:W-:-:S02]  /*df20*/  @UP1 ULDC UR12, c[0x0][0x39c] ;  /* 0x0000e700000c1ab9 */ /* 0x000fc40000000800 */
[----:B------:R-:W-:Y:S01]  /*df30*/  UMOV UR17, UR9 ;  /* 0x0000000900117c82 */ /* 0x000fe20008000000 */
[----:B------:R-:W-:Y:S02]  /*df40*/  @UP3 ULEA UR24, UR44, 0x70, 0x8 ;  /* 0x000000702c183891 */ /* 0x000fe4000f8e403f */
[----:B------:R0:W-:Y:S01]  /*df50*/  UTMALDG.5D.IM2COL [UR16], [UR40], UR43 ;  /* 0x00000010280073b4 */ /* 0x0001e2000806002b */
[----:B------:R-:W-:Y:S01]  /*df60*/  UMOV UR51, UR50 ;  /* 0x0000003200337c82 */ /* 0x000fe20008000000 */
[----:B------:R-:W-:Y:S01]  /*df70*/  @UP3 ULDC UR25, c[0x0][0x384] ;  /* 0x0000e10000193ab9 */ /* 0x000fe20000000800 */
[----:B------:R-:W-:-:S07]  /*df80*/  ULOP3.LUT UR50, UR23, 0x70, URZ, 0xfc, !UPT ;  /* 0x0000007017327892 */ /* 0x000fce000f8efc3f */
[----:B------:R-:W-:Y:S01]  /*df90*/  UMOV UR33, UR50 ;  /* 0x0000003200217c82 */ /* 0x000fe20008000000 */
[----:B0-----:R-:W-:Y:S02]  /*dfa0*/  UIMAD.WIDE.U32 UR16, UR26, UR12, URZ ;  /* 0x0000000c1a1072a5 */ /* 0x001fe4000f8e003f */
[----:B------:R-:W-:Y:S01]  /*dfb0*/  UIMAD.WIDE.U32 UR18, UR24, UR25, URZ ;  /* 0x00000019181272a5 */ /* 0x000fe2000f8e003f */
[----:B------:R-:W-:Y:S01]  /*dfc0*/  @UP1 ULDC UR12, c[0x0][0x3a0] ;  /* 0x0000e800000c1ab9 */ /* 0x000fe20000000800 */
[----:B------:R-:W-:Y:S01]  /*dfd0*/  UMOV UR22, UR26 ;  /* 0x0000001a00167c82 */ /* 0x000fe20008000000 */
[----:B------:R-:W-:Y:S02]  /*dfe0*/  UIADD3 UR20, -UR26, URZ, URZ ;  /* 0x0000003f1a147290 */ /* 0x000fe4000fffe13f */
[----:B------:R-:W-:Y:S01]  /*dff0*/  @UP1 UMOV UR24, UR17 ;  /* 0x0000001100181c82 */ /* 0x000fe20008000000 */
[----:B------:R-:W-:Y:S02]  /*e000*/  UIADD3 UR16, UR8, 0x3800, URZ ;  /* 0x0000380008107890 */ /* 0x000fe4000fffe03f */
[----:B------:R-:W-:-:S02]  /*e010*/  @UP1 USHF.R.U32.HI UR22, URZ, UR12, UR24 ;  /* 0x0000000c3f161299 */ /* 0x000fc40008011618 */
[----:B------:R-:W-:Y:S01]  /*e020*/  UIMAD UR20, UR39, UR20, UR29 ;  /* 0x00000014271472a4 */ /* 0x000fe2000f8e021d */
[----:B------:R-:W-:Y:S01]  /*e030*/  @UP3 ULDC UR12, c[0x0][0x388] ;  /* 0x0000e200000c3ab9 */ /* 0x000fe20000000800 */
[----:B------:R-:W-:Y:S02]  /*e040*/  UIADD3 UR21, -UR22, URZ, URZ ;  /* 0x0000003f16157290 */ /* 0x000fe4000fffe13f */
[----:B------:R-:W-:Y:S02]  /*e050*/  @UP3 USHF.R.U32.HI UR33, URZ, UR12, UR19 ;  /* 0x0000000c3f213299 */ /* 0x000fe40008011613 */
[----:B------:R-:W-:Y:S02]  /*e060*/  UIADD3 UR12, -UR29, URZ, URZ ;  /* 0x0000003f1d0c7290 */ /* 0x000fe4000fffe13f */
[----:B------:R-:W-:Y:S02]  /*e070*/  UIMAD UR21, UR31, UR21, UR26 ;  /* 0x000000151f1572a4 */ /* 0x000fe4000f8e021a */
[----:B------:R-:W-:-:S02]  /*e080*/  UIMAD UR12, UR15, UR12, UR61 ;  /* 0x0000000c0f0c72a4 */ /* 0x000fc4000f8e023d */
[----:B------:R-:W-:Y:S02]  /*e090*/  UIMAD UR20, UR20, UR5, UR6 ;  /* 0x00000005141472a4 */ /* 0x000fe4000f8e0206 */
[----:B------:R-:W-:Y:S02]  /*e0a0*/  UIMAD UR19, UR12, UR4, UR48 ;  /* 0x000000040c1372a4 */ /* 0x000fe4000f8e0230 */
[----:B------:R-:W-:Y:S01]  /*e0b0*/  UIMAD UR21, UR21, UR42, UR7 ;  /* 0x0000002a151572a4 */ /* 0x000fe2000f8e0207 */
[----:B------:R-:W-:Y:S01]  /*e0c0*/  @UP0 ULDC.64 UR24, c[0x0][0x390] ;  /* 0x0000e40000180ab9 */ /* 0x000fe20000000a00 */
[----:B------:R-:W-:Y:S01]  /*e0d0*/  UMOV UR17, UR9 ;  /* 0x0000000900117c82 */ /* 0x000fe20008000000 */
[----:B------:R-:W-:Y:S01]  /*e0e0*/  UIMAD.WIDE.U32 UR28, UR33, UR24, URZ ;  /* 0x00000018211c72a5 */ /* 0x000fe2000f8e003f */
[----:B------:R-:W-:Y:S01]  /*e0f0*/  UMOV UR18, UR10 ;  /* 0x0000000a00127c82 */ /* 0x000fe20008000000 */
[----:B------:R-:W-:Y:S01]  /*e100*/  UMOV UR12, UR33 ;  /* 0x00000021000c7c82 */ /* 0x000fe20008000000 */
[----:B------:R-:W-:Y:S01]  /*e110*/  @UP1 ULDC UR24, c[0x0][0x39c] ;  /* 0x0000e70000181ab9 */ /* 0x000fe20000000800 */
[----:B------:R-:W-:-:S02]  /*e120*/  @UP0 USHF.R.U32.HI UR12, URZ, UR25, UR29 ;  /* 0x000000193f0c0299 */ /* 0x000fc4000801161d */
[----:B------:R0:W-:Y:S01]  /*e130*/  UTMALDG.5D.IM2COL [UR16], [UR40], UR43 ;  /* 0x00000010280073b4 */ /* 0x0001e2000806002b */
[----:B------:R-:W-:Y:S01]  /*e140*/  @UP3 ULEA UR25, UR44, 0x78, 0x8 ;  /* 0x000000782c193891 */ /* 0x000fe2000f8e403f */
[----:B------:R-:W-:Y:S01]  /*e150*/  @UP3 ULDC UR26, c[0x0][0x384] ;  /* 0x0000e100001a3ab9 */ /* 0x000fe20000000800 */
[----:B------:R-:W-:Y:S01]  /*e160*/  ULOP3.LUT UR61, UR23, 0x78, URZ, 0xfc, !UPT ;  /* 0x00000078173d7892 */ /* 0x000fe2000f8efc3f */
[----:B------:R-:W-:-:S06]  /*e170*/  ULDC UR28, c[0x0][0x3ec] ;  /* 0x0000fb00001c7ab9 */ /* 0x000fcc0000000800 */
[----:B------:R-:W-:Y:S01]  /*e180*/  UMOV UR29, UR61 ;  /* 0x0000003d001d7c82 */ /* 0x000fe20008000000 */
[----:B0-----:R-:W-:Y:S02]  /*e190*/  UIMAD.WIDE.U32 UR16, UR11, UR24, URZ ;  /* 0x000000180b1072a5 */ /* 0x001fe4000f8e003f */
[----:B------:R-:W-:Y:S01]  /*e1a0*/  UIMAD.WIDE.U32 UR18, UR25, UR26, URZ ;  /* 0x0000001a191272a5 */ /* 0x000fe2000f8e003f */
[----:B------:R-:W-:Y:S01]  /*e1b0*/  @UP1 ULDC UR24, c[0x0][0x3a0] ;  /* 0x0000e80000181ab9 */ /* 0x000fe20000000800 */
[----:B------:R-:W-:Y:S01]  /*e1c0*/  UMOV UR22, UR11 ;  /* 0x0000000b00167c82 */ /* 0x000fe20008000000 */
[----:B------:R-:W-:Y:S02]  /*e1d0*/  UIADD3 UR20, -UR11, URZ, URZ ;  /* 0x0000003f0b147290 */ /* 0x000fe4000fffe13f */
        /* <DEDUP_REMOVED lines=46> */
[----:B------:R-:W-:-:S02]  /*e4c0*/  UMOV UR18, UR10 ;  /* 0x0000000a00127c82 */ /* 0x000fc40008000000 */
[----:B------:R-:W-:Y:S01]  /*e4d0*/  UMOV UR24, UR48 ;  /* 0x0000003000187c82 */ /* 0x000fe20008000000 */
[----:B------:R-:W-:Y:S01]  /*e4e0*/  @UP1 ULDC UR14, c[0x0][0x39c] ;  /* 0x0000e700000e1ab9 */ /* 0x000fe20000000800 */
[----:B------:R-:W-:Y:S01]  /*e4f0*/  @UP0 USHF.R.U32.HI UR24, URZ, UR25, UR37 ;  /* 0x000000193f180299 */ /* 0x000fe20008011625 */
[----:B------:R0:W-:Y:S01]  /*e500*/  UTMALDG.5D.IM2COL [UR16], [UR40], UR43 ;  /* 0x00000010280073b4 */ /* 0x0001e2000806002b */
[----:B------:R-:W-:Y:S01]  /*e510*/  @UP3 ULEA UR25, UR44, 0x88, 0x8 ;  /* 0x000000882c193891 */ /* 0x000fe2000f8e403f */
[----:B------:R-:W-:Y:S01]  /*e520*/  @UP3 ULDC UR26, c[0x0][0x384] ;  /* 0x0000e100001a3ab9 */ /* 0x000fe20000000800 */
[----:B------:R-:W-:Y:S01]  /*e530*/  ULOP3.LUT UR59, UR23, 0x88, URZ, 0xfc, !UPT ;  /* 0x00000088173b7892 */ /* 0x000fe2000f8efc3f */
[----:B------:R-:W-:Y:S01]  /*e540*/  @UP0 ULDC.64 UR36, c[0x0][0x390] ;  /* 0x0000e40000240ab9 */ /* 0x000fe20000000a00 */
[----:B------:R-:W-:Y:S01]  /*e550*/  UMOV UR49, UR45 ;  /* 0x0000002d00317c82 */ /* 0x000fe20008000000 */
[----:B0-----:R-:W-:Y:S02]  /*e560*/  UIMAD.WIDE.U32 UR16, UR30, UR14, URZ ;  /* 0x0000000e1e1072a5 */ /* 0x001fe4000f8e003f */
[----:B------:R-:W-:Y:S01]  /*e570*/  UIMAD.WIDE.U32 UR18, UR25, UR26, URZ ;  /* 0x0000001a191272a5 */ /* 0x000fe2000f8e003f */
[----:B------:R-:W-:Y:S01]  /*e580*/  @UP1 ULDC UR14, c[0x0][0x3a0] ;  /* 0x0000e800000e1ab9 */ /* 0x000fe20000000800 */
[----:B------:R-:W-:Y:S01]  /*e590*/  UMOV UR22, UR30 ;  /* 0x0000001e00167c82 */ /* 0x000fe20008000000 */
[----:B------:R-:W-:-:S02]  /*e5a0*/  UIADD3 UR20, -UR30, URZ, URZ ;  /* 0x0000003f1e147290 */ /* 0x000fc4000fffe13f */
[----:B------:R-:W-:Y:S01]  /*e5b0*/  @UP1 UMOV UR25, UR17 ;  /* 0x0000001100191c82 */ /* 0x000fe20008000000 */
[----:B------:R-:W-:Y:S01]  /*e5c0*/  UMOV UR26, UR46 ;  /* 0x0000002e001a7c82 */ /* 0x000fe20008000000 */
[----:B------:R-:W-:Y:S01]  /*e5d0*/  @UP1 USHF.R.U32.HI UR22, URZ, UR14, UR25 ;  /* 0x0000000e3f161299 */ /* 0x000fe20008011619 */
[----:B------:R-:W-:Y:S02]  /*e5e0*/  UMOV UR46, UR59 ;  /* 0x0000003b002e7c82 */ /* 0x000fe40008000000 */
[----:B------:R-:W-:Y:S01]  /*e5f0*/  @UP3 ULDC UR14, c[0x0][0x388] ;  /* 0x0000e200000e3ab9 */ /* 0x000fe20000000800 */
[----:B------:R-:W-:Y:S02]  /*e600*/  UIADD3 UR21, -UR22, URZ, URZ ;  /* 0x0000003f16157290 */ /* 0x000fe4000fffe13f */
[----:B------:R-:W-:Y:S02]  /*e610*/  @UP3 USHF.R.U32.HI UR46, URZ, UR14, UR19 ;  /* 0x0000000e3f2e3299 */ /* 0x000fe40008011613 */
[----:B------:R-:W-:Y:S01]  /*e620*/  UIMAD UR21, UR31, UR21, UR30 ;  /* 0x000000151f1572a4 */ /* 0x000fe2000f8e021e */
[----:B------:R-:W0:Y:S01]  /*e630*/  S2UR UR30, SR_CTAID.X ;  /* 0x00000000001e79c3 */ /* 0x000e220000002500 */
[----:B------:R-:W-:-:S02]  /*e640*/  UIADD3 UR14, -UR47, URZ, URZ ;  /* 0x0000003f2f0e7290 */ /* 0x000fc4000fffe13f */
[----:B------:R-:W-:Y:S02]  /*e650*/  UIMAD UR20, UR39, UR20, UR47 ;  /* 0x00000014271472a4 */ /* 0x000fe4000f8e022f */
[----:B------:R-:W-:Y:S02]  /*e660*/  UIMAD UR14, UR15, UR14, UR58 ;  /* 0x0000000e0f0e72a4 */ /* 0x000fe4000f8e023a */
[----:B------:R-:W-:Y:S02]  /*e670*/  UIADD3 UR16, UR8, 0x5000, URZ ;  /* 0x0000500008107890 */ /* 0x000fe4000fffe03f */
[----:B------:R-:W-:Y:S02]  /*e680*/  UIMAD UR19, UR14, UR4, UR28 ;  /* 0x000000040e1372a4 */ /* 0x000fe4000f8e021c */
[----:B------:R-:W-:Y:S02]  /*e690*/  UIMAD UR20, UR20, UR5, UR6 ;  /* 0x00000005141472a4 */ /* 0x000fe4000f8e0206 */
[----:B------:R-:W-:Y:S01]  /*e6a0*/  UIMAD UR21, UR21, UR42, UR7 ;  /* 0x0000002a151572a4 */ /* 0x000fe2000f8e0207 */
[----:B------:R-:W-:Y:S01]  /*e6b0*/  UMOV UR17, UR9 ;  /* 0x0000000900117c82 */ /* 0x000fe20008000000 */
[----:B------:R-:W-:Y:S01]  /*e6c0*/  UMOV UR18, UR10 ;  /* 0x0000000a00127c82 */ /* 0x000fe20008000000 */
[----:B------:R-:W-:Y:S01]  /*e6d0*/  @UP1 ULDC UR14, c[0x0][0x39c] ;  /* 0x0000e700000e1ab9 */ /* 0x000fe20000000800 */
[----:B------:R-:W-:Y:S01]  /*e6e0*/  @UP3 ULDC UR28, c[0x0][0x384] ;  /* 0x0000e100001c3ab9 */ /* 0x000fe20000000800 */
[----:B------:R-:W-:-:S02]  /*e6f0*/  ULOP3.LUT UR58, UR23, 0x90, URZ, 0xfc, !UPT ;  /* 0x00000090173a7892 */ /* 0x000fc4000f8efc3f */
[----:B------:R-:W-:Y:S02]  /*e700*/  UIMAD.WIDE.U32 UR44, UR46, UR36, URZ ;  /* 0x000000242e2c72a5 */ /* 0x000fe4000f8e003f */
[----:B------:R1:W-:Y:S01]  /*e710*/  UTMALDG.5D.IM2COL [UR16], [UR40], UR43 ;  /* 0x00000010280073b4 */ /* 0x0003e2000806002b */
[----:B0-----:R-:W-:Y:S02]  /*e720*/  @UP3 ULEA UR25, UR30, 0x90, 0x8 ;  /* 0x000000901e193891 */ /* 0x001fe4000f8e403f */
[----:B------:R-:W-:Y:S01]  /*e730*/  UMOV UR47, UR58 ;  /* 0x0000003a002f7c82 */ /* 0x000fe20008000000 */
[----:B------:R-:W-:Y:S01]  /*e740*/  UMOV UR36, UR26 ;  /* 0x0000001a00247c82 */ /* 0x000fe20008000000 */
[----:B------:R-:W-:Y:S01]  /*e750*/  UMOV UR26, UR46 ;  /* 0x0000002e001a7c82 */ /* 0x000fe20008000000 */
[----:B------:R-:W-:Y:S02]  /*e760*/  @UP0 USHF.R.U32.HI UR26, URZ, UR37, UR45 ;  /* 0x000000253f1a0299 */ /* 0x000fe4000801162d */
[----:B-1----:R-:W-:-:S02]  /*e770*/  UIMAD.WIDE.U32 UR16, UR32, UR14, URZ ;  /* 0x0000000e201072a5 */ /* 0x002fc4000f8e003f */
[----:B------:R-:W-:Y:S01]  /*e780*/  UIMAD.WIDE.U32 UR18, UR25, UR28, URZ ;  /* 0x0000001c191272a5 */ /* 0x000fe2000f8e003f */
[----:B------:R-:W-:Y:S01]  /*e790*/  @UP1 ULDC UR14, c[0x0][0x3a0] ;  /* 0x0000e800000e1ab9 */ /* 0x000fe20000000800 */
[----:B------:R-:W-:Y:S01]  /*e7a0*/  UMOV UR22, UR32 ;  /* 0x0000002000167c82 */ /* 0x000fe20008000000 */
[----:B------:R-:W-:Y:S02]  /*e7b0*/  UIADD3 UR20, -UR32, URZ, URZ ;  /* 0x0000003f20147290 */ /* 0x000fe4000fffe13f */
[----:B------:R-:W-:Y:S01]  /*e7c0*/  @UP1 UMOV UR25, UR17 ;  /* 0x0000001100191c82 */ /* 0x000fe20008000000 */
[----:B------:R-:W-:Y:S01]  /*e7d0*/  ULDC UR28, c[0x0][0x3ec] ;  /* 0x0000fb00001c7ab9 */ /* 0x000fe20000000800 */
[----:B------:R-:W-:Y:S02]  /*e7e0*/  @UP1 USHF.R.U32.HI UR22, URZ, UR14, UR25 ;  /* 0x0000000e3f161299 */ /* 0x000fe40008011619 */
[----:B------:R-:W-:Y:S01]  /*e7f0*/  UIMAD UR20, UR39, UR20, UR38 ;  /* 0x00000014271472a4 */ /* 0x000fe2000f8e0226 */
[----:B------:R-:W-:Y:S01]  /*e800*/  @UP3 ULDC UR14, c[0x0][0x388] ;  /* 0x0000e200000e3ab9 */ /* 0x000fe20000000800 */
[----:B------:R-:W-:-:S02]  /*e810*/  UIADD3 UR21, -UR22, URZ, URZ ;  /* 0x0000003f16157290 */ /* 0x000fc4000fffe13f */
[----:B------:R-:W-:Y:S02]  /*e820*/  @UP3 USHF.R.U32.HI UR47, URZ, UR14, UR19 ;  /* 0x0000000e3f2f3299 */ /* 0x000fe40008011613 */
[----:B------:R-:W-:Y:S02]  /*e830*/  UIADD3 UR14, -UR38, URZ, URZ ;  /* 0x0000003f260e7290 */ /* 0x000fe4000fffe13f */
[----:B------:R-:W-:Y:S02]  /*e840*/  UIMAD UR21, UR31, UR21, UR32 ;  /* 0x000000151f1572a4 */ /* 0x000fe4000f8e0220 */
[----:B------:R-:W-:Y:S02]  /*e850*/  UIMAD UR14, UR15, UR14, UR57 ;  /* 0x0000000e0f0e72a4 */ /* 0x000fe4000f8e0239 */
[----:B------:R-:W-:Y:S02]  /*e860*/  UIADD3 UR16, UR8, 0x5800, URZ ;  /* 0x0000580008107890 */ /* 0x000fe4000fffe03f */
[----:B------:R-:W-:-:S02]  /*e870*/  UIMAD UR19, UR14, UR4, UR28 ;  /* 0x000000040e1372a4 */ /* 0x000fc4000f8e021c */
[----:B------:R-:W-:Y:S02]  /*e880*/  UIMAD UR20, UR20, UR5, UR6 ;  /* 0x00000005141472a4 */ /* 0x000fe4000f8e0206 */
[----:B------:R-:W-:Y:S01]  /*e890*/  UIMAD UR21, UR21, UR42, UR7 ;  /* 0x0000002a151572a4 */ /* 0x000fe2000f8e0207 */
[----:B------:R-:W-:Y:S01]  /*e8a0*/  UMOV UR17, UR9 ;  /* 0x0000000900117c82 */ /* 0x000fe20008000000 */
[----:B------:R-:W-:Y:S01]  /*e8b0*/  UMOV UR18, UR10 ;  /* 0x0000000a00127c82 */ /* 0x000fe20008000000 */
[----:B------:R-:W-:Y:S01]  /*e8c0*/  @UP1 ULDC UR14, c[0x0][0x39c] ;  /* 0x0000e700000e1ab9 */ /* 0x000fe20000000800 */
[----:B------:R-:W-:Y:S02]  /*e8d0*/  @UP3 ULEA UR25, UR30, 0x98, 0x8 ;  /* 0x000000981e193891 */ /* 0x000fe4000f8e403f */
[----:B------:R-:W-:-:S03]  /*e8e0*/  ULOP3.LUT UR57, UR23, 0x98, URZ, 0xfc, !UPT ;  /* 0x0000009817397892 */ /* 0x000fc6000f8efc3f */
[----:B------:R0:W-:Y:S01]  /*e8f0*/  UTMALDG.5D.IM2COL [UR16], [UR40], UR43 ;  /* 0x00000010280073b4 */ /* 0x0001e2000806002b */
[----:B------:R-:W-:Y:S01]  /*e900*/  @UP3 ULDC UR30, c[0x0][0x384] ;  /* 0x0000e100001e3ab9 */ /* 0x000fe20000000800 */
[----:B------:R-:W-:Y:S01]  /*e910*/  UMOV UR32, UR36 ;  /* 0x0000002400207c82 */ /* 0x000fe20008000000 */
[----:B------:R-:W-:Y:S01]  /*e920*/  @UP0 ULDC.64 UR36, c[0x0][0x390] ;  /* 0x0000e40000240ab9 */ /* 0x000fe20000000a00 */
[----:B------:R-:W-:Y:S01]  /*e930*/  UMOV UR28, UR47 ;  /* 0x0000002f001c7c82 */ /* 0x000fe20008000000 */
[----:B------:R-:W-:Y:S01]  /*e940*/  UMOV UR38, UR57 ;  /* 0x0000003900267c82 */ /* 0x000fe20008000000 */
[----:B------:R-:W-:-:S04]  /*e950*/  UIMAD.WIDE.U32 UR44, UR47, UR36, URZ ;  /* 0x000000242f2c72a5 */ /* 0x000fc8000f8e003f */
[----:B------:R-:W-:-:S03]  /*e960*/  @UP0 USHF.R.U32.HI UR28, URZ, UR37, UR45 ;  /* 0x000000253f1c0299 */ /* 0x000fc6000801162d */
[----:B------:R-:W-:Y:S01]  /*e970*/  @UP0 ULDC.64 UR36, c[0x0][0x390] ;  /* 0x0000e40000240ab9 */ /* 0x000fe20000000a00 */
[----:B0-----:R-:W-:Y:S02]  /*e980*/  UIMAD.WIDE.U32 UR16, UR27, UR14, URZ ;  /* 0x0000000e1b1072a5 */ /* 0x001fe4000f8e003f */
[----:B------:R-:W-:Y:S01]  /*e990*/  UIMAD.WIDE.U32 UR18, UR25, UR30, URZ ;  /* 0x0000001e191272a5 */ /* 0x000fe2000f8e003f */
[----:B------:R-:W-:Y:S01]  /*e9a0*/  @UP1 ULDC UR14, c[0x0][0x3a0] ;  /* 0x0000e800000e1ab9 */ /* 0x000fe20000000800 */
[----:B------:R-:W-:Y:S01]  /*e9b0*/  UMOV UR22, UR27 ;  /* 0x0000001b00167c82 */ /* 0x000fe20008000000 */
[----:B------:R-:W-:Y:S02]  /*e9c0*/  ULDC UR30, c[0x0][0x3ec] ;  /* 0x0000fb00001e7ab9 */ /* 0x000fe40000000800 */
[----:B------:R-:W-:Y:S01]  /*e9d0*/  @UP1 UMOV UR25, UR17 ;  /* 0x0000001100191c82 */ /* 0x000fe20008000000 */
[----:B------:R-:W-:Y:S02]  /*e9e0*/  UIADD3 UR20, -UR27, URZ, URZ ;  /* 0x0000003f1b147290 */ /* 0x000fe4000fffe13f */
        /* <DEDUP_REMOVED lines=8> */
[----:B------:R-:W-:Y:S02]  /*ea70*/  UIADD3 UR16, UR8, 0x6000, URZ ;  /* 0x0000600008107890 */ /* 0x000fe4000fffe03f */
[----:B------:R-:W-:Y:S01]  /*ea80*/  UIMAD UR19, UR14, UR4, UR30 ;  /* 0x000000040e1372a4 */ /* 0x000fe2000f8e021e */
[----:B------:R-:W0:Y:S01]  /*ea90*/  S2UR UR30, SR_CTAID.X ;  /* 0x00000000001e79c3 */ /* 0x000e220000002500 */
[----:B------:R-:W-:Y:S02]  /*eaa0*/  UIMAD UR20, UR20, UR5, UR6 ;  /* 0x00000005141472a4 */ /* 0x000fe4000f8e0206 */
[----:B------:R-:W-:Y:S01]  /*eab0*/  UIMAD UR21, UR21, UR42, UR7 ;  /* 0x0000002a151572a4 */ /* 0x000fe2000f8e0207 */
[----:B------:R-:W-:Y:S01]  /*eac0*/  UMOV UR17, UR9 ;  /* 0x0000000900117c82 */ /* 0x000fe20008000000 */
[----:B------:R-:W-:Y:S01]  /*ead0*/  UMOV UR18, UR10 ;  /* 0x0000000a00127c82 */ /* 0x000fe20008000000 */
[----:B------:R-:W-:Y:S01]  /*eae0*/  @UP1 ULDC UR14, c[0x0][0x39c] ;  /* 0x0000e700000e1ab9 */ /* 0x000fe20000000800 */
[----:B------:R-:W-:-:S02]  /*eaf0*/  ULOP3.LUT UR56, UR23, 0xa0, URZ, 0xfc, !UPT ;  /* 0x000000a017387892 */ /* 0x000fc4000f8efc3f */
[----:B------:R-:W-:-:S03]  /*eb00*/  UIMAD.WIDE.U32 UR44, UR38, UR36, URZ ;  /* 0x00000024262c72a5 */ /* 0x000fc6000f8e003f */
[----:B------:R1:W-:Y:S01]  /*eb10*/  UTMALDG.5D.IM2COL [UR16], [UR40], UR43 ;  /* 0x00000010280073b4 */ /* 0x0003e2000806002b */
[----:B------:R-:W-:Y:S01]  /*eb20*/  UMOV UR27, UR38 ;  /* 0x00000026001b7c82 */ /* 0x000fe20008000000 */
[----:B------:R-:W-:Y:S01]  /*eb30*/  @UP0 USHF.R.U32.HI UR27, URZ, UR37, UR45 ;  /* 0x000000253f1b0299 */ /* 0x000fe2000801162d */
[----:B------:R-:W-:Y:S02]  /*eb40*/  UMOV UR35, UR56 ;  /* 0x0000003800237c82 */ /* 0x000fe40008000000 */
[----:B------:R-:W-:Y:S01]  /*eb50*/  @UP0 ULDC.64 UR36, c[0x0][0x390] ;  /* 0x0000e40000240ab9 */ /* 0x000fe20000000a00 */
[----:B0-----:R-:W-:-:S03]  /*eb60*/  @UP3 ULEA UR25, UR30, 0xa0, 0x8 ;  /* 0x000000a01e193891 */ /* 0x001fc6000f8e403f */
[----:B------:R-:W-:Y:S01]  /*eb70*/  @UP3 ULDC UR30, c[0x0][0x384] ;  /* 0x0000e100001e3ab9 */ /* 0x000fe20000000800 */
[----:B-1----:R-:W-:Y:S02]  /*eb80*/  UIMAD.WIDE.U32 UR16, UR13, UR14, URZ ;  /* 0x0000000e0d1072a5 */ /* 0x002fe4000f8e003f */
        /* <DEDUP_REMOVED lines=11> */
[----:B------:R-:W-:Y:S01]  /*ec40*/  UIADD3 UR14, -UR34, URZ, URZ ;  /* 0x0000003f220e7290 */ /* 0x000fe2000fffe13f */
[----:B------:R-:W0:Y:S01]  /*ec50*/  S2UR UR34, SR_CTAID.X ;  /* 0x00000000002279c3 */ /* 0x000e220000002500 */
[----:B------:R-:W-:Y:S02]  /*ec60*/  UIMAD UR21, UR31, UR21, UR13 ;  /* 0x000000151f1572a4 */ /* 0x000fe4000f8e020d */
[----:B------:R-:W-:-:S02]  /*ec70*/  UIMAD UR14, UR15, UR14, UR55 ;  /* 0x0000000e0f0e72a4 */ /* 0x000fc4000f8e0237 */
[----:B------:R-:W-:Y:S01]  /*ec80*/  UIMAD UR20, UR20, UR5, UR6 ;  /* 0x00000005141472a4 */ /* 0x000fe2000f8e0206 */
[----:B------:R-:W-:Y:S01]  /*ec90*/  ULDC UR55, c[0x0][0x3ec] ;  /* 0x0000fb0000377ab9 */ /* 0x000fe20000000800 */
[----:B------:R-:W-:Y:S02]  /*eca0*/  UIMAD UR21, UR21, UR42, UR7 ;  /* 0x0000002a151572a4 */ /* 0x000fe4000f8e0207 */
[----:B------:R-:W-:Y:S01]  /*ecb0*/  UIMAD UR19, UR14, UR4, UR55 ;  /* 0x000000040e1372a4 */ /* 0x000fe2000f8e0237 */
[----:B------:R-:W-:Y:S01]  /*ecc0*/  UMOV UR17, UR9 ;  /* 0x0000000900117c82 */ /* 0x000fe20008000000 */
[----:B------:R-:W-:Y:S01]  /*ecd0*/  UMOV UR18, UR10 ;  /* 0x0000000a00127c82 */ /* 0x000fe20008000000 */
[----:B------:R-:W-:Y:S01]  /*ece0*/  @UP1 ULDC UR13, c[0x0][0x39c] ;  /* 0x0000e700000d1ab9 */ /* 0x000fe20000000800 */
[----:B------:R-:W-:Y:S01]  /*ecf0*/  UIMAD.WIDE.U32 UR44, UR35, UR36, URZ ;  /* 0x00000024232c72a5 */ /* 0x000fe2000f8e003f */
[----:B------:R-:W-:Y:S01]  /*ed00*/  @UP3 ULDC UR30, c[0x0][0x384] ;  /* 0x0000e100001e3ab9 */ /* 0x000fe20000000800 */
[----:B------:R-:W-:-:S03]  /*ed10*/  UMOV UR25, UR35 ;  /* 0x0000002300197c82 */ /* 0x000fc60008000000 */
[----:B------:R1:W-:Y:S01]  /*ed20*/  UTMALDG.5D.IM2COL [UR16], [UR40], UR43 ;  /* 0x00000010280073b4 */ /* 0x0003e2000806002b */
[----:B------:R-:W-:Y:S01]  /*ed30*/  @UP0 USHF.R.U32.HI UR25, URZ, UR37, UR45 ;  /* 0x000000253f190299 */ /* 0x000fe2000801162d */
[----:B------:R-:W-:Y:S02]  /*ed40*/  UMOV UR44, UR32 ;  /* 0x00000020002c7c82 */ /* 0x000fe40008000000 */
[----:B------:R-:W-:Y:S01]  /*ed50*/  UMOV UR45, UR49 ;  /* 0x00000031002d7c82 */ /* 0x000fe20008000000 */
[----:B0-----:R-:W-:Y:S01]  /*ed60*/  @UP3 ULEA UR14, UR34, 0xa8, 0x8 ;  /* 0x000000a8220e3891 */ /* 0x001fe2000f8e403f */
[----:B------:R-:W-:Y:S01]  /*ed70*/  UMOV UR49, UR51 ;  /* 0x0000003300317c82 */ /* 0x000fe20008000000 */
[----:B------:R-:W-:-:S07]  /*ed80*/  ULOP3.LUT UR51, UR23, 0xa8, URZ, 0xfc, !UPT ;  /* 0x000000a817337892 */ /* 0x000fce000f8efc3f */
[----:B------:R-:W-:Y:S01]  /*ed90*/  UMOV UR32, UR51 ;  /* 0x0000003300207c82 */ /* 0x000fe20008000000 */
        /* <DEDUP_REMOVED lines=8> */
[----:B------:R-:W-:Y:S02]  /*ee20*/  UIADD3 UR14, -UR33, URZ, URZ ;  /* 0x0000003f210e7290 */ /* 0x000fe4000fffe13f */
[----:B------:R-:W-:Y:S02]  /*ee30*/  UIADD3 UR21, -UR22, URZ, URZ ;  /* 0x0000003f16157290 */ /* 0x000fe4000fffe13f */
[----:B------:R-:W-:Y:S02]  /*ee40*/  UIMAD UR20, UR39, UR20, UR33 ;  /* 0x00000014271472a4 */ /* 0x000fe4000f8e0221 */
[----:B------:R-:W-:Y:S02]  /*ee50*/  UIMAD UR21, UR31, UR21, UR12 ;  /* 0x000000151f1572a4 */ /* 0x000fe4000f8e020c */
[----:B------:R-:W-:Y:S01]  /*ee60*/  UIMAD UR14, UR15, UR14, UR50 ;  /* 0x0000000e0f0e72a4 */ /* 0x000fe2000f8e0232 */
[----:B------:R-:W-:Y:S01]  /*ee70*/  @UP3 ULDC UR13, c[0x0][0x388] ;  /* 0x0000e200000d3ab9 */ /* 0x000fe20000000800 */
[----:B------:R-:W-:-:S02]  /*ee80*/  UIMAD UR20, UR20, UR5, UR6 ;  /* 0x00000005141472a4 */ /* 0x000fc4000f8e0206 */
[----:B------:R-:W-:Y:S02]  /*ee90*/  @UP3 USHF.R.U32.HI UR32, URZ, UR13, UR19 ;  /* 0x0000000d3f203299 */ /* 0x000fe40008011613 */
[----:B------:R-:W-:Y:S02]  /*eea0*/  UIMAD UR19, UR14, UR4, UR55 ;  /* 0x000000040e1372a4 */ /* 0x000fe4000f8e0237 */
[----:B------:R-:W-:Y:S01]  /*eeb0*/  UIMAD UR21, UR21, UR42, UR7 ;  /* 0x0000002a151572a4 */ /* 0x000fe2000f8e0207 */
[----:B------:R-:W-:Y:S02]  /*eec0*/  @UP0 ULDC.64 UR12, c[0x0][0x390] ;  /* 0x0000e400000c0ab9 */ /* 0x000fe40000000a00 */
[----:B------:R-:W-:Y:S01]  /*eed0*/  UMOV UR14, UR32 ;  /* 0x00000020000e7c82 */ /* 0x000fe20008000000 */
[----:B------:R-:W-:Y:S01]  /*eee0*/  UIMAD.WIDE.U32 UR36, UR32, UR12, URZ ;  /* 0x0000000c202472a5 */ /* 0x000fe2000f8e003f */
[----:B------:R-:W-:Y:S01]  /*eef0*/  UMOV UR17, UR9 ;  /* 0x0000000900117c82 */ /* 0x000fe20008000000 */
[----:B------:R-:W-:-:S02]  /*ef00*/  UMOV UR18, UR10 ;  /* 0x0000000a00127c82 */ /* 0x000fc40008000000 */
[----:B------:R-:W-:Y:S01]  /*ef10*/  @UP0 USHF.R.U32.HI UR14, URZ, UR13, UR37 ;  /* 0x0000000d3f0e0299 */ /* 0x000fe20008011625 */
[----:B------:R0:W-:Y:S01]  /*ef20*/  UTMALDG.5D.IM2COL [UR16], [UR40], UR43 ;  /* 0x00000010280073b4 */ /* 0x0001e2000806002b */
[----:B------:R-:W-:Y:S01]  /*ef30*/  @UP3 ULEA UR12, UR34, 0xb0, 0x8 ;  /* 0x000000b0220c3891 */ /* 0x000fe2000f8e403f */
[----:B------:R-:W-:Y:S01]  /*ef40*/  @UP1 ULDC UR13, c[0x0][0x39c] ;  /* 0x0000e700000d1ab9 */ /* 0x000fe20000000800 */
[----:B------:R-:W-:Y:S01]  /*ef50*/  @UP1 ULDC UR30, c[0x0][0x3a0] ;  /* 0x0000e800001e1ab9 */ /* 0x000fe20000000800 */
[----:B------:R-:W-:Y:S02]  /*ef60*/  ULOP3.LUT UR34, UR23, 0xb0, URZ, 0xfc, !UPT ;  /* 0x000000b017227892 */ /* 0x000fe4000f8efc3f */
[----:B------:R-:W-:Y:S02]  /*ef70*/  ULOP3.LUT UR50, UR23, 0xb8, URZ, 0xfc, !UPT ;  /* 0x000000b817327892 */ /* 0x000fe4000f8efc3f */
[----:B0-----:R-:W-:Y:S02]  /*ef80*/  UIMAD.WIDE.U32 UR16, UR11, UR13, URZ ;  /* 0x0000000d0b1072a5 */ /* 0x001fe4000f8e003f */
[----:B------:R-:W-:Y:S01]  /*ef90*/  UMOV UR22, UR11 ;  /* 0x0000000b00167c82 */ /* 0x000fe20008000000 */
[----:B------:R-:W-:Y:S01]  /*efa0*/  @UP3 ULDC UR13, c[0x0][0x384] ;  /* 0x0000e100000d3ab9 */ /* 0x000fe20000000800 */
[----:B------:R-:W-:-:S02]  /*efb0*/  UIADD3 UR20, -UR11, URZ, URZ ;  /* 0x0000003f0b147290 */ /* 0x000fc4000fffe13f */
[----:B------:R-:W-:Y:S01]  /*efc0*/  UIMAD.WIDE.U32 UR12, UR12, UR13, URZ ;  /* 0x0000000d0c0c72a5 */ /* 0x000fe2000f8e003f */
[----:B------:R-:W-:Y:S01]  /*efd0*/  @UP1 UMOV UR33, UR17 ;  /* 0x0000001100211c82 */ /* 0x000fe20008000000 */
[----:B------:R-:W-:Y:S01]  /*efe0*/  @UP3 ULDC UR17, c[0x0][0x388] ;  /* 0x0000e20000113ab9 */ /* 0x000fe20000000800 */
[----:B------:R-:W-:Y:S02]  /*eff0*/  @UP1 USHF.R.U32.HI UR22, URZ, UR30, UR33 ;  /* 0x0000001e3f161299 */ /* 0x000fe40008011621 */
[----:B------:R-:W0:Y:S01]  /*f000*/  S2UR UR33, SR_CTAID.X ;  /* 0x00000000002179c3 */ /* 0x000e220000002500 */
[----:B------:R-:W-:Y:S01]  /*f010*/  UMOV UR30, UR34 ;  /* 0x00000022001e7c82 */ /* 0x000fe20008000000 */
[----:B------:R-:W-:Y:S02]  /*f020*/  @UP3 USHF.R.U32.HI UR30, URZ, UR17, UR13 ;  /* 0x000000113f1e3299 */ /* 0x000fe4000801160d */
[----:B------:R-:W-:Y:S02]  /*f030*/  UIADD3 UR21, -UR22, URZ, URZ ;  /* 0x0000003f16157290 */ /* 0x000fe4000fffe13f */
[----:B------:R-:W-:-:S02]  /*f040*/  UIADD3 UR17, -UR29, URZ, URZ ;  /* 0x0000003f1d117290 */ /* 0x000fc4000fffe13f */
[----:B------:R-:W-:Y:S02]  /*f050*/  UIMAD UR20, UR39, UR20, UR29 ;  /* 0x00000014271472a4 */ /* 0x000fe4000f8e021d */
[----:B------:R-:W-:Y:S02]  /*f060*/  UIMAD UR21, UR31, UR21, UR11 ;  /* 0x000000151f1572a4 */ /* 0x000fe4000f8e020b */
[----:B------:R-:W-:Y:S02]  /*f070*/  UIMAD UR17, UR15, UR17, UR61 ;  /* 0x000000110f1172a4 */ /* 0x000fe4000f8e023d */
[----:B------:R-:W-:Y:S02]  /*f080*/  UIADD3 UR16, UR8, 0x7800, URZ ;  /* 0x0000780008107890 */ /* 0x000fe4000fffe03f */
[----:B------:R-:W-:Y:S02]  /*f090*/  UIMAD UR19, UR17, UR4, UR55 ;  /* 0x00000004111372a4 */ /* 0x000fe4000f8e0237 */
[----:B------:R-:W-:-:S02]  /*f0a0*/  UIMAD UR20, UR20, UR5, UR6 ;  /* 0x00000005141472a4 */ /* 0x000fc4000f8e0206 */
[----:B------:R-:W-:Y:S01]  /*f0b0*/  UIMAD UR21, UR21, UR42, UR7 ;  /* 0x0000002a151572a4 */ /* 0x000fe2000f8e0207 */
[----:B------:R-:W-:Y:S01]  /*f0c0*/  @UP0 ULDC.64 UR12, c[0x0][0x390] ;  /* 0x0000e400000c0ab9 */ /* 0x000fe20000000a00 */
[----:B------:R-:W-:Y:S01]  /*f0d0*/  UMOV UR17, UR9 ;  /* 0x0000000900117c82 */ /* 0x000fe20008000000 */
[----:B------:R-:W-:Y:S01]  /*f0e0*/  UIMAD.WIDE.U32 UR36, UR30, UR12, URZ ;  /* 0x0000000c1e2472a5 */ /* 0x000fe2000f8e003f */
[----:B------:R-:W-:Y:S02]  /*f0f0*/  @UP1 ULDC UR11, c[0x0][0x39c] ;  /* 0x0000e700000b1ab9 */ /* 0x000fe40000000800 */
[----:B------:R-:W-:Y:S01]  /*f100*/  UMOV UR12, UR30 ;  /* 0x0000001e000c7c82 */ /* 0x000fe20008000000 */
[----:B------:R-:W-:Y:S02]  /*f110*/  @UP0 USHF.R.U32.HI UR12, URZ, UR13, UR37 ;  /* 0x0000000d3f0c0299 */ /* 0x000fe40008011625 */
[----:B------:R1:W-:Y:S01]  /*f120*/  UTMALDG.5D.IM2COL [UR16], [UR40], UR43 ;  /* 0x00000010280073b4 */ /* 0x0003e2000806002b */
[----:B0-----:R-:W-:Y:S01]  /*f130*/  @UP3 ULEA UR13, UR33, 0xb8, 0x8 ;  /* 0x000000b8210d3891 */ /* 0x001fe2000f8e403f */
[----:B------:R-:W-:Y:S01]  /*f140*/  @UP3 ULDC UR29, c[0x0][0x384] ;  /* 0x0000e100001d3ab9 */ /* 0x000fe20000000800 */
[----:B------:R-:W-:Y:S01]  /*f150*/  @UP0 ULDC.64 UR36, c[0x0][0x390] ;  /* 0x0000e40000240ab9 */ /* 0x000fe20000000a00 */
[----:B------:R-:W-:Y:S01]  /*f160*/  UMOV UR61, UR45 ;  /* 0x0000002d003d7c82 */ /* 0x000fe20008000000 */
[----:B-1----:R-:W-:-:S02]  /*f170*/  UIMAD.WIDE.U32 UR16, UR24, UR11, URZ ;  /* 0x0000000b181072a5 */ /* 0x002fc4000f8e003f */
[----:B------:R-:W-:Y:S01]  /*f180*/  UIMAD.WIDE.U32 UR18, UR13, UR29, URZ ;  /* 0x0000001d0d1272a5 */ /* 0x000fe2000f8e003f */
[----:B------:R-:W-:Y:S01]  /*f190*/  @UP1 ULDC UR11, c[0x0][0x3a0] ;  /* 0x0000e800000b1ab9 */ /* 0x000fe20000000800 */
[----:B------:R-:W-:Y:S01]  /*f1a0*/  UMOV UR22, UR24 ;  /* 0x0000001800167c82 */ /* 0x000fe20008000000 */
[----:B------:R-:W-:Y:S02]  /*f1b0*/  UMOV UR29, UR49 ;  /* 0x00000031001d7c82 */ /* 0x000fe40008000000 */
[----:B------:R-:W-:Y:S01]  /*f1c0*/  @UP1 UMOV UR13, UR17 ;  /* 0x00000011000d1c82 */ /* 0x000fe20008000000 */
[----:B------:R-:W-:Y:S01]  /*f1d0*/  UMOV UR49, UR50 ;  /* 0x0000003200317c82 */ /* 0x000fe20008000000 */
[----:B------:R-:W-:Y:S02]  /*f1e0*/  @UP1 USHF.R.U32.HI UR22, URZ, UR11, UR13 ;  /* 0x0000000b3f161299 */ /* 0x000fe4000801160d */
[----:B------:R-:W-:Y:S01]  /*f1f0*/  UIADD3 UR20, -UR24, URZ, URZ ;  /* 0x0000003f18147290 */ /* 0x000fe2000fffe13f */
[----:B------:R-:W-:Y:S01]  /*f200*/  @UP3 ULDC UR11, c[0x0][0x388] ;  /* 0x0000e200000b3ab9 */ /* 0x000fe20000000800 */
[----:B------:R-:W-:-:S02]  /*f210*/  UIADD3 UR21, -UR22, URZ, URZ ;  /* 0x0000003f16157290 */ /* 0x000fc4000fffe13f */
[----:B------:R-:W-:Y:S02]  /*f220*/  @UP3 USHF.R.U32.HI UR49, URZ, UR11, UR19 ;  /* 0x0000000b3f313299 */ /* 0x000fe40008011613 */
[----:B------:R-:W-:Y:S02]  /*f230*/  UIADD3 UR11, -UR48, URZ, URZ ;  /* 0x0000003f300b7290 */ /* 0x000fe4000fffe13f */
[----:B------:R-:W-:Y:S02]  /*f240*/  UIMAD UR20, UR39, UR20, UR48 ;  /* 0x00000014271472a4 */ /* 0x000fe4000f8e0230 */
[----:B------:R-:W-:Y:S02]  /*f250*/  UIMAD UR21, UR31, UR21, UR24 ;  /* 0x000000151f1572a4 */ /* 0x000fe4000f8e0218 */
[----:B------:R-:W-:Y:S02]  /*f260*/  UIMAD UR11, UR15, UR11, UR60 ;  /* 0x0000000b0f0b72a4 */ /* 0x000fe4000f8e023c */
[----:B------:R-:W-:-:S02]  /*f270*/  UIADD3 UR16, UR8, 0x8000, URZ ;  /* 0x0000800008107890 */ /* 0x000fc4000fffe03f */
[----:B------:R-:W-:Y:S02]  /*f280*/  UIMAD UR19, UR11, UR4, UR55 ;  /* 0x000000040b1372a4 */ /* 0x000fe4000f8e0237 */
[----:B------:R-:W-:Y:S02]  /*f290*/  UIMAD UR20, UR20, UR5, UR6 ;  /* 0x00000005141472a4 */ /* 0x000fe4000f8e0206 */
[----:B------:R-:W-:Y:S01]  /*f2a0*/  UIMAD UR21, UR21, UR42, UR7 ;  /* 0x0000002a151572a4 */ /* 0x000fe2000f8e0207 */
[----:B------:R-:W-:Y:S01]  /*f2b0*/  UMOV UR17, UR9 ;  /* 0x0000000900117c82 */ /* 0x000fe20008000000 */
[----:B------:R-:W-:Y:S01]  /*f2c0*/  UMOV UR18, UR10 ;  /* 0x0000000a00127c82 */ /* 0x000fe20008000000 */
[----:B------:R-:W-:Y:S01]  /*f2d0*/  @UP1 ULDC UR11, c[0x0][0x39c] ;  /* 0x0000e700000b1ab9 */ /* 0x000fe20000000800 */
[----:B------:R-:W-:Y:S01]  /*f2e0*/  @UP3 ULEA UR13, UR33, 0xc0, 0x8 ;  /* 0x000000c0210d3891 */ /* 0x000fe2000f8e403f */
[----:B------:R-:W-:Y:S01]  /*f2f0*/  @UP3 ULDC UR24, c[0x0][0x384] ;  /* 0x0000e10000183ab9 */ /* 0x000fe20000000800 */
[----:B------:R-:W-:-:S03]  /*f300*/  ULOP3.LUT UR48, UR23, 0xc0, URZ, 0xfc, !UPT ;  /* 0x000000c017307892 */ /* 0x000fc6000f8efc3f */
[----:B------:R0:W-:Y:S01]  /*f310*/  UTMALDG.5D.IM2COL [UR16], [UR40], UR43 ;  /* 0x00000010280073b4 */ /* 0x0001e2000806002b */
[----:B------:R-:W-:Y:S01]  /*f320*/  UMOV UR60, UR44 ;  /* 0x0000002c003c7c82 */ /* 0x000fe20008000000 */
[----:B------:R-:W-:-:S03]  /*f330*/  UIMAD.WIDE.U32 UR44, UR49, UR36, URZ ;  /* 0x00000024312c72a5 */ /* 0x000fc6000f8e003f */
[----:B------:R-:W-:Y:S01]  /*f340*/  UMOV UR36, UR29 ;  /* 0x0000001d00247c82 */ /* 0x000fe20008000000 */
[----:B------:R-:W-:Y:S01]  /*f350*/  UMOV UR29, UR49 ;  /* 0x00000031001d7c82 */ /* 0x000fe20008000000 */
[----:B------:R-:W-:Y:S02]  /*f360*/  @UP0 USHF.R.U32.HI UR29, URZ, UR37, UR45 ;  /* 0x000000253f1d0299 */ /* 0x000fe4000801162d */
[----:B0-----:R-:W-:Y:S02]  /*f370*/  UIMAD.WIDE.U32 UR16, UR26, UR11, URZ ;  /* 0x0000000b1a1072a5 */ /* 0x001fe4000f8e003f */
[----:B------:R-:W-:Y:S01]  /*f380*/  UIMAD.WIDE.U32 UR18, UR13, UR24, URZ ;  /* 0x000000180d1272a5 */ /* 0x000fe2000f8e003f */
[----:B------:R-:W-:Y:S01]  /*f390*/  @UP1 ULDC UR11, c[0x0][0x3a0] ;  /* 0x0000e800000b1ab9 */ /* 0x000fe20000000800 */
[----:B------:R-:W-:Y:S01]  /*f3a0*/  UMOV UR22, UR26 ;  /* 0x0000001a00167c82 */ /* 0x000fe20008000000 */
[----:B------:R-:W-:Y:S02]  /*f3b0*/  UIADD3 UR20, -UR26, URZ, URZ ;  /* 0x0000003f1a147290 */ /* 0x000fe4000fffe13f */
[----:B------:R-:W-:Y:S01]  /*f3c0*/  @UP1 UMOV UR13, UR17 ;  /* 0x00000011000d1c82 */ /* 0x000fe20008000000 */
[----:B------:R-:W-:-:S02]  /*f3d0*/  UIADD3 UR16, UR8, 0x8800, URZ ;  /* 0x0000880008107890 */ /* 0x000fc4000fffe03f */
[----:B------:R-:W-:Y:S02]  /*f3e0*/  @UP1 USHF.R.U32.HI UR22, URZ, UR11, UR13 ;  /* 0x0000000b3f161299 */ /* 0x000fe4000801160d */
[----:B------:R-:W-:Y:S01]  /*f3f0*/  UIMAD UR20, UR39, UR20, UR46 ;  /* 0x00000014271472a4 */ /* 0x000fe2000f8e022e */
[----:B------:R-:W-:Y:S01]  /*f400*/  @UP3 ULDC UR11, c[0x0][0x388] ;  /* 0x0000e200000b3ab9 */ /* 0x000fe20000000800 */
[----:B------:R-:W-:Y:S01]  /*f410*/  UMOV UR13, UR48 ;  /* 0x00000030000d7c82 */ /* 0x000fe20008000000 */
[----:B------:R-:W-:Y:S02]  /*f420*/  @UP3 USHF.R.U32.HI UR13, URZ, UR11, UR19 ;  /* 0x0000000b3f0d3299 */ /* 0x000fe40008011613 */
[----:B------:R-:W-:Y:S02]  /*f430*/  UIADD3 UR21, -UR22, URZ, URZ ;  /* 0x0000003f16157290 */ /* 0x000fe4000fffe13f */
[----:B------:R-:W-:Y:S02]  /*f440*/  UIADD3 UR11, -UR46, URZ, URZ ;  /* 0x0000003f2e0b7290 */ /* 0x000fe4000fffe13f */
[----:B------:R-:W-:-:S02]  /*f450*/  UIMAD UR21, UR31, UR21, UR26 ;  /* 0x000000151f1572a4 */ /* 0x000fc4000f8e021a */
[----:B------:R-:W-:Y:S02]  /*f460*/  UIMAD UR11, UR15, UR11, UR59 ;  /* 0x0000000b0f0b72a4 */ /* 0x000fe4000f8e023b */
[----:B------:R-:W-:Y:S02]  /*f470*/  UIMAD UR20, UR20, UR5, UR6 ;  /* 0x00000005141472a4 */ /* 0x000fe4000f8e0206 */
[----:B------:R-:W-:Y:S02]  /*f480*/  UIMAD UR19, UR11, UR4, UR55 ;  /* 0x000000040b1372a4 */ /* 0x000fe4000f8e0237 */
[----:B------:R-:W-:Y:S01]  /*f490*/  UIMAD UR21, UR21, UR42, UR7 ;  /* 0x0000002a151572a4 */ /* 0x000fe2000f8e0207 */
[----:B------:R-:W-:Y:S01]  /*f4a0*/  UMOV UR17, UR9 ;  /* 0x0000000900117c82 */ /* 0x000fe20008000000 */
[----:B------:R-:W-:Y:S01]  /*f4b0*/  UMOV UR18, UR10 ;  /* 0x0000000a00127c82 */ /* 0x000fe20008000000 */
[----:B------:R-:W-:Y:S01]  /*f4c0*/  @UP1 ULDC UR24, c[0x0][0x39c] ;  /* 0x0000e70000181ab9 */ /* 0x000fe20000000800 */
[----:B------:R-:W-:Y:S01]  /*f4d0*/  @UP3 ULEA UR26, UR33, 0xc8, 0x8 ;  /* 0x000000c8211a3891 */ /* 0x000fe2000f8e403f */
[----:B------:R-:W-:Y:S01]  /*f4e0*/  UMOV UR59, UR60 ;  /* 0x0000003c003b7c82 */ /* 0x000fe20008000000 */
[----:B------:R-:W-:-:S03]  /*f4f0*/  ULOP3.LUT UR60, UR23, 0xc8, URZ, 0xfc, !UPT ;  /* 0x000000c8173c7892 */ /* 0x000fc6000f8efc3f */
[----:B------:R0:W-:Y:S01]  /*f500*/  UTMALDG.5D.IM2COL [UR16], [UR40], UR43 ;  /* 0x00000010280073b4 */ /* 0x0001e2000806002b */
[----:B------:R-:W-:Y:S01]  /*f510*/  @UP3 ULDC UR33, c[0x0][0x384] ;  /* 0x0000e10000213ab9 */ /* 0x000fe20000000800 */
[----:B------:R-:W-:Y:S01]  /*f520*/  UMOV UR46, UR36 ;  /* 0x00000024002e7c82 */ /* 0x000fe20008000000 */
[----:B------:R-:W-:Y:S01]  /*f530*/  @UP0 ULDC.64 UR36, c[0x0][0x390] ;  /* 0x0000e40000240ab9 */ /* 0x000fe20000000a00 */
[----:B------:R-:W-:Y:S01]  /*f540*/  UMOV UR11, UR13 ;  /* 0x0000000d000b7c82 */ /* 0x000fe20008000000 */
[----:B------:R-:W-:-:S04]  /*f550*/  UIMAD.WIDE.U32 UR44, UR13, UR36, URZ ;  /* 0x000000240d2c72a5 */ /* 0x000fc8000f8e003f */
[----:B------:R-:W-:-:S03]  /*f560*/  @UP0 USHF.R.U32.HI UR11, URZ, UR37, UR45 ;  /* 0x000000253f0b0299 */ /* 0x000fc6000801162d */
[----:B------:R-:W-:Y:S01]  /*f570*/  @UP0 ULDC.64 UR44, c[0x0][0x390] ;  /* 0x0000e400002c0ab9 */ /* 0x000fe20000000a00 */
[----:B0-----:R-:W-:Y:S02]  /*f580*/  UIMAD.WIDE.U32 UR16, UR28, UR24, URZ ;  /* 0x000000181c1072a5 */ /* 0x001fe4000f8e003f */
[----:B------:R-:W-:Y:S01]  /*f590*/  UIMAD.WIDE.U32 UR18, UR26, UR33, URZ ;  /* 0x000000211a1272a5 */ /* 0x000fe2000f8e003f */
[----:B------:R-:W-:Y:S02]  /*f5a0*/  @UP1 ULDC UR24, c[0x0][0x3a0] ;  /* 0x0000e80000181ab9 */ /* 0x000fe40000000800 */
[----:B------:R-:W-:Y:S01]  /*f5b0*/  UMOV UR33, UR59 ;  /* 0x0000003b00217c82 */ /* 0x000fe20008000000 */
[----:B------:R-:W-:Y:S01]  /*f5c0*/  UMOV UR59, UR46 ;  /* 0x0000002e003b7c82 */ /* 0x000fe20008000000 */
[----:B------:R-:W-:Y:S01]  /*f5d0*/  @UP1 UMOV UR26, UR17 ;  /* 0x00000011001a1c82 */ /* 0x000fe20008000000 */
[----:B------:R-:W-:Y:S01]  /*f5e0*/  @UP3 ULDC UR17, c[0x0][0x388] ;  /* 0x0000e20000113ab9 */ /* 0x000fe20000000800 */
[----:B------:R-:W-:Y:S01]  /*f5f0*/  UMOV UR46, UR60 ;  /* 0x0000003c002e7c82 */ /* 0x000fe20008000000 */
[----:B------:R-:W-:-:S02]  /*f600*/  @UP3 USHF.R.U32.HI UR46, URZ, UR17, UR19 ;  /* 0x000000113f2e3299 */ /* 0x000fc40008011613 */
[----:B------:R-:W-:Y:S01]  /*f610*/  UIADD3 UR17, -UR47, URZ, URZ ;  /* 0x0000003f2f117290 */ /* 0x000fe2000fffe13f */
[----:B------:R-:W-:Y:S01]  /*f620*/  UMOV UR22, UR28 ;  /* 0x0000001c00167c82 */ /* 0x000fe20008000000 */
[----:B------:R-:W-:Y:S02]  /*f630*/  @UP1 USHF.R.U32.HI UR22, URZ, UR24, UR26 ;  /* 0x000000183f161299 */ /* 0x000fe4000801161a */
[----:B------:R-:W-:Y:S01]  /*f640*/  UIMAD UR17, UR15, UR17, UR58 ;  /* 0x000000110f1172a4 */ /* 0x000fe2000f8e023a */
[----:B------:R-:W0:Y:S01]  /*f650*/  S2UR UR58, SR_CTAID.X ;  /* 0x00000000003a79c3 */ /* 0x000e220000002500 */
[----:B------:R-:W-:Y:S02]  /*f660*/  UIADD3 UR20, -UR28, URZ, URZ ;  /* 0x0000003f1c147290 */ /* 0x000fe4000fffe13f */
[----:B------:R-:W-:Y:S02]  /*f670*/  UIADD3 UR21, -UR22, URZ, URZ ;  /* 0x0000003f16157290 */ /* 0x000fe4000fffe13f */
[----:B------:R-:W-:-:S02]  /*f680*/  UIMAD UR20, UR39, UR20, UR47 ;  /* 0x00000014271472a4 */ /* 0x000fc4000f8e022f */
[----:B------:R-:W-:Y:S02]  /*f690*/  UIMAD UR21, UR31, UR21, UR28 ;  /* 0x000000151f1572a4 */ /* 0x000fe4000f8e021c */
[----:B------:R-:W-:Y:S02]  /*f6a0*/  UIMAD.WIDE.U32 UR36, UR46, UR44, URZ ;  /* 0x0000002c2e2472a5 */ /* 0x000fe4000f8e003f */
[----:B------:R-:W-:Y:S02]  /*f6b0*/  UIADD3 UR16, UR8, 0x9000, URZ ;  /* 0x0000900008107890 */ /* 0x000fe4000fffe03f */
[----:B------:R-:W-:Y:S02]  /*f6c0*/  UIMAD UR19, UR17, UR4, UR55 ;  /* 0x00000004111372a4 */ /* 0x000fe4000f8e0237 */
[----:B------:R-:W-:Y:S02]  /*f6d0*/  UIMAD UR20, UR20, UR5, UR6 ;  /* 0x00000005141472a4 */ /* 0x000fe4000f8e0206 */
[----:B------:R-:W-:Y:S01]  /*f6e0*/  UIMAD UR21, UR21, UR42, UR7 ;  /* 0x0000002a151572a4 */ /* 0x000fe2000f8e0207 */
[----:B------:R-:W-:Y:S01]  /*f6f0*/  @UP0 UMOV UR17, UR37 ;  /* 0x0000002500110c82 */ /* 0x000fe20008000000 */
[----:B------:R-:W-:Y:S01]  /*f700*/  UMOV UR37, UR46 ;  /* 0x0000002e00257c82 */ /* 0x000fe20008000000 */
[----:B------:R-:W-:Y:S01]  /*f710*/  @UP0 USHF.R.U32.HI UR37, URZ, UR45, UR17 ;  /* 0x0000002d3f250299 */ /* 0x000fe20008011611 */
[----:B------:R-:W-:-:S02]  /*f720*/  UMOV UR18, UR10 ;  /* 0x0000000a00127c82 */ /* 0x000fc40008000000 */
[----:B------:R-:W-:Y:S01]  /*f730*/  UMOV UR17, UR9 ;  /* 0x0000000900117c82 */ /* 0x000fe20008000000 */
[----:B------:R-:W-:Y:S02]  /*f740*/  @UP1 ULDC UR24, c[0x0][0x39c] ;  /* 0x0000e70000181ab9 */ /* 0x000fe40000000800 */
[----:B------:R1:W-:Y:S01]  /*f750*/  UTMALDG.5D.IM2COL [UR16], [UR40], UR43 ;  /* 0x00000010280073b4 */ /* 0x0003e2000806002b */
[----:B0-----:R-:W-:Y:S01]  /*f760*/  @UP3 ULEA UR26, UR58, 0xd0, 0x8 ;  /* 0x000000d03a1a3891 */ /* 0x001fe2000f8e403f */
[----:B------:R-:W-:Y:S01]  /*f770*/  UMOV UR44, UR61 ;  /* 0x0000003d002c7c82 */ /* 0x000fe20008000000 */
[----:B------:R-:W-:Y:S01]  /*f780*/  @UP3 ULDC UR28, c[0x0][0x384] ;  /* 0x0000e100001c3ab9 */ /* 0x000fe20000000800 */
        /* <DEDUP_REMOVED lines=22> */
[----:B------:R-:W-:Y:S01]  /*f8f0*/  UMOV UR18, UR10 ;  /* 0x0000000a00127c82 */ /* 0x000fe20008000000 */
[----:B------:R-:W-:Y:S01]  /*f900*/  UMOV UR57, UR44 ;  /* 0x0000002c00397c82 */ /* 0x000fe20008000000 */
[----:B------:R-:W-:Y:S01]  /*f910*/  @UP1 ULDC UR24, c[0x0][0x39c] ;  /* 0x0000e70000181ab9 */ /* 0x000fe20000000800 */
[----:B------:R-:W-:-:S03]  /*f920*/  UIMAD.WIDE.U32 UR44, UR47, UR26, URZ ;  /* 0x0000001a2f2c72a5 */ /* 0x000fc6000f8e003f */
[----:B------:R0:W-:Y:S01]  /*f930*/  UTMALDG.5D.IM2COL [UR16], [UR40], UR43 ;  /* 0x00000010280073b4 */ /* 0x0001e2000806002b */
[----:B------:R-:W-:Y:S01]  /*f940*/  @UP3 ULEA UR26, UR58, 0xd8, 0x8 ;  /* 0x000000d83a1a3891 */ /* 0x000fe2000f8e403f */
[----:B------:R-:W-:Y:S01]  /*f950*/  UMOV UR36, UR47 ;  /* 0x0000002f00247c82 */ /* 0x000fe20008000000 */
[----:B------:R-:W-:Y:S02]  /*f960*/  ULOP3.LUT UR58, UR23, 0xd8, URZ, 0xfc, !UPT ;  /* 0x000000d8173a7892 */ /* 0x000fe4000f8efc3f */
[----:B------:R-:W-:Y:S01]  /*f970*/  @UP0 USHF.R.U32.HI UR36, URZ, UR27, UR45 ;  /* 0x0000001b3f240299 */ /* 0x000fe2000801162d */
[----:B------:R-:W-:Y:S02]  /*f980*/  UMOV UR28, UR33 ;  /* 0x00000021001c7c82 */ /* 0x000fe40008000000 */
[----:B------:R-:W-:Y:S01]  /*f990*/  @UP3 ULDC UR27, c[0x0][0x384] ;  /* 0x0000e100001b3ab9 */ /* 0x000fe20000000800 */
[----:B------:R-:W-:Y:S01]  /*f9a0*/  UMOV UR38, UR60 ;  /* 0x0000003c00267c82 */ /* 0x000fe20008000000 */
[----:B------:R-:W-:Y:S01]  /*f9b0*/  UMOV UR44, UR58 ;  /* 0x0000003a002c7c82 */ /* 0x000fe20008000000 */
        /* <DEDUP_REMOVED lines=13> */
[----:B------:R-:W-:Y:S01]  /*fa90*/  UIMAD UR17, UR15, UR17, UR56 ;  /* 0x000000110f1172a4 */ /* 0x000fe2000f8e0238 */
[----:B------:R-:W0:Y:S01]  /*faa0*/  S2UR UR56, SR_CTAID.X ;  /* 0x00000000003879c3 */ /* 0x000e220000002500 */
        /* <DEDUP_REMOVED lines=14> */
[----:B------:R-:W-:Y:S01]  /*fb90*/  @UP3 ULDC UR26, c[0x0][0x384] ;  /* 0x0000e100001a3ab9 */ /* 0x000fe20000000800 */
[----:B0-----:R-:W-:Y:S02]  /*fba0*/  @UP3 ULEA UR25, UR56, 0xe0, 0x8 ;  /* 0x000000e038193891 */ /* 0x001fe4000f8e403f */
        /* <DEDUP_REMOVED lines=27> */
[----:B------:R-:W-:Y:S01]  /*fd60*/  UMOV UR51, UR59 ;  /* 0x0000003b00337c82 */ /* 0x000fe20008000000 */
[----:B------:R-:W-:Y:S01]  /*fd70*/  @UP3 ULDC UR26, c[0x0][0x384] ;  /* 0x0000e100001a3ab9 */ /* 0x000fe20000000800 */
[----:B------:R-:W-:Y:S01]  /*fd80*/  ULOP3.LUT UR59, UR23, 0xe8, URZ, 0xfc, !UPT ;  /* 0x000000e8173b7892 */ /* 0x000fe2000f8efc3f */
[----:B------:R-:W-:Y:S01]  /*fd90*/  UMOV UR32, UR38 ;  /* 0x0000002600207c82 */ /* 0x000fe20008000000 */
[----:B------:R-:W-:Y:S01]  /*fda0*/  UMOV UR38, UR28 ;  /* 0x0000001c00267c82 */ /* 0x000fe20008000000 */
[----:B------:R-:W-:-:S04]  /*fdb0*/  UIADD3 UR28, -UR29, URZ, URZ ;  /* 0x0000003f1d1c7290 */ /* 0x000fc8000fffe13f */
[----:B------:R-:W-:Y:S01]  /*fdc0*/  UMOV UR35, UR59 ;  /* 0x0000003b00237c82 */ /* 0x000fe20008000000 */
[----:B------:R-:W-:-:S04]  /*fdd0*/  UIMAD UR28, UR39, UR28, UR49 ;  /* 0x0000001c271c72a4 */ /* 0x000fc8000f8e0231 */
[----:B------:R-:W-:Y:S02]  /*fde0*/  UIMAD UR28, UR28, UR5, UR6 ;  /* 0x000000051c1c72a4 */ /* 0x000fe4000f8e0206 */
        /* <DEDUP_REMOVED lines=21> */
[----:B------:R-:W-:Y:S01]  /*ff40*/  @UP1 ULDC UR12, c[0x0][0x39c] ;  /* 0x0000e700000c1ab9 */ /* 0x000fe20000000800 */
[----:B------:R-:W-:-:S02]  /*ff50*/  UIMAD.WIDE.U32 UR26, UR35, UR24, URZ ;  /* 0x00000018231a72a5 */ /* 0x000fc4000f8e003f */
[----:B------:R-:W-:Y:S02]  /*ff60*/  UMOV UR34, UR35 ;  /* 0x0000002300227c82 */ /* 0x000fe40008000000 */
[----:B------:R0:W-:Y:S01]  /*ff70*/  UTMALDG.5D.IM2COL [UR16], [UR40], UR43 ;  /* 0x00000010280073b4 */ /* 0x0001e2000806002b */
[----:B------:R-:W-:Y:S01]  /*ff80*/  @UP0 USHF.R.U32.HI UR34, URZ, UR25, UR27 ;  /* 0x000000193f220299 */ /* 0x000fe2000801161b */
[----:B------:R-:W-:Y:S02]  /*ff90*/  UMOV UR30, UR29 ;  /* 0x0000001d001e7c82 */ /* 0x000fe40008000000 */
[----:B------:R-:W-:Y:S01]  /*ffa0*/  @UP1 ULDC UR25, c[0x0][0x39c] ;  /* 0x0000e70000191ab9 */ /* 0x000fe20000000800 */
[----:B------:R-:W-:Y:S01]  /*ffb0*/  UIADD3 UR24, UR8, 0xb800, URZ ;  /* 0x0000b80008187890 */ /* 0x000fe2000fffe03f */
        /* <DEDUP_REMOVED lines=8> */
[----:B------:R-:W-:Y:S02]  /*10040*/  @UP1 USHF.R.U32.HI UR30, URZ, UR12, UR25 ;  /* 0x0000000c3f1e1299 */ /* 0x000fe40008011619 */
[----:B------:R-:W-:Y:S01]  /*10050*/  UIMAD UR20, UR39, UR20, UR13 ;  /* 0x00000014271472a4 */ /* 0x000fe2000f8e020d */
[----:B------:R-:W-:Y:S01]  /*10060*/  @UP1 ULDC UR12, c[0x0][0x3a0] ;  /* 0x0000e800000c1ab9 */ /* 0x000fe20000000800 */
[----:B------:R-:W-:Y:S02]  /*10070*/  UIADD3 UR16, -UR30, URZ, URZ ;  /* 0x0000003f1e107290 */ /* 0x000fe4000fffe13f */
[----:B------:R-:W-:Y:S02]  /*10080*/  @UP1 USHF.R.U32.HI UR22, URZ, UR12, UR17 ;  /* 0x0000000c3f161299 */ /* 0x000fe40008011611 */
[----:B------:R-:W-:-:S02]  /*10090*/  UIADD3 UR12, -UR49, URZ, URZ ;  /* 0x0000003f310c7290 */ /* 0x000fc4000fffe13f */
[----:B------:R-:W-:Y:S02]  /*100a0*/  UIMAD UR16, UR31, UR16, UR29 ;  /* 0x000000101f1072a4 */ /* 0x000fe4000f8e021d */
[----:B------:R-:W-:Y:S02]  /*100b0*/  UIMAD UR27, UR15, UR12, UR50 ;  /* 0x0000000c0f1b72a4 */ /* 0x000fe4000f8e0232 */
[----:B------:R-:W-:Y:S02]  /*100c0*/  UIADD3 UR12, -UR13, URZ, URZ ;  /* 0x0000003f0d0c7290 */ /* 0x000fe4000fffe13f */
[----:B------:R-:W-:Y:S02]  /*100d0*/  UIADD3 UR13, -UR22, URZ, URZ ;  /* 0x0000003f160d7290 */ /* 0x000fe4000fffe13f */
[----:B------:R-:W-:Y:S02]  /*100e0*/  UIMAD UR12, UR15, UR12, UR48 ;  /* 0x0000000c0f0c72a4 */ /* 0x000fe4000f8e0230 */
[----:B------:R-:W-:-:S02]  /*100f0*/  UIMAD UR13, UR31, UR13, UR11 ;  /* 0x0000000d1f0d72a4 */ /* 0x000fc4000f8e020b */
        /* <DEDUP_REMOVED lines=8> */
[----:B------:R-:W-:Y:S01]  /*10180*/  UMOV UR17, UR9 ;  /* 0x0000000900117c82 */ /* 0x000fe20008000000 */
[----:B------:R-:W-:Y:S01]  /*10190*/  @UP3 ULEA UR13, UR56, 0xf0, 0x8 ;  /* 0x000000f0380d3891 */ /* 0x000fe2000f8e403f */
[----:B------:R0:W-:Y:S01]  /*101a0*/  UTMALDG.5D.IM2COL [UR24], [UR40], UR43 ;  /* 0x00000018280073b4 */ /* 0x0001e2000806002b */
[----:B------:R-:W-:-:S02]  /*101b0*/  ULOP3.LUT UR51, UR23, 0xf0, URZ, 0xfc, !UPT ;  /* 0x000000f017337892 */ /* 0x000fc4000f8efc3f */
[----:B------:R-:W-:Y:S01]  /*101c0*/  @UP3 ULEA UR12, UR56, 0xf8, 0x8 ;  /* 0x000000f8380c3891 */ /* 0x000fe2000f8e403f */
[----:B------:R-:W-:Y:S01]  /*101d0*/  @UP3 ULDC UR11, c[0x0][0x384] ;  /* 0x0000e100000b3ab9 */ /* 0x000fe20000000800 */
[----:B------:R-:W-:Y:S01]  /*101e0*/  USHF.L.U32 UR56, UR56, 0x8, URZ ;  /* 0x0000000838387899 */ /* 0x000fe2000800063f */
[----:B------:R1:W-:Y:S01]  /*101f0*/  UTMALDG.5D.IM2COL [UR16], [UR40], UR43 ;  /* 0x00000010280073b4 */ /* 0x0003e2000806002b */
[----:B------:R-:W-:Y:S01]  /*10200*/  ULOP3.LUT UR55, UR23, 0xf8, URZ, 0xfc, !UPT ;  /* 0x000000f817377892 */ /* 0x000fe2000f8efc3f */
[----:B------:R-:W-:Y:S01]  /*10210*/  UMOV UR48, UR32 ;  /* 0x0000002000307c82 */ /* 0x000fe20008000000 */
[----:B------:R-:W-:Y:S01]  /*10220*/  UMOV UR50, UR57 ;  /* 0x0000003900327c82 */ /* 0x000fe20008000000 */
[----:B0-----:R-:W-:Y:S01]  /*10230*/  @UP3 ULDC UR24, c[0x0][0x388] ;  /* 0x0000e20000183ab9 */ /* 0x001fe20000000800 */
[----:B------:R-:W-:Y:S01]  /*10240*/  UMOV UR25, UR51 ;  /* 0x0000003300197c82 */ /* 0x000fe20008000000 */
[----:B------:R-:W-:Y:S01]  /*10250*/  @UP0 ULDC.64 UR28, c[0x0][0x390] ;  /* 0x0000e400001c0ab9 */ /* 0x000fe20000000a00 */
[----:B------:R-:W-:Y:S01]  /*10260*/  @UP0 ULDC.64 UR26, c[0x0][0x390] ;  /* 0x0000e400001a0ab9 */ /* 0x000fe20000000a00 */
[----:B------:R-:W-:Y:S01]  /*10270*/  UMOV UR30, UR38 ;  /* 0x00000026001e7c82 */ /* 0x000fe20008000000 */
[----:B-1----:R-:W-:Y:S01]  /*10280*/  @UP3 ULDC UR19, c[0x0][0x384] ;  /* 0x0000e10000133ab9 */ /* 0x002fe20000000800 */
[----:B------:R-:W-:Y:S01]  /*10290*/  UIMAD.WIDE.U32 UR16, UR13, UR11, URZ ;  /* 0x0000000b0d1072a5 */ /* 0x000fe2000f8e003f */
[----:B------:R-:W-:Y:S01]  /*102a0*/  @UP3 ULDC UR18, c[0x0][0x384] ;  /* 0x0000e10000123ab9 */ /* 0x000fe20000000800 */
[----:B------:R-:W-:-:S02]  /*102b0*/  UIMAD.WIDE.U32 UR12, UR12, UR19, URZ ;  /* 0x000000130c0c72a5 */ /* 0x000fc4000f8e003f */
[----:B------:R-:W-:Y:S02]  /*102c0*/  UIMAD.WIDE.U32 UR18, UR56, UR18, URZ ;  /* 0x00000012381272a5 */ /* 0x000fe4000f8e003f */
[----:B------:R-:W-:Y:S01]  /*102d0*/  @UP3 USHF.R.U32.HI UR25, URZ, UR24, UR17 ;  /* 0x000000183f193299 */ /* 0x000fe20008011611 */
[----:B------:R-:W-:Y:S02]  /*102e0*/  @UP3 ULDC UR20, c[0x0][0x388] ;  /* 0x0000e20000143ab9 */ /* 0x000fe40000000800 */
[----:B------:R-:W-:Y:S01]  /*102f0*/  UMOV UR12, UR55 ;  /* 0x00000037000c7c82 */ /* 0x000fe20008000000 */
[----:B------:R-:W-:Y:S02]  /*10300*/  UIMAD.WIDE.U32 UR16, UR25, UR28, URZ ;  /* 0x0000001c191072a5 */ /* 0x000fe4000f8e003f */
[----:B------:R-:W-:Y:S01]  /*10310*/  @UP3 USHF.R.U32.HI UR12, URZ, UR20, UR13 ;  /* 0x000000143f0c3299 */ /* 0x000fe2000801160d */
[----:B------:R-:W-:Y:S02]  /*10320*/  @UP3 ULDC UR11, c[0x0][0x388] ;  /* 0x0000e200000b3ab9 */ /* 0x000fe40000000800 */
[----:B------:R-:W-:Y:S01]  /*10330*/  @UP3 UMOV UR13, UR19 ;  /* 0x00000013000d3c82 */ /* 0x000fe20008000000 */
[----:B------:R-:W-:Y:S01]  /*10340*/  @UP0 ULDC.64 UR18, c[0x0][0x390] ;  /* 0x0000e40000120ab9 */ /* 0x000fe20000000a00 */
[----:B------:R-:W-:-:S02]  /*10350*/  @UP3 USHF.R.U32.HI UR23, URZ, UR11, UR13 ;  /* 0x0000000b3f173299 */ /* 0x000fc4000801160d */
[----:B------:R-:W-:Y:S01]  /*10360*/  UIMAD.WIDE.U32 UR20, UR12, UR26, URZ ;  /* 0x0000001a0c1472a5 */ /* 0x000fe2000f8e003f */
[----:B------:R-:W-:Y:S01]  /*10370*/  @UP0 UMOV UR11, UR17 ;  /* 0x00000011000b0c82 */ /* 0x000fe20008000000 */
[----:B------:R-:W-:-:S03]  /*10380*/  UIMAD.WIDE.U32 UR16, UR23, UR18, URZ ;  /* 0x00000012171072a5 */ /* 0x000fc6000f8e003f */
[----:B------:R-:W-:Y:S01]  /*10390*/  UMOV UR32, UR23 ;  /* 0x0000001700207c82 */ /* 0x000fe20008000000 */
[----:B------:R-:W-:Y:S01]  /*103a0*/  @UP3 ULDC UR18, c[0x0][0x384] ;  /* 0x0000e10000123ab9 */ /* 0x000fe20000000800 */
[----:B------:R-:W-:Y:S01]  /*103b0*/  @UP0 USHF.R.U32.HI UR32, URZ, UR19, UR17 ;  /* 0x000000133f200299 */ /* 0x000fe20008011611 */
[----:B------:R-:W-:Y:S01]  /*103c0*/  @UP1 ULDC UR20, c[0x0][0x3a0] ;  /* 0x0000e80000141ab9 */ /* 0x000fe20000000800 */
[----:B------:R-:W-:Y:S01]  /*103d0*/  @UP1 ULDC UR16, c[0x0][0x39c] ;  /* 0x0000e70000101ab9 */ /* 0x000fe20000000800 */
[----:B------:R-:W-:Y:S02]  /*103e0*/  UIMAD.WIDE.U32 UR18, UR57, UR18, URZ ;  /* 0x00000012391272a5 */ /* 0x000fe4000f8e003f */
[----:B------:R-:W-:Y:S02]  /*103f0*/  UIMAD.WIDE.U32 UR16, UR37, UR16, URZ ;  /* 0x00000010251072a5 */ /* 0x000fe4000f8e003f */
[----:B------:R-:W-:Y:S01]  /*10400*/  UMOV UR22, UR37 ;  /* 0x0000002500167c82 */ /* 0x000fe20008000000 */
[----:B------:R-:W-:Y:S01]  /*10410*/  UMOV UR13, UR25 ;  /* 0x00000019000d7c82 */ /* 0x000fe20008000000 */
[----:B------:R-:W-:-:S02]  /*10420*/  @UP1 USHF.R.U32.HI UR22, URZ, UR20, UR17 ;  /* 0x000000143f161299 */ /* 0x000fc40008011611 */
[----:B------:R-:W-:Y:S01]  /*10430*/  @UP0 USHF.R.U32.HI UR13, URZ, UR29, UR11 ;  /* 0x0000001d3f0d0299 */ /* 0x000fe2000801160b */
[----:B------:R-:W-:Y:S02]  /*10440*/  @UP3 ULDC UR17, c[0x0][0x388] ;  /* 0x0000e20000113ab9 */ /* 0x000fe40000000800 */
[----:B------:R-:W-:Y:S01]  /*10450*/  UMOV UR11, UR12 ;  /* 0x0000000c000b7c82 */ /* 0x000fe20008000000 */
[----:B------:R-:W-:Y:S02]  /*10460*/  @UP0 USHF.R.U32.HI UR11, URZ, UR27, UR21 ;  /* 0x0000001b3f0b0299 */ /* 0x000fe40008011615 */
[----:B------:R-:W-:Y:S02]  /*10470*/  @UP3 USHF.R.U32.HI UR50, URZ, UR17, UR19 ;  /* 0x000000113f323299 */ /* 0x000fe40008011613 */
[----:B------:R-:W-:Y:S02]  /*10480*/  UIADD3 UR20, -UR37, URZ, URZ ;  /* 0x0000003f25147290 */ /* 0x000fe4000fffe13f */
[----:B------:R-:W-:-:S02]  /*10490*/  UIADD3 UR21, -UR22, URZ, URZ ;  /* 0x0000003f16157290 */ /* 0x000fc4000fffe13f */
[----:B------:R-:W-:Y:S02]  /*104a0*/  UIADD3 UR17, -UR46, URZ, URZ ;  /* 0x0000003f2e117290 */ /* 0x000fe4000fffe13f */
[----:B------:R-:W-:Y:S02]  /*104b0*/  UIMAD UR20, UR39, UR20, UR46 ;  /* 0x00000014271472a4 */ /* 0x000fe4000f8e022e */
[----:B------:R-:W-:Y:S02]  /*104c0*/  UIMAD UR21, UR31, UR21, UR37 ;  /* 0x000000151f1572a4 */ /* 0x000fe4000f8e0225 */
[----:B------:R-:W-:Y:S01]  /*104d0*/  UIMAD UR17, UR15, UR17, UR48 ;  /* 0x000000110f1172a4 */ /* 0x000fe2000f8e0230 */
[----:B------:R-:W-:Y:S01]  /*104e0*/  ULDC UR46, c[0x0][0x3ec] ;  /* 0x0000fb00002e7ab9 */ /* 0x000fe20000000800 */
[----:B------:R-:W-:Y:S02]  /*104f0*/  UIADD3 UR16, UR8, 0xc800, URZ ;  /* 0x0000c80008107890 */ /* 0x000fe4000fffe03f */
[----:B------:R-:W-:-:S02]  /*10500*/  UIMAD UR19, UR17, UR4, UR46 ;  /* 0x00000004111372a4 */ /* 0x000fc4000f8e022e */
[----:B------:R-:W-:Y:S02]  /*10510*/  UIMAD UR20, UR20, UR5, UR6 ;  /* 0x00000005141472a4 */ /* 0x000fe4000f8e0206 */
[----:B------:R-:W-:Y:S01]  /*10520*/  UIMAD UR21, UR21, UR42, UR7 ;  /* 0x0000002a151572a4 */ /* 0x000fe2000f8e0207 */
[----:B------:R-:W-:Y:S01]  /*10530*/  UMOV UR17, UR9 ;  /* 0x0000000900117c82 */ /* 0x000fe20008000000 */
[----:B------:R-:W-:Y:S01]  /*10540*/  UMOV UR18, UR10 ;  /* 0x0000000a00127c82 */ /* 0x000fe20008000000 */
[----:B------:R-:W-:Y:S01]  /*10550*/  @UP1 ULDC UR24, c[0x0][0x39c] ;  /* 0x0000e70000181ab9 */ /* 0x000fe20000000800 */
[----:B------:R-:W-:Y:S01]  /*10560*/  @UP0 ULDC.64 UR26, c[0x0][0x390] ;  /* 0x0000e400001a0ab9 */ /* 0x000fe20000000a00 */
[----:B------:R-:W-:Y:S02]  /*10570*/  UIADD3 UR56, UR56, 0x10, URZ ;  /* 0x0000001038387890 */ /* 0x000fe4000fffe03f */
[----:B------:R-:W-:Y:S02]  /*10580*/  UIMAD.WIDE.U32 UR28, UR50, UR26, URZ ;  /* 0x0000001a321c72a5 */ /* 0x000fe4000f8e003f */
[----:B------:R0:W-:Y:S01]  /*10590*/  UTMALDG.5D.IM2COL [UR16], [UR40], UR43 ;  /* 0x00000010280073b4 */ /* 0x0001e2000806002b */
[----:B------:R-:W-:Y:S01]  /*105a0*/  UMOV UR48, UR49 ;  /* 0x0000003100307c82 */ /* 0x000fe20008000000 */
[----:B------:R-:W-:Y:S01]  /*105b0*/  @UP3 ULDC UR26, c[0x0][0x384] ;  /* 0x0000e100001a3ab9 */ /* 0x000fe20000000800 */
[----:B------:R-:W-:Y:S01]  /*105c0*/  UMOV UR38, UR50 ;  /* 0x0000003200267c82 */ /* 0x000fe20008000000 */
[----:B------:R-:W-:Y:S01]  /*105d0*/  UMOV UR49, UR56 ;  /* 0x0000003800317c82 */ /* 0x000fe20008000000 */
[----:B------:R-:W-:-:S06]  /*105e0*/  @UP0 USHF.R.U32.HI UR38, URZ, UR27, UR29 ;  /* 0x0000001b3f260299 */ /* 0x000fcc000801161d */
[----:B------:R-:W-:Y:S01]  /*105f0*/  MOV R6, UR38 ;  /* 0x0000002600067c02 */ /* 0x000fe20008000f00 */
        /* <DEDUP_REMOVED lines=14> */
[----:B------:R-:W-:Y:S01]  /*106e0*/  UIMAD UR21, UR31, UR21, UR36 ;  /* 0x000000151f1572a4 */ /* 0x000fe2000f8e0224 */
[----:B------:R-:W-:Y:S01]  /*106f0*/  UMOV UR46, UR30 ;  /* 0x0000001e002e7c82 */ /* 0x000fe20008000000 */
[----:B------:R-:W0:Y:S01]  /*10700*/  S2UR UR30, SR_CTAID.X ;  /* 0x00000000001e79c3 */ /* 0x000e220000002500 */
[----:B------:R-:W-:Y:S02]  /*10710*/  UIADD3 UR16, UR8, 0xd000, URZ ;  /* 0x0000d00008107890 */ /* 0x000fe4000fffe03f */
[----:B------:R-:W-:Y:S02]  /*10720*/  UIMAD UR20, UR20, UR5, UR6 ;  /* 0x00000005141472a4 */ /* 0x000fe4000f8e0206 */
[----:B------:R-:W-:Y:S01]  /*10730*/  UIMAD UR21, UR21, UR42, UR7 ;  /* 0x0000002a151572a4 */ /* 0x000fe2000f8e0207 */
[----:B------:R-:W-:Y:S01]  /*10740*/  UMOV UR17, UR9 ;  /* 0x0000000900117c82 */ /* 0x000fe20008000000 */
[----:B------:R-:W-:Y:S01]  /*10750*/  UMOV UR18, UR10 ;  /* 0x0000000a00127c82 */ /* 0x000fe20008000000 */
[----:B------:R-:W-:Y:S01]  /*10760*/  @UP1 ULDC UR24, c[0x0][0x39c] ;  /* 0x0000e70000181ab9 */ /* 0x000fe20000000800 */
[----:B------:R-:W-:Y:S01]  /*10770*/  @UP0 ULDC.64 UR26, c[0x0][0x390] ;  /* 0x0000e400001a0ab9 */ /* 0x000fe20000000a00 */
[----:B------:R-:W-:Y:S01]  /*10780*/  UMOV UR47, UR57 ;  /* 0x00000039002f7c82 */ /* 0x000fe20008000000 */
[----:B------:R-:W-:-:S03]  /*10790*/  UIMAD.WIDE.U32 UR28, UR49, UR26, URZ ;  /* 0x0000001a311c72a5 */ /* 0x000fc6000f8e003f */
[----:B------:R1:W-:Y:S01]  /*107a0*/  UTMALDG.5D.IM2COL [UR16], [UR40], UR43 ;  /* 0x00000010280073b4 */ /* 0x0003e2000806002b */
[----:B------:R-:W-:Y:S01]  /*107b0*/  @UP3 ULDC UR26, c[0x0][0x384] ;  /* 0x0000e100001a3ab9 */ /* 0x000fe20000000800 */
[----:B------:R-:W-:Y:S01]  /*107c0*/  UMOV UR37, UR49 ;  /* 0x0000003100257c82 */ /* 0x000fe20008000000 */
[----:B------:R-:W-:-:S06]  /*107d0*/  @UP0 USHF.R.U32.HI UR37, URZ, UR27, UR29 ;  /* 0x0000001b3f250299 */ /* 0x000fcc000801161d */
[----:B------:R-:W-:Y:S01]  /*107e0*/  MOV R7, UR37 ;  /* 0x0000002500077c02 */ /* 0x000fe20008000f00 */
[----:B0-----:R-:W-:-:S03]  /*107f0*/  USHF.L.U32 UR61, UR30, 0x8, URZ ;  /* 0x000000081e3d7899 */ /* 0x001fc6000800063f */
[----:B------:R-:W-:Y:S01]  /*10800*/  UMOV UR30, UR48 ;  /* 0x00000030001e7c82 */ /* 0x000fe20008000000 */
[----:B------:R-:W-:-:S07]  /*10810*/  UIADD3 UR57, UR61, 0x18, URZ ;  /* 0x000000183d397890 */ /* 0x000fce000fffe03f */
        /* <DEDUP_REMOVED lines=15> */
[----:B------:R-:W-:Y:S01]  /*10910*/  ULDC UR44, c[0x0][0x3ec] ;  /* 0x0000fb00002c7ab9 */ /* 0x000fe20000000800 */
[----:B------:R-:W-:-:S02]  /*10920*/  UIADD3 UR16, UR8, 0xd800, URZ ;  /* 0x0000d80008107890 */ /* 0x000fc4000fffe03f */
[----:B------:R-:W-:Y:S02]  /*10930*/  UIMAD UR19, UR17, UR4, UR44 ;  /* 0x00000004111372a4 */ /* 0x000fe4000f8e022c */
[----:B------:R-:W-:Y:S02]  /*10940*/  UIMAD UR20, UR20, UR5, UR6 ;  /* 0x00000005141472a4 */ /* 0x000fe4000f8e0206 */
[----:B------:R-:W-:Y:S01]  /*10950*/  UIMAD UR21, UR21, UR42, UR7 ;  /* 0x0000002a151572a4 */ /* 0x000fe2000f8e0207 */
[----:B------:R-:W-:Y:S01]  /*10960*/  UMOV UR17, UR9 ;  /* 0x0000000900117c82 */ /* 0x000fe20008000000 */
[----:B------:R-:W-:Y:S01]  /*10970*/  UMOV UR18, UR10 ;  /* 0x0000000a00127c82 */ /* 0x000fe20008000000 */
[----:B------:R-:W-:Y:S01]  /*10980*/  @UP1 ULDC UR24, c[0x0][0x39c] ;  /* 0x0000e70000181ab9 */ /* 0x000fe20000000800 */
[----:B------:R-:W-:Y:S01]  /*10990*/  @UP0 ULDC.64 UR26, c[0x0][0x390] ;  /* 0x0000e400001a0ab9 */ /* 0x000fe20000000a00 */
[----:B------:R-:W-:Y:S02]  /*109a0*/  UIADD3 UR58, UR61, 0x20, URZ ;  /* 0x000000203d3a7890 */ /* 0x000fe4000fffe03f */
[----:B------:R-:W-:-:S02]  /*109b0*/  UIMAD.WIDE.U32 UR28, UR48, UR26, URZ ;  /* 0x0000001a301c72a5 */ /* 0x000fc4000f8e003f */
        /* <DEDUP_REMOVED lines=34> */
[----:B------:R-:W-:Y:S01]  /*10be0*/  UMOV UR45, UR33 ;  /* 0x00000021002d7c82 */ /* 0x000fe20008000000 */
[----:B------:R-:W-:Y:S01]  /*10bf0*/  UMOV UR33, UR46 ;  /* 0x0000002e00217c82 */ /* 0x000fe20008000000 */
[----:B------:R-:W-:Y:S02]  /*10c00*/  @UP0 USHF.R.U32.HI UR33, URZ, UR27, UR29 ;  /* 0x0000001b3f210299 */ /* 0x000fe4000801161d */
[----:B------:R-:W-:Y:S02]  /*10c10*/  UIADD3 UR24, UR8, 0xe800, URZ ;  /* 0x0000e80008187890 */ /* 0x000fe4000fffe03f */
[----:B------:R-:W-:Y:S02]  /*10c20*/  UIADD3 UR60, UR61, 0x30, URZ ;  /* 0x000000303d3c7890 */ /* 0x000fe4000fffe03f */
[----:B------:R-:W-:Y:S01]  /*10c30*/  MOV R10, UR33 ;  /* 0x00000021000a7c02 */ /* 0x000fe20008000f00 */
[----:B------:R-:W-:Y:S01]  /*10c40*/  UMOV UR33, UR9 ;  /* 0x0000000900217c82 */ /* 0x000fe20008000000 */
[----:B0-----:R-:W-:-:S02]  /*10c50*/  UIMAD.WIDE.U32 UR18, UR34, UR14, URZ ;  /* 0x0000000e221272a5 */ /* 0x001fc4000f8e003f */
[----:B------:R-:W-:Y:S01]  /*10c60*/  UIMAD.WIDE.U32 UR16, UR13, UR26, URZ ;  /* 0x0000001a0d1072a5 */ /* 0x000fe2000f8e003f */
[----:B------:R-:W-:Y:S01]  /*10c70*/  @UP1 ULDC UR14, c[0x0][0x3a0] ;  /* 0x0000e800000e1ab9 */ /* 0x000fe20000000800 */
[----:B------:R-:W-:Y:S01]  /*10c80*/  UMOV UR22, UR13 ;  /* 0x0000000d00167c82 */ /* 0x000fe20008000000 */
[----:B------:R-:W-:Y:S02]  /*10c90*/  UIADD3 UR18, -UR13, URZ, URZ ;  /* 0x0000003f0d127290 */ /* 0x000fe4000fffe13f */
[----:B------:R-:W-:Y:S01]  /*10ca0*/  @UP1 UMOV UR26, UR19 ;  /* 0x00000013001a1c82 */ /* 0x000fe20008000000 */
[----:B------:R-:W-:Y:S02]  /*10cb0*/  UIADD3 UR16, UR8, 0xf000, URZ ;  /* 0x0000f00008107890 */ /* 0x000fe4000fffe03f */
[----:B------:R-:W-:Y:S02]  /*10cc0*/  @UP1 USHF.R.U32.HI UR30, URZ, UR14, UR26 ;  /* 0x0000000e3f1e1299 */ /* 0x000fe4000801161a */
[----:B------:R-:W-:Y:S01]  /*10cd0*/  UIADD3 UR14, -UR35, URZ, URZ ;  /* 0x0000003f230e7290 */ /* 0x000fe2000fffe13f */
[----:B------:R-:W-:Y:S01]  /*10ce0*/  @UP1 ULDC UR26, c[0x0][0x3a0] ;  /* 0x0000e800001a1ab9 */ /* 0x000fe20000000800 */
[----:B------:R-:W-:-:S02]  /*10cf0*/  UIADD3 UR19, -UR30, URZ, URZ ;  /* 0x0000003f1e137290 */ /* 0x000fc4000fffe13f */
[----:B------:R-:W-:Y:S02]  /*10d00*/  @UP1 USHF.R.U32.HI UR22, URZ, UR26, UR17 ;  /* 0x0000001a3f161299 */ /* 0x000fe40008011611 */
[----:B------:R-:W-:Y:S02]  /*10d10*/  UIMAD UR27, UR15, UR14, UR59 ;  /* 0x0000000e0f1b72a4 */ /* 0x000fe4000f8e023b */
[----:B------:R-:W-:Y:S02]  /*10d20*/  UIADD3 UR14, -UR34, URZ, URZ ;  /* 0x0000003f220e7290 */ /* 0x000fe4000fffe13f */
[----:B------:R-:W-:Y:S02]  /*10d30*/  UIADD3 UR17, -UR25, URZ, URZ ;  /* 0x0000003f19117290 */ /* 0x000fe4000fffe13f */
[----:B------:R-:W-:Y:S02]  /*10d40*/  UIADD3 UR21, -UR22, URZ, URZ ;  /* 0x0000003f16157290 */ /* 0x000fe4000fffe13f */
[----:B------:R-:W-:-:S02]  /*10d50*/  UIMAD UR14, UR39, UR14, UR35 ;  /* 0x0000000e270e72a4 */ /* 0x000fc4000f8e0223 */
[----:B------:R-:W-:Y:S02]  /*10d60*/  UIMAD UR19, UR31, UR19, UR34 ;  /* 0x000000131f1372a4 */ /* 0x000fe4000f8e0222 */
[----:B------:R-:W-:Y:S02]  /*10d70*/  UIMAD UR17, UR15, UR17, UR51 ;  /* 0x000000110f1172a4 */ /* 0x000fe4000f8e0233 */
[----:B------:R-:W-:Y:S02]  /*10d80*/  UIMAD UR18, UR39, UR18, UR25 ;  /* 0x00000012271272a4 */ /* 0x000fe4000f8e0219 */
[----:B------:R-:W-:Y:S01]  /*10d90*/  UIMAD UR21, UR31, UR21, UR13 ;  /* 0x000000151f1572a4 */ /* 0x000fe2000f8e020d */
[----:B------:R-:W-:Y:S01]  /*10da0*/  ULDC UR59, c[0x0][0x3ec] ;  /* 0x0000fb00003b7ab9 */ /* 0x000fe20000000800 */
[----:B------:R-:W-:Y:S02]  /*10db0*/  UIMAD UR28, UR14, UR5, UR6 ;  /* 0x000000050e1c72a4 */ /* 0x000fe4000f8e0206 */
[----:B------:R-:W-:-:S02]  /*10dc0*/  UIMAD UR27, UR27, UR4, UR59 ;  /* 0x000000041b1b72a4 */ /* 0x000fc4000f8e023b */
[----:B------:R-:W-:Y:S02]  /*10dd0*/  UIMAD UR29, UR19, UR42, UR7 ;  /* 0x0000002a131d72a4 */ /* 0x000fe4000f8e0207 */
[----:B------:R-:W-:Y:S02]  /*10de0*/  UIMAD UR19, UR17, UR4, UR59 ;  /* 0x00000004111372a4 */ /* 0x000fe4000f8e023b */
[----:B------:R-:W-:Y:S02]  /*10df0*/  UIMAD UR20, UR18, UR5, UR6 ;  /* 0x00000005121472a4 */ /* 0x000fe4000f8e0206 */
[----:B------:R-:W-:Y:S01]  /*10e00*/  UIMAD UR21, UR21, UR42, UR7 ;  /* 0x0000002a151572a4 */ /* 0x000fe2000f8e0207 */
[----:B------:R-:W-:Y:S01]  /*10e10*/  UMOV UR25, UR9 ;  /* 0x0000000900197c82 */ /* 0x000fe20008000000 */
[----:B------:R-:W-:Y:S01]  /*10e20*/  UMOV UR26, UR10 ;  /* 0x0000000a001a7c82 */ /* 0x000fe20008000000 */
[----:B------:R-:W-:Y:S01]  /*10e30*/  UMOV UR17, UR9 ;  /* 0x0000000900117c82 */ /* 0x000fe20008000000 */
[----:B------:R-:W-:Y:S01]  /*10e40*/  UMOV UR18, UR10 ;  /* 0x0000000a00127c82 */ /* 0x000fe20008000000 */
[----:B------:R0:W-:Y:S01]  /*10e50*/  UTMALDG.5D.IM2COL [UR24], [UR40], UR43 ;  /* 0x00000018280073b4 */ /* 0x0001e2000806002b */
[----:B------:R-:W-:Y:S01]  /*10e60*/  @UP1 ULDC UR13, c[0x0][0x39c] ;  /* 0x0000e700000d1ab9 */ /* 0x000fe20000000800 */
[----:B------:R-:W-:Y:S01]  /*10e70*/  UMOV UR51, UR45 ;  /* 0x0000002d00337c82 */ /* 0x000fe20008000000 */
[----:B------:R-:W-:Y:S01]  /*10e80*/  UIADD3 UR45, UR61, 0x28, URZ ;  /* 0x000000283d2d7890 */ /* 0x000fe2000fffe03f */
[----:B------:R-:W-:Y:S01]  /*10e90*/  @UP1 ULDC UR34, c[0x0][0x3a0] ;  /* 0x0000e80000221ab9 */ /* 0x000fe20000000800 */
[----:B------:R-:W-:Y:S01]  /*10ea0*/  @UP3 ULDC UR35, c[0x0][0x384] ;  /* 0x0000e10000233ab9 */ /* 0x000fe20000000800 */
[----:B------:R-:W-:Y:S01]  /*10eb0*/  @UP3 ULDC UR14, c[0x0][0x388] ;  /* 0x0000e200000e3ab9 */ /* 0x000fe20000000800 */
[----:B------:R1:W-:Y:S01]  /*10ec0*/  UTMALDG.5D.IM2COL [UR16], [UR40], UR43 ;  /* 0x00000010280073b4 */ /* 0x0003e2000806002b */
[----:B0-----:R-:W-:Y:S01]  /*10ed0*/  @UP3 ULDC UR24, c[0x0][0x384] ;  /* 0x0000e10000183ab9 */ /* 0x001fe20000000800 */
[----:B------:R-:W-:Y:S01]  /*10ee0*/  UMOV UR30, UR44 ;  /* 0x0000002c001e7c82 */ /* 0x000fe20008000000 */
[----:B------:R-:W-:Y:S01]  /*10ef0*/  UMOV UR44, UR60 ;  /* 0x0000003c002c7c82 */ /* 0x000fe20008000000 */
[----:B------:R-:W-:Y:S01]  /*10f00*/  @UP0 ULDC.64 UR26, c[0x0][0x390] ;  /* 0x0000e400001a0ab9 */ /* 0x000fe20000000a00 */
[----:B-1----:R-:W-:-:S02]  /*10f10*/  UIMAD.WIDE.U32 UR18, UR11, UR13, URZ ;  /* 0x0000000d0b1272a5 */ /* 0x002fc4000f8e003f */
[----:B------:R-:W-:Y:S01]  /*10f20*/  UMOV UR22, UR11 ;  /* 0x0000000b00167c82 */ /* 0x000fe20008000000 */
[----:B------:R-:W-:Y:S02]  /*10f30*/  UIMAD.WIDE.U32 UR20, UR45, UR35, URZ ;  /* 0x000000232d1472a5 */ /* 0x000fe4000f8e003f */
[----:B------:R-:W-:Y:S02]  /*10f40*/  @UP1 USHF.R.U32.HI UR22, URZ, UR34, UR19 ;  /* 0x000000223f161299 */ /* 0x000fe40008011613 */
[----:B------:R-:W-:Y:S01]  /*10f50*/  UIMAD.WIDE.U32 UR18, UR60, UR24, URZ ;  /* 0x000000183c1272a5 */ /* 0x000fe2000f8e003f */
[----:B------:R-:W-:Y:S01]  /*10f60*/  @UP3 ULDC UR17, c[0x0][0x388] ;  /* 0x0000e20000113ab9 */ /* 0x000fe20000000800 */
[----:B------:R-:W-:Y:S01]  /*10f70*/  UMOV UR13, UR45 ;  /* 0x0000002d000d7c82 */ /* 0x000fe20008000000 */
[----:B------:R-:W-:Y:S02]  /*10f80*/  @UP3 USHF.R.U32.HI UR13, URZ, UR17, UR21 ;  /* 0x000000113f0d3299 */ /* 0x000fe40008011615 */
[----:B------:R-:W-:-:S02]  /*10f90*/  @UP3 USHF.R.U32.HI UR44, URZ, UR14, UR19 ;  /* 0x0000000e3f2c3299 */ /* 0x000fc40008011613 */
[----:B------:R-:W-:Y:S02]  /*10fa0*/  UIADD3 UR20, -UR11, URZ, URZ ;  /* 0x0000003f0b147290 */ /* 0x000fe4000fffe13f */
        /* <DEDUP_REMOVED lines=11> */
[----:B------:R-:W-:Y:S02]  /*11060*/  UIMAD.WIDE.U32 UR34, UR44, UR24, URZ ;  /* 0x000000182c2272a5 */ /* 0x000fe4000f8e003f */
[----:B------:R-:W-:-:S02]  /*11070*/  UIADD3 UR55, UR61, 0x38, URZ ;  /* 0x000000383d377890 */ /* 0x000fc4000fffe03f */
[----:B------:R-:W-:Y:S01]  /*11080*/  @UP0 USHF.R.U32.HI UR14, URZ, UR25, UR35 ;  /* 0x000000193f0e0299 */ /* 0x000fe20008011623 */
[----:B------:R-:W-:Y:S01]  /*11090*/  UMOV UR17, UR9 ;  /* 0x0000000900117c82 */ /* 0x000fe20008000000 */
[----:B------:R-:W-:Y:S01]  /*110a0*/  UMOV UR18, UR10 ;  /* 0x0000000a00127c82 */ /* 0x000fe20008000000 */
[----:B------:R-:W-:Y:S01]  /*110b0*/  @UP1 ULDC UR25, c[0x0][0x39c] ;  /* 0x0000e70000191ab9 */ /* 0x000fe20000000800 */
[----:B------:R0:W-:Y:S01]  /*110c0*/  UTMALDG.5D.IM2COL [UR16], [UR40], UR43 ;  /* 0x00000010280073b4 */ /* 0x0001e2000806002b */
[----:B------:R-:W-:Y:S01]  /*110d0*/  @UP3 ULDC UR12, c[0x0][0x384] ;  /* 0x0000e100000c3ab9 */ /* 0x000fe20000000800 */
[----:B------:R-:W-:Y:S01]  /*110e0*/  UIMAD.WIDE.U32 UR28, UR13, UR26, URZ ;  /* 0x0000001a0d1c72a5 */ /* 0x000fe2000f8e003f */
[----:B------:R-:W-:Y:S02]  /*110f0*/  @UP3 ULDC UR24, c[0x0][0x388] ;  /* 0x0000e20000183ab9 */ /* 0x000fe40000000800 */
[----:B------:R-:W-:Y:S01]  /*11100*/  UMOV UR26, UR30 ;  /* 0x0000001e001a7c82 */ /* 0x000fe20008000000 */
[----:B------:R-:W-:Y:S01]  /*11110*/  UIADD3 UR34, UR10, 0x20, URZ ;  /* 0x000000200a227890 */ /* 0x000fe2000fffe03f */
[----:B------:R-:W-:-:S02]  /*11120*/  UMOV UR30, UR55 ;  /* 0x00000037001e7c82 */ /* 0x000fc40008000000 */
[----:B------:R-:W-:Y:S01]  /*11130*/  UMOV UR28, UR51 ;  /* 0x00000033001c7c82 */ /* 0x000fe20008000000 */
[----:B------:R-:W-:Y:S01]  /*11140*/  UIADD3 UR51, UR61, 0x40, URZ ;  /* 0x000000403d337890 */ /* 0x000fe2000fffe03f */
[----:B------:R-:W-:Y:S01]  /*11150*/  UMOV UR11, UR13 ;  /* 0x0000000d000b7c82 */ /* 0x000fe20008000000 */
[----:B------:R-:W-:-:S03]  /*11160*/  @UP0 USHF.R.U32.HI UR11, URZ, UR27, UR29 ;  /* 0x0000001b3f0b0299 */ /* 0x000fc6000801161d */
[----:B------:R-:W-:Y:S02]  /*11170*/  UMOV UR27, UR47 ;  /* 0x0000002f001b7c82 */ /* 0x000fe40008000000 */
[----:B------:R-:W-:Y:S01]  /*11180*/  UMOV UR29, UR51 ;  /* 0x00000033001d7c82 */ /* 0x000fe20008000000 */
[----:B------:R-:W-:Y:S01]  /*11190*/  UMOV UR47, UR34 ;  /* 0x00000022002f7c82 */ /* 0x000fe20008000000 */
[----:B0-----:R-:W-:Y:S02]  /*111a0*/  UIMAD.WIDE.U32 UR18, UR32, UR25, URZ ;  /* 0x00000019201272a5 */ /* 0x001fe4000f8e003f */
[----:B------:R-:W-:Y:S01]  /*111b0*/  UIMAD.WIDE.U32 UR16, UR55, UR12, URZ ;  /* 0x0000000c371072a5 */ /* 0x000fe2000f8e003f */
[----:B------:R-:W-:Y:S02]  /*111c0*/  UMOV UR21, UR32 ;  /* 0x0000002000157c82 */ /* 0x000fe40008000000 */
[----:B------:R-:W-:Y:S01]  /*111d0*/  @UP1 ULDC UR12, c[0x0][0x3a0] ;  /* 0x0000e800000c1ab9 */ /* 0x000fe20000000800 */
[----:B------:R-:W-:-:S02]  /*111e0*/  UIADD3 UR20, -UR32, URZ, URZ ;  /* 0x0000003f20147290 */ /* 0x000fc4000fffe13f */
[----:B------:R-:W-:Y:S02]  /*111f0*/  @UP1 USHF.R.U32.HI UR21, URZ, UR12, UR19 ;  /* 0x0000000c3f151299 */ /* 0x000fe40008011613 */
[----:B------:R-:W-:Y:S02]  /*11200*/  UIADD3 UR12, -UR23, URZ, URZ ;  /* 0x0000003f170c7290 */ /* 0x000fe4000fffe13f */
[----:B------:R-:W-:Y:S01]  /*11210*/  UIMAD UR20, UR39, UR20, UR23 ;  /* 0x00000014271472a4 */ /* 0x000fe2000f8e0217 */
[----:B------:R-:W-:Y:S01]  /*11220*/  R2UR UR39, R4 ;  /* 0x00000000042772ca */ /* 0x000fe200000e0000 */
[----:B--2--5:R-:W-:Y:S01]  /*11230*/  IMAD.U32 R11, RZ, RZ, UR21 ;  /* 0x00000015ff0b7e24 */ /* 0x024fe2000f8e00ff */
[----:B------:R-:W-:Y:S02]  /*11240*/  UIADD3 UR21, -UR21, URZ, URZ ;  /* 0x0000003f15157290 */ /* 0x000fe4000fffe13f */
[----:B------:R-:W-:Y:S02]  /*11250*/  UIMAD UR12, UR15, UR12, UR61 ;  /* 0x0000000c0f0c72a4 */ /* 0x000fe4000f8e023d */
[----:B------:R-:W-:Y:S01]  /*11260*/  UIMAD UR21, UR31, UR21, UR32 ;  /* 0x000000151f1572a4 */ /* 0x000fe2000f8e0220 */
[----:B------:R-:W-:Y:S01]  /*11270*/  R2UR UR38, R11 ;  /* 0x000000000b2672ca */ /* 0x000fe200000e0000 */
[----:B------:R-:W-:Y:S01]  /*11280*/  @UP3 UMOV UR25, UR17 ;  /* 0x0000001100193c82 */ /* 0x000fe20008000000 */
[----:B------:R-:W-:-:S02]  /*11290*/  UIADD3 UR32, UR8, 0x400, URZ ;  /* 0x0000040008207890 */ /* 0x000fc4000fffe03f */
[----:B------:R-:W-:Y:S02]  /*112a0*/  UIMAD UR35, UR12, UR4, UR59 ;  /* 0x000000040c2372a4 */ /* 0x000fe4000f8e023b */
[----:B------:R-:W-:Y:S02]  /*112b0*/  UIMAD UR36, UR20, UR5, UR6 ;  /* 0x00000005142472a4 */ /* 0x000fe4000f8e0206 */
[----:B------:R-:W-:Y:S02]  /*112c0*/  UIMAD UR37, UR21, UR42, UR7 ;  /* 0x0000002a152572a4 */ /* 0x000fe4000f8e0207 */
[----:B------:R-:W-:Y:S01]  /*112d0*/  @UP3 USHF.R.U32.HI UR30, URZ, UR24, UR25 ;  /* 0x000000183f1e3299 */ /* 0x000fe20008011619 */
[----:B------:R-:W-:Y:S01]  /*112e0*/  @UP0 ULDC.64 UR16, c[0x0][0x390] ;  /* 0x0000e40000100ab9 */ /* 0x000fe20000000a00 */
[----:B------:R-:W-:Y:S02]  /*112f0*/  @UP1 ULDC UR22, c[0x0][0x39c] ;  /* 0x0000e70000161ab9 */ /* 0x000fe40000000800 */
[----:B------:R-:W-:Y:S01]  /*11300*/  UIMAD.WIDE.U32 UR18, UR30, UR16, URZ ;  /* 0x000000101e1272a5 */ /* 0x000fe2000f8e003f */
[----:B------:R-:W-:-:S02]  /*11310*/  @UP3 ULDC UR20, c[0x0][0x388] ;  /* 0x0000e20000143ab9 */ /* 0x000fc40000000800 */
[----:B------:R0:W-:Y:S01]  /*11320*/  UTMALDG.5D.IM2COL [UR32], [UR40], UR43 ;  /* 0x00000020280073b4 */ /* 0x0001e2000806002b */
[----:B------:R-:W-:Y:S01]  /*11330*/  UMOV UR12, UR30 ;  /* 0x0000001e000c7c82 */ /* 0x000fe20008000000 */
[----:B------:R-:W-:Y:S02]  /*11340*/  @UP0 USHF.R.U32.HI UR12, URZ, UR17, UR19 ;  /* 0x000000113f0c0299 */ /* 0x000fe40008011613 */
[----:B------:R-:W-:Y:S01]  /*11350*/  @UP3 ULDC UR18, c[0x0][0x384] ;  /* 0x0000e10000123ab9 */ /* 0x000fe20000000800 */
[----:B------:R-:W-:Y:S01]  /*11360*/  @UP1 ULDC UR17, c[0x0][0x3a0] ;  /* 0x0000e80000111ab9 */ /* 0x000fe20000000800 */
[----:B------:R-:W-:Y:S02]  /*11370*/  UIMAD.WIDE.U32 UR18, UR51, UR18, URZ ;  /* 0x00000012331272a5 */ /* 0x000fe4000f8e003f */
[----:B------:R-:W-:Y:S01]  /*11380*/  UIADD3 UR16, UR8, 0xc00, URZ ;  /* 0x00000c0008107890 */ /* 0x000fe2000fffe03f */
[----:B------:R-:W-:Y:S01]  /*11390*/  @UP3 ULDC UR23, c[0x0][0x384] ;  /* 0x0000e10000173ab9 */ /* 0x000fe20000000800 */
[----:B------:R-:W-:-:S03]  /*113a0*/  @UP0 ULDC.64 UR24, c[0x0][0x390] ;  /* 0x0000e40000180ab9 */ /* 0x000fc60000000a00 */
[----:B------:R-:W-:Y:S02]  /*113b0*/  @UP3 UMOV UR21, UR19 ;  /* 0x0000001300153c82 */ /* 0x000fe40008000000 */
[----:B------:R-:W-:Y:S01]  /*113c0*/  @UP3 USHF.R.U32.HI UR29, URZ, UR20, UR21 ;  /* 0x000000143f1d3299 */ /* 0x000fe20008011615 */
[----:B0-----:R-:W-:Y:S01]  /*113d0*/  R2UR UR38, R6 ;  /* 0x00000000062672ca */ /* 0x001fe200000e0000 */
[----:B------:R-:W-:Y:S01]  /*113e0*/  UMOV UR32, UR26 ;  /* 0x0000001a00207c82 */ /* 0x000fe20008000000 */
[----:B------:R-:W-:Y:S02]  /*113f0*/  R2UR UR37, R7 ;  /* 0x00000000072572ca */ /* 0x000fe400000e0000 */
[----:B------:R-:W-:Y:S02]  /*11400*/  R2UR UR36, R8 ;  /* 0x00000000082472ca */ /* 0x000fe400000e0000 */
[----:B------:R-:W-:-:S07]  /*11410*/  R2UR UR33, R10 ;  /* 0x000000000a2172ca */ /* 0x000fce00000e0000 */
[----:B------:R-:W-:Y:S02]  /*11420*/  UIMAD.WIDE.U32 UR18, UR38, UR22, URZ ;  /* 0x00000016261272a5 */ /* 0x000fe4000f8e003f */
[----:B------:R-:W-:Y:S02]  /*11430*/  UIADD3 UR20, -UR38, URZ, URZ ;  /* 0x0000003f26147290 */ /* 0x000fe4000fffe13f */
        /* <DEDUP_REMOVED lines=8> */
[----:B------:R-:W-:Y:S02]  /*114c0*/  UIMAD UR20, UR20, UR5, UR6 ;  /* 0x00000005141472a4 */ /* 0x000fe4000f8e0206 */
[----:B------:R-:W-:Y:S02]  /*114d0*/  UIMAD UR21, UR21, UR42, UR7 ;  /* 0x0000002a151572a4 */ /* 0x000fe4000f8e0207 */
[----:B------:R-:W-:Y:S01]  /*114e0*/  UIADD3 UR50, UR61, 0x48, URZ ;  /* 0x000000483d327890 */ /* 0x000fe2000fffe03f */
[----:B------:R-:W-:Y:S01]  /*114f0*/  UMOV UR17, UR9 ;  /* 0x0000000900117c82 */ /* 0x000fe20008000000 */
[----:B------:R-:W-:Y:S01]  /*11500*/  UMOV UR18, UR47 ;  /* 0x0000002f00127c82 */ /* 0x000fe20008000000 */
[----:B------:R-:W-:-:S04]  /*11510*/  UIMAD.WIDE.U32 UR26, UR29, UR24, URZ ;  /* 0x000000181d1a72a5 */ /* 0x000fc8000f8e003f */
[----:B------:R0:W-:Y:S01]  /*11520*/  UTMALDG.5D.IM2COL [UR16], [UR40], UR43 ;  /* 0x00000010280073b4 */ /* 0x0001e2000806002b */
[----:B------:R-:W-:Y:S01]  /*11530*/  UMOV UR24, UR29 ;  /* 0x0000001d00187c82 */ /* 0x000fe20008000000 */
[----:B------:R-:W-:Y:S01]  /*11540*/  @UP0 USHF.R.U32.HI UR24, URZ, UR25, UR27 ;  /* 0x000000193f180299 */ /* 0x000fe2000801161b */
[----:B------:R-:W-:Y:S02]  /*11550*/  UMOV UR38, UR50 ;  /* 0x0000003200267c82 */ /* 0x000fe40008000000 */
[----:B------:R-:W-:Y:S01]  /*11560*/  @UP1 ULDC UR25, c[0x0][0x39c] ;  /* 0x0000e70000191ab9 */ /* 0x000fe20000000800 */
[----:B------:R-:W-:Y:S01]  /*11570*/  @UP0 ULDC.64 UR26, c[0x0][0x390] ;  /* 0x0000e400001a0ab9 */ /* 0x000fe20000000a00 */
[----:B0-----:R-:W-:Y:S01]  /*11580*/  UIMAD.WIDE.U32 UR18, UR50, UR23, URZ ;  /* 0x00000017321272a5 */ /* 0x001fe2000f8e003f */
[----:B------:R-:W-:Y:S01]  /*11590*/  @UP1 ULDC UR17, c[0x0][0x3a0] ;  /* 0x0000e80000111ab9 */ /* 0x000fe20000000800 */
[----:B------:R-:W-:Y:S01]  /*115a0*/  UMOV UR22, UR37 ;  /* 0x0000002500167c82 */ /* 0x000fe20008000000 */
[----:B------:R-:W-:Y:S01]  /*115b0*/  @UP3 ULDC UR20, c[0x0][0x388] ;  /* 0x0000e20000143ab9 */ /* 0x000fe20000000800 */
[----:B------:R-:W-:-:S03]  /*115c0*/  UIADD3 UR16, UR8, 0x1400, URZ ;  /* 0x0000140008107890 */ /* 0x000fc6000fffe03f */
[----:B------:R-:W-:Y:S01]  /*115d0*/  @UP3 UMOV UR23, UR19 ;  /* 0x0000001300173c82 */ /* 0x000fe20008000000 */
[----:B------:R-:W-:Y:S02]  /*115e0*/  UIMAD.WIDE.U32 UR18, UR37, UR25, URZ ;  /* 0x00000019251272a5 */ /* 0x000fe4000f8e003f */
[----:B------:R-:W-:Y:S02]  /*115f0*/  @UP3 USHF.R.U32.HI UR38, URZ, UR20, UR23 ;  /* 0x000000143f263299 */ /* 0x000fe40008011617 */
[----:B------:R-:W-:Y:S02]  /*11600*/  @UP1 USHF.R.U32.HI UR22, URZ, UR17, UR19 ;  /* 0x000000113f161299 */ /* 0x000fe40008011613 */
[----:B------:R-:W-:Y:S02]  /*11610*/  UIADD3 UR20, -UR37, URZ, URZ ;  /* 0x0000003f25147290 */ /* 0x000fe4000fffe13f */
[----:B------:R-:W-:Y:S02]  /*11620*/  UIADD3 UR17, -UR49, URZ, URZ ;  /* 0x0000003f31117290 */ /* 0x000fe4000fffe13f */
[----:B------:R-:W-:-:S02]  /*11630*/  UIADD3 UR21, -UR22, URZ, URZ ;  /* 0x0000003f16157290 */ /* 0x000fc4000fffe13f */
[----:B------:R-:W-:Y:S02]  /*11640*/  UIMAD UR20, UR39, UR20, UR49 ;  /* 0x00000014271472a4 */ /* 0x000fe4000f8e0231 */
[----:B------:R-:W-:Y:S02]  /*11650*/  UIMAD UR17, UR15, UR17, UR56 ;  /* 0x000000110f1172a4 */ /* 0x000fe4000f8e0238 */
[----:B------:R-:W-:Y:S02]  /*11660*/  UIMAD UR21, UR31, UR21, UR37 ;  /* 0x000000151f1572a4 */ /* 0x000fe4000f8e0225 */
[----:B------:R-:W-:Y:S02]  /*11670*/  UIMAD UR19, UR17, UR4, UR59 ;  /* 0x00000004111372a4 */ /* 0x000fe4000f8e023b */
[----:B------:R-:W-:Y:S02]  /*11680*/  UIMAD UR20, UR20, UR5, UR6 ;  /* 0x00000005141472a4 */ /* 0x000fe4000f8e0206 */
[----:B------:R-:W-:-:S02]  /*11690*/  UIMAD UR21, UR21, UR42, UR7 ;  /* 0x0000002a151572a4 */ /* 0x000fc4000f8e0207 */
[----:B------:R-:W-:Y:S01]  /*116a0*/  UIADD3 UR49, UR61, 0x50, URZ ;  /* 0x000000503d317890 */ /* 0x000fe2000fffe03f */
[----:B------:R-:W-:Y:S01]  /*116b0*/  UMOV UR17, UR9 ;  /* 0x0000000900117c82 */ /* 0x000fe20008000000 */
[----:B------:R-:W-:Y:S01]  /*116c0*/  UMOV UR18, UR47 ;  /* 0x0000002f00127c82 */ /* 0x000fe20008000000 */
[----:B------:R-:W-:Y:S01]  /*116d0*/  @UP3 ULDC UR23, c[0x0][0x384] ;  /* 0x0000e10000173ab9 */ /* 0x000fe20000000800 */
[----:B------:R-:W-:Y:S01]  /*116e0*/  @UP1 ULDC UR25, c[0x0][0x39c] ;  /* 0x0000e70000191ab9 */ /* 0x000fe20000000800 */
[----:B------:R-:W-:Y:S02]  /*116f0*/  UIMAD.WIDE.U32 UR34, UR38, UR26, URZ ;  /* 0x0000001a262272a5 */ /* 0x000fe4000f8e003f */
[----:B------:R0:W-:Y:S01]  /*11700*/  UTMALDG.5D.IM2COL [UR16], [UR40], UR43 ;  /* 0x00000010280073b4 */ /* 0x0001e2000806002b */
[----:B------:R-:W-:Y:S01]  /*11710*/  UMOV UR47, UR49 ;  /* 0x00000031002f7c82 */ /* 0x000fe20008000000 */
[----:B------:R-:W-:Y:S01]  /*11720*/  UMOV UR26, UR38 ;  /* 0x00000026001a7c82 */ /* 0x000fe20008000000 */
[----:B------:R-:W-:-:S02]  /*11730*/  @UP0 USHF.R.U32.HI UR26, URZ, UR27, UR35 ;  /* 0x0000001b3f1a0299 */ /* 0x000fc40008011623 */
[----:B------:R-:W-:Y:S01]  /*11740*/  UIADD3 UR56, UR61, 0x58, URZ ;  /* 0x000000583d387890 */ /* 0x000fe2000fffe03f */
        /* <DEDUP_REMOVED lines=14> */
[----:B------:R-:W-:Y:S02]  /*11830*/  UIMAD.WIDE.U32 UR36, UR47, UR34, URZ ;  /* 0x000000222f2472a5 */ /* 0x000fe4000f8e003f */
[----:B------:R-:W-:Y:S02]  /*11840*/  UIMAD UR20, UR39, UR20, UR48 ;  /* 0x00000014271472a4 */ /* 0x000fe4000f8e0230 */
[----:B------:R-:W-:Y:S01]  /*11850*/  UIMAD UR17, UR15, UR17, UR57 ;  /* 0x000000110f1172a4 */ /* 0x000fe2000f8e0239 */
[----:B------:R-:W-:Y:S01]  /*11860*/  UMOV UR27, UR47 ;  /* 0x0000002f001b7c82 */ /* 0x000fe20008000000 */
[----:B------:R-:W-:Y:S02]  /*11870*/  @UP0 USHF.R.U32.HI UR27, URZ, UR35, UR37 ;  /* 0x000000233f1b0299 */ /* 0x000fe40008011625 */
[----:B------:R-:W-:-:S02]  /*11880*/  UIMAD UR19, UR17, UR4, UR59 ;  /* 0x00000004111372a4 */ /* 0x000fc4000f8e023b */
[----:B------:R-:W-:Y:S02]  /*11890*/  UIMAD UR20, UR20, UR5, UR6 ;  /* 0x00000005141472a4 */ /* 0x000fe4000f8e0206 */
[----:B------:R-:W-:Y:S02]  /*118a0*/  UIMAD UR21, UR21, UR42, UR7 ;  /* 0x0000002a151572a4 */ /* 0x000fe4000f8e0207 */
[----:B------:R-:W-:Y:S01]  /*118b0*/  UIADD3 UR37, UR10, 0x20, URZ ;  /* 0x000000200a257890 */ /* 0x000fe2000fffe03f */
[----:B------:R-:W-:Y:S01]  /*118c0*/  UMOV UR17, UR9 ;  /* 0x0000000900117c82 */ /* 0x000fe20008000000 */
[----:B------:R-:W-:Y:S01]  /*118d0*/  @UP3 ULDC UR23, c[0x0][0x384] ;  /* 0x0000e10000173ab9 */ /* 0x000fe20000000800 */
[----:B------:R-:W-:Y:S01]  /*118e0*/  @UP1 ULDC UR25, c[0x0][0x39c] ;  /* 0x0000e70000191ab9 */ /* 0x000fe20000000800 */
[----:B------:R-:W-:Y:S01]  /*118f0*/  UMOV UR48, UR56 ;  /* 0x0000003800307c82 */ /* 0x000fe20008000000 */
[----:B------:R-:W-:Y:S02]  /*11900*/  @UP0 ULDC.64 UR34, c[0x0][0x390] ;  /* 0x0000e40000220ab9 */ /* 0x000fe40000000a00 */
[----:B------:R-:W-:Y:S01]  /*11910*/  UMOV UR18, UR37 ;  /* 0x0000002500127c82 */ /* 0x000fe20008000000 */
[----:B------:R-:W-:Y:S01]  /*11920*/  UMOV UR57, UR32 ;  /* 0x0000002000397c82 */ /* 0x000fe20008000000 */
[----:B------:R0:W-:Y:S01]  /*11930*/  UTMALDG.5D.IM2COL [UR16], [UR40], UR43 ;  /* 0x00000010280073b4 */ /* 0x0001e2000806002b */
[----:B------:R-:W-:Y:S01]  /*11940*/  UMOV UR36, UR28 ;  /* 0x0000001c00247c82 */ /* 0x000fe20008000000 */
        /* <DEDUP_REMOVED lines=27> */
[----:B------:R-:W-:-:S03]  /*11b00*/  @UP0 USHF.R.U32.HI UR28, URZ, UR35, UR33 ;  /* 0x000000233f1c0299 */ /* 0x000fc60008011621 */
        /* <DEDUP_REMOVED lines=23> */
[----:B------:R-:W-:-:S03]  /*11c80*/  UIMAD.WIDE.U32 UR34, UR46, UR32, URZ ;  /* 0x000000202e2272a5 */ /* 0x000fc6000f8e003f */
[----:B------:R0:W-:Y:S01]  /*11c90*/  UTMALDG.5D.IM2COL [UR16], [UR40], UR43 ;  /* 0x00000010280073b4 */ /* 0x0001e2000806002b */
[----:B------:R-:W-:Y:S01]  /*11ca0*/  @UP1 ULDC UR32, c[0x0][0x39c] ;  /* 0x0000e70000201ab9 */ /* 0x000fe20000000800 */
[----:B------:R-:W-:Y:S01]  /*11cb0*/  @UP3 ULDC UR13, c[0x0][0x388] ;  /* 0x0000e200000d3ab9 */ /* 0x000fe20000000800 */
[----:B------:R-:W-:Y:S01]  /*11cc0*/  UMOV UR45, UR59 ;  /* 0x0000003b002d7c82 */ /* 0x000fe20008000000 */
[----:B------:R-:W-:Y:S01]  /*11cd0*/  UMOV UR25, UR46 ;  /* 0x0000002e00197c82 */ /* 0x000fe20008000000 */
[----:B------:R-:W-:Y:S02]  /*11ce0*/  @UP0 USHF.R.U32.HI UR25, URZ, UR33, UR35 ;  /* 0x000000213f190299 */ /* 0x000fe40008011623 */
[----:B0-----:R-:W-:Y:S01]  /*11cf0*/  UIMAD.WIDE.U32 UR18, UR59, UR11, URZ ;  /* 0x0000000b3b1272a5 */ /* 0x001fe2000f8e003f */
[----:B------:R-:W-:Y:S02]  /*11d00*/  UMOV UR22, UR14 ;  /* 0x0000000e00167c82 */ /* 0x000fe40008000000 */
[----:B------:R-:W-:Y:S01]  /*11d10*/  @UP1 ULDC UR11, c[0x0][0x3a0] ;  /* 0x0000e800000b1ab9 */ /* 0x000fe20000000800 */
[----:B------:R-:W-:Y:S01]  /*11d20*/  ULDC UR20, c[0x0][0x3ec] ;  /* 0x0000fb0000147ab9 */ /* 0x000fe20000000800 */
[----:B------:R-:W-:-:S02]  /*11d30*/  UIADD3 UR16, UR8, 0x3400, URZ ;  /* 0x0000340008107890 */ /* 0x000fc4000fffe03f */
        /* <DEDUP_REMOVED lines=9> */
[----:B------:R-:W-:Y:S01]  /*11dd0*/  UIMAD UR21, UR31, UR21, UR14 ;  /* 0x000000151f1572a4 */ /* 0x000fe2000f8e020e */
[----:B------:R-:W-:Y:S01]  /*11de0*/  @UP0 ULDC.64 UR32, c[0x0][0x390] ;  /* 0x0000e40000200ab9 */ /* 0x000fe20000000a00 */
[----:B------:R-:W-:Y:S02]  /*11df0*/  UIMAD UR19, UR11, UR4, UR20 ;  /* 0x000000040b1372a4 */ /* 0x000fe4000f8e0214 */
[----:B------:R-:W-:Y:S02]  /*11e00*/  UIMAD UR20, UR13, UR5, UR6 ;  /* 0x000000050d1472a4 */ /* 0x000fe4000f8e0206 */
[----:B------:R-:W-:-:S02]  /*11e10*/  UIMAD UR21, UR21, UR42, UR7 ;  /* 0x0000002a151572a4 */ /* 0x000fc4000f8e0207 */
[----:B------:R-:W-:Y:S02]  /*11e20*/  UIMAD.WIDE.U32 UR34, UR45, UR32, URZ ;  /* 0x000000202d2272a5 */ /* 0x000fe4000f8e003f */
[----:B------:R-:W-:Y:S01]  /*11e30*/  UMOV UR23, UR45 ;  /* 0x0000002d00177c82 */ /* 0x000fe20008000000 */
[----:B------:R-:W-:Y:S01]  /*11e40*/  UMOV UR18, UR37 ;  /* 0x0000002500127c82 */ /* 0x000fe20008000000 */
[----:B------:R-:W-:Y:S02]  /*11e50*/  @UP0 USHF.R.U32.HI UR23, URZ, UR33, UR35 ;  /* 0x000000213f170299 */ /* 0x000fe40008011623 */
[----:B------:R-:W-:Y:S01]  /*11e60*/  UIADD3 UR33, UR61, 0x70, URZ ;  /* 0x000000703d217890 */ /* 0x000fe2000fffe03f */
[----:B------:R0:W-:Y:S01]  /*11e70*/  UTMALDG.5D.IM2COL [UR16], [UR40], UR43 ;  /* 0x00000010280073b4 */ /* 0x0001e2000806002b */
[----:B------:R-:W-:Y:S01]  /*11e80*/  @UP3 ULDC UR11, c[0x0][0x384] ;  /* 0x0000e100000b3ab9 */ /* 0x000fe20000000800 */
[----:B------:R-:W-:Y:S01]  /*11e90*/  @UP1 ULDC UR32, c[0x0][0x39c] ;  /* 0x0000e70000201ab9 */ /* 0x000fe20000000800 */
[----:B------:R-:W-:Y:S01]  /*11ea0*/  @UP3 ULDC UR13, c[0x0][0x388] ;  /* 0x0000e200000d3ab9 */ /* 0x000fe20000000800 */
[----:B------:R-:W-:Y:S01]  /*11eb0*/  @UP0 ULDC.64 UR34, c[0x0][0x390] ;  /* 0x0000e40000220ab9 */ /* 0x000fe20000000a00 */
[----:B------:R-:W-:-:S07]  /*11ec0*/  UIADD3 UR60, UR61, 0x78, URZ ;  /* 0x000000783d3c7890 */ /* 0x000fce000fffe03f */
[----:B------:R-:W-:Y:S01]  /*11ed0*/  UMOV UR44, UR60 ;  /* 0x0000003c002c7c82 */ /* 0x000fe20008000000 */
[----:B0-----:R-:W-:Y:S01]  /*11ee0*/  UIMAD.WIDE.U32 UR18, UR33, UR11, URZ ;  /* 0x0000000b211272a5 */ /* 0x001fe2000f8e003f */
[----:B------:R-:W-:Y:S02]  /*11ef0*/  UMOV UR22, UR12 ;  /* 0x0000000c00167c82 */ /* 0x000fe40008000000 */
[----:B------:R-:W-:Y:S01]  /*11f00*/  @UP1 ULDC UR11, c[0x0][0x3a0] ;  /* 0x0000e800000b1ab9 */ /* 0x000fe20000000800 */
[----:B------:R-:W-:-:S03]  /*11f10*/  UIADD3 UR16, UR8, 0x3c00, URZ ;  /* 0x00003c0008107890 */ /* 0x000fc6000fffe03f */
[----:B------:R-:W-:Y:S01]  /*11f20*/  @UP3 UMOV UR14, UR19 ;  /* 0x00000013000e3c82 */ /* 0x000fe20008000000 */
[----:B------:R-:W-:-:S03]  /*11f30*/  UIMAD.WIDE.U32 UR18, UR12, UR32, URZ ;  /* 0x000000200c1272a5 */ /* 0x000fc6000f8e003f */
[----:B------:R-:W-:Y:S01]  /*11f40*/  UMOV UR32, UR33 ;  /* 0x0000002100207c82 */ /* 0x000fe20008000000 */
[----:B------:R-:W-:Y:S02]  /*11f50*/  @UP1 USHF.R.U32.HI UR22, URZ, UR11, UR19 ;  /* 0x0000000b3f161299 */ /* 0x000fe40008011613 */
[----:B------:R-:W-:Y:S02]  /*11f60*/  @UP3 USHF.R.U32.HI UR32, URZ, UR13, UR14 ;  /* 0x0000000d3f203299 */ /* 0x000fe4000801160e */
[----:B------:R-:W-:Y:S02]  /*11f70*/  UIADD3 UR13, -UR12, URZ, URZ ;  /* 0x0000003f0c0d7290 */ /* 0x000fe4000fffe13f */
[----:B------:R-:W-:Y:S02]  /*11f80*/  UIADD3 UR21, -UR22, URZ, URZ ;  /* 0x0000003f16157290 */ /* 0x000fe4000fffe13f */
[----:B------:R-:W-:Y:S02]  /*11f90*/  UIMAD UR20, UR39, UR13, UR30 ;  /* 0x0000000d271472a4 */ /* 0x000fe4000f8e021e */
[----:B------:R-:W-:-:S02]  /*11fa0*/  UIMAD UR21, UR31, UR21, UR12 ;  /* 0x000000151f1572a4 */ /* 0x000fc4000f8e020c */
[----:B------:R-:W-:Y:S02]  /*11fb0*/  UIMAD.WIDE.U32 UR12, UR32, UR34, URZ ;  /* 0x00000022200c72a5 */ /* 0x000fe4000f8e003f */
[----:B------:R-:W-:Y:S01]  /*11fc0*/  UIADD3 UR11, -UR30, URZ, URZ ;  /* 0x0000003f1e0b7290 */ /* 0x000fe2000fffe13f */
[----:B------:R-:W-:Y:S01]  /*11fd0*/  UMOV UR14, UR32 ;  /* 0x00000020000e7c82 */ /* 0x000fe20008000000 */
[----:B------:R-:W-:Y:S02]  /*11fe0*/  @UP0 USHF.R.U32.HI UR14, URZ, UR35, UR13 ;  /* 0x000000233f0e0299 */ /* 0x000fe4000801160d */
[----:B------:R-:W-:Y:S01]  /*11ff0*/  UIMAD UR11, UR15, UR11, UR55 ;  /* 0x0000000b0f0b72a4 */ /* 0x000fe2000f8e0237 */
[----:B------:R-:W-:Y:S02]  /*12000*/  @UP3 ULDC UR12, c[0x0][0x384] ;  /* 0x0000e100000c3ab9 */ /* 0x000fe40000000800 */
[----:B------:R-:W-:Y:S01]  /*12010*/  ULDC UR55, c[0x0][0x3ec] ;  /* 0x0000fb0000377ab9 */ /* 0x000fe20000000800 */
[----:B------:R-:W-:-:S02]  /*12020*/  UIMAD.WIDE.U32 UR12, UR60, UR12, URZ ;  /* 0x0000000c3c0c72a5 */ /* 0x000fc4000f8e003f */
[----:B------:R-:W-:Y:S02]  /*12030*/  UIMAD UR19, UR11, UR4, UR55 ;  /* 0x000000040b1372a4 */ /* 0x000fe4000f8e0237 */
[----:B------:R-:W-:Y:S02]  /*12040*/  UIMAD UR20, UR20, UR5, UR6 ;  /* 0x00000005141472a4 */ /* 0x000fe4000f8e0206 */
[----:B------:R-:W-:Y:S01]  /*12050*/  UIMAD UR21, UR21, UR42, UR7 ;  /* 0x0000002a151572a4 */ /* 0x000fe2000f8e0207 */
[----:B------:R-:W-:Y:S01]  /*12060*/  @UP1 ULDC UR34, c[0x0][0x39c] ;  /* 0x0000e70000221ab9 */ /* 0x000fe20000000800 */
[----:B------:R-:W-:Y:S01]  /*12070*/  @UP3 UMOV UR30, UR13 ;  /* 0x0000000d001e3c82 */ /* 0x000fe20008000000 */
[----:B------:R-:W-:Y:S01]  /*12080*/  UMOV UR18, UR37 ;  /* 0x0000002500127c82 */ /* 0x000fe20008000000 */
[----:B------:R-:W-:Y:S01]  /*12090*/  UIMAD.WIDE.U32 UR12, UR24, UR34, URZ ;  /* 0x00000022180c72a5 */ /* 0x000fe2000f8e003f */
[----:B------:R-:W-:Y:S02]  /*120a0*/  @UP1 ULDC UR11, c[0x0][0x3a0] ;  /* 0x0000e800000b1ab9 */ /* 0x000fe40000000800 */
[----:B------:R-:W-:-:S02]  /*120b0*/  @UP0 ULDC.64 UR34, c[0x0][0x390] ;  /* 0x0000e40000220ab9 */ /* 0x000fc40000000a00 */
[----:B------:R0:W-:Y:S02]  /*120c0*/  UTMALDG.5D.IM2COL [UR16], [UR40], UR43 ;  /* 0x00000010280073b4 */ /* 0x0001e4000806002b */
[----:B------:R-:W-:Y:S01]  /*120d0*/  @UP3 ULDC UR12, c[0x0][0x388] ;  /* 0x0000e200000c3ab9 */ /* 0x000fe20000000800 */
[----:B0-----:R-:W-:Y:S01]  /*120e0*/  UMOV UR22, UR24 ;  /* 0x0000001800167c82 */ /* 0x001fe20008000000 */
[----:B------:R-:W-:Y:S01]  /*120f0*/  @UP1 USHF.R.U32.HI UR22, URZ, UR11, UR13 ;  /* 0x0000000b3f161299 */ /* 0x000fe2000801160d */
[----:B------:R-:W-:Y:S01]  /*12100*/  @UP3 ULDC UR17, c[0x0][0x388] ;  /* 0x0000e20000113ab9 */ /* 0x000fe20000000800 */
[----:B------:R-:W-:Y:S02]  /*12110*/  UIADD3 UR11, -UR29, URZ, URZ ;  /* 0x0000003f1d0b7290 */ /* 0x000fe4000fffe13f */
[----:B------:R-:W-:Y:S02]  /*12120*/  @UP3 USHF.R.U32.HI UR44, URZ, UR17, UR30 ;  /* 0x000000113f2c3299 */ /* 0x000fe4000801161e */
[----:B------:R-:W-:-:S02]  /*12130*/  UIADD3 UR17, -UR24, URZ, URZ ;  /* 0x0000003f18117290 */ /* 0x000fc4000fffe13f */
[----:B------:R-:W-:Y:S02]  /*12140*/  UIADD3 UR21, -UR22, URZ, URZ ;  /* 0x0000003f16157290 */ /* 0x000fe4000fffe13f */
[----:B------:R-:W-:Y:S02]  /*12150*/  UIMAD UR17, UR39, UR17, UR29 ;  /* 0x00000011271172a4 */ /* 0x000fe4000f8e021d */
[----:B------:R-:W-:Y:S02]  /*12160*/  UIMAD UR11, UR15, UR11, UR51 ;  /* 0x0000000b0f0b72a4 */ /* 0x000fe4000f8e0233 */
[----:B------:R-:W-:Y:S02]  /*12170*/  UIMAD UR21, UR31, UR21, UR24 ;  /* 0x000000151f1572a4 */ /* 0x000fe4000f8e0218 */
[----:B------:R-:W-:Y:S02]  /*12180*/  UIADD3 UR16, UR8, 0x4400, URZ ;  /* 0x0000440008107890 */ /* 0x000fe4000fffe03f */
[----:B------:R-:W-:-:S02]  /*12190*/  UIMAD UR19, UR11, UR4, UR55 ;  /* 0x000000040b1372a4 */ /* 0x000fc4000f8e0237 */
[----:B------:R-:W-:Y:S02]  /*121a0*/  UIMAD UR20, UR17, UR5, UR6 ;  /* 0x00000005111472a4 */ /* 0x000fe4000f8e0206 */
[----:B------:R-:W-:Y:S02]  /*121b0*/  UIMAD UR21, UR21, UR42, UR7 ;  /* 0x0000002a151572a4 */ /* 0x000fe4000f8e0207 */
[----:B------:R-:W-:Y:S02]  /*121c0*/  UIADD3 UR51, UR10, 0x20, URZ ;  /* 0x000000200a337890 */ /* 0x000fe4000fffe03f */
[----:B------:R-:W-:Y:S01]  /*121d0*/  UIADD3 UR55, UR61, 0x80, URZ ;  /* 0x000000803d377890 */ /* 0x000fe2000fffe03f */
[----:B------:R-:W-:Y:S01]  /*121e0*/  UMOV UR17, UR9 ;  /* 0x0000000900117c82 */ /* 0x000fe20008000000 */
[----:B------:R-:W-:Y:S01]  /*121f0*/  @UP3 ULDC UR11, c[0x0][0x384] ;  /* 0x0000e100000b3ab9 */ /* 0x000fe20000000800 */
[----:B------:R-:W-:Y:S02]  /*12200*/  @UP1 ULDC UR24, c[0x0][0x39c] ;  /* 0x0000e70000181ab9 */ /* 0x000fe40000000800 */
[----:B------:R-:W-:Y:S01]  /*12210*/  UMOV UR18, UR51 ;  /* 0x0000003300127c82 */ /* 0x000fe20008000000 */
[----:B------:R-:W-:Y:S01]  /*12220*/  UMOV UR30, UR36 ;  /* 0x00000024001e7c82 */ /* 0x000fe20008000000 */
[----:B------:R0:W-:Y:S01]  /*12230*/  UTMALDG.5D.IM2COL [UR16], [UR40], UR43 ;  /* 0x00000010280073b4 */ /* 0x0001e2000806002b */
[----:B------:R-:W-:-:S02]  /*12240*/  UIMAD.WIDE.U32 UR36, UR44, UR34, URZ ;  /* 0x000000222c2472a5 */ /* 0x000fc4000f8e003f */
[----:B------:R-:W-:Y:S02]  /*12250*/  UMOV UR13, UR44 ;  /* 0x0000002c000d7c82 */ /* 0x000fe40008000000 */
[----:B------:R-:W-:-:S03]  /*12260*/  @UP0 USHF.R.U32.HI UR13, URZ, UR35, UR37 ;  /* 0x000000233f0d0299 */ /* 0x000fc60008011625 */
[----:B------:R-:W-:Y:S01]  /*12270*/  @UP0 ULDC.64 UR34, c[0x0][0x390] ;  /* 0x0000e40000220ab9 */ /* 0x000fe20000000a00 */
        /* <DEDUP_REMOVED lines=11> */
[----:B------:R-:W-:Y:S02]  /*12330*/  UIADD3 UR21, -UR22, URZ, URZ ;  /* 0x0000003f16157290 */ /* 0x000fe4000fffe13f */
[----:B------:R-:W-:-:S02]  /*12340*/  UIMAD UR12, UR39, UR12, UR38 ;  /* 0x0000000c270c72a4 */ /* 0x000fc4000f8e0226 */
[----:B------:R-:W-:Y:S02]  /*12350*/  UIMAD UR11, UR15, UR11, UR50 ;  /* 0x0000000b0f0b72a4 */ /* 0x000fe4000f8e0232 */
[----:B------:R-:W-:Y:S01]  /*12360*/  UIMAD UR21, UR31, UR21, UR26 ;  /* 0x000000151f1572a4 */ /* 0x000fe2000f8e021a */
[----:B------:R-:W-:Y:S01]  /*12370*/  ULDC UR50, c[0x0][0x3ec] ;  /* 0x0000fb0000327ab9 */ /* 0x000fe20000000800 */
[----:B------:R-:W-:Y:S02]  /*12380*/  UIMAD UR20, UR12, UR5, UR6 ;  /* 0x000000050c1472a4 */ /* 0x000fe4000f8e0206 */
[----:B------:R-:W-:Y:S02]  /*12390*/  UIMAD UR19, UR11, UR4, UR50 ;  /* 0x000000040b1372a4 */ /* 0x000fe4000f8e0232 */
[----:B------:R-:W-:Y:S01]  /*123a0*/  UIMAD UR21, UR21, UR42, UR7 ;  /* 0x0000002a151572a4 */ /* 0x000fe2000f8e0207 */
[----:B------:R-:W-:Y:S01]  /*123b0*/  UMOV UR18, UR51 ;  /* 0x0000003300127c82 */ /* 0x000fe20008000000 */
[----:B------:R-:W-:Y:S01]  /*123c0*/  UIADD3 UR51, UR61, 0x88, URZ ;  /* 0x000000883d337890 */ /* 0x000fe2000fffe03f */
[----:B------:R-:W-:Y:S01]  /*123d0*/  @UP3 ULDC UR11, c[0x0][0x384] ;  /* 0x0000e100000b3ab9 */ /* 0x000fe20000000800 */
[----:B------:R-:W-:Y:S01]  /*123e0*/  @UP1 ULDC UR29, c[0x0][0x39c] ;  /* 0x0000e700001d1ab9 */ /* 0x000fe20000000800 */
[----:B------:R-:W-:-:S04]  /*123f0*/  UIMAD.WIDE.U32 UR36, UR24, UR34, URZ ;  /* 0x00000022182472a5 */ /* 0x000fc8000f8e003f */
[----:B------:R0:W-:Y:S01]  /*12400*/  UTMALDG.5D.IM2COL [UR16], [UR40], UR43 ;  /* 0x00000010280073b4 */ /* 0x0001e2000806002b */
[----:B------:R-:W-:Y:S01]  /*12410*/  UMOV UR38, UR51 ;  /* 0x0000003300267c82 */ /* 0x000fe20008000000 */
[----:B------:R-:W-:Y:S01]  /*12420*/  UMOV UR12, UR24 ;  /* 0x00000018000c7c82 */ /* 0x000fe20008000000 */
[----:B------:R-:W-:Y:S01]  /*12430*/  @UP0 USHF.R.U32.HI UR12, URZ, UR35, UR37 ;  /* 0x000000233f0c0299 */ /* 0x000fe20008011625 */
[----:B------:R-:W-:Y:S02]  /*12440*/  UMOV UR36, UR30 ;  /* 0x0000001e00247c82 */ /* 0x000fe40008000000 */
[----:B------:R-:W-:Y:S01]  /*12450*/  @UP0 ULDC.64 UR34, c[0x0][0x390] ;  /* 0x0000e40000220ab9 */ /* 0x000fe20000000a00 */
[----:B------:R-:W-:Y:S01]  /*12460*/  UMOV UR37, UR57 ;  /* 0x0000003900257c82 */ /* 0x000fe20008000000 */
[----:B------:R-:W-:Y:S02]  /*12470*/  UIADD3 UR57, UR61, 0x98, URZ ;  /* 0x000000983d397890 */ /* 0x000fe4000fffe03f */
[----:B0-----:R-:W-:Y:S01]  /*12480*/  UIMAD.WIDE.U32 UR18, UR51, UR11, URZ ;  /* 0x0000000b331272a5 */ /* 0x001fe2000f8e003f */
[----:B------:R-:W-:-:S02]  /*12490*/  UMOV UR22, UR27 ;  /* 0x0000001b00167c82 */ /* 0x000fc40008000000 */
[----:B------:R-:W-:Y:S01]  /*124a0*/  @UP1 ULDC UR11, c[0x0][0x3a0] ;  /* 0x0000e800000b1ab9 */ /* 0x000fe20000000800 */
[----:B------:R-:W-:Y:S01]  /*124b0*/  @UP3 ULDC UR17, c[0x0][0x388] ;  /* 0x0000e20000113ab9 */ /* 0x000fe20000000800 */
[----:B------:R-:W-:Y:S02]  /*124c0*/  UIADD3 UR16, UR8, 0x5400, URZ ;  /* 0x0000540008107890 */ /* 0x000fe4000fffe03f */
[----:B------:R-:W-:Y:S01]  /*124d0*/  @UP3 UMOV UR26, UR19 ;  /* 0x00000013001a3c82 */ /* 0x000fe20008000000 */
[----:B------:R-:W-:Y:S02]  /*124e0*/  UIMAD.WIDE.U32 UR18, UR27, UR29, URZ ;  /* 0x0000001d1b1272a5 */ /* 0x000fe4000f8e003f */
[----:B------:R-:W-:Y:S02]  /*124f0*/  @UP3 USHF.R.U32.HI UR38, URZ, UR17, UR26 ;  /* 0x000000113f263299 */ /* 0x000fe4000801161a */
[----:B------:R-:W-:Y:S02]  /*12500*/  @UP1 USHF.R.U32.HI UR22, URZ, UR11, UR19 ;  /* 0x0000000b3f161299 */ /* 0x000fe40008011613 */
[----:B------:R-:W-:-:S02]  /*12510*/  UIADD3 UR17, -UR27, URZ, URZ ;  /* 0x0000003f1b117290 */ /* 0x000fc4000fffe13f */
[----:B------:R-:W-:Y:S02]  /*12520*/  UIADD3 UR11, -UR47, URZ, URZ ;  /* 0x0000003f2f0b7290 */ /* 0x000fe4000fffe13f */
[----:B------:R-:W-:Y:S02]  /*12530*/  UIADD3 UR21, -UR22, URZ, URZ ;  /* 0x0000003f16157290 */ /* 0x000fe4000fffe13f */
[----:B------:R-:W-:Y:S02]  /*12540*/  UIMAD UR17, UR39, UR17, UR47 ;  /* 0x00000011271172a4 */ /* 0x000fe4000f8e022f */
[----:B------:R-:W-:Y:S02]  /*12550*/  UIMAD UR11, UR15, UR11, UR49 ;  /* 0x0000000b0f0b72a4 */ /* 0x000fe4000f8e0231 */
[----:B------:R-:W-:Y:S02]  /*12560*/  UIMAD UR21, UR31, UR21, UR27 ;  /* 0x000000151f1572a4 */ /* 0x000fe4000f8e021b */
[----:B------:R-:W-:-:S02]  /*12570*/  UIMAD UR19, UR11, UR4, UR50 ;  /* 0x000000040b1372a4 */ /* 0x000fc4000f8e0232 */
[----:B------:R-:W-:Y:S02]  /*12580*/  UIMAD UR20, UR17, UR5, UR6 ;  /* 0x00000005111472a4 */ /* 0x000fe4000f8e0206 */
[----:B------:R-:W-:Y:S02]  /*12590*/  UIMAD UR21, UR21, UR42, UR7 ;  /* 0x0000002a151572a4 */ /* 0x000fe4000f8e0207 */
[----:B------:R-:W-:Y:S02]  /*125a0*/  UIADD3 UR47, UR10, 0x20, URZ ;  /* 0x000000200a2f7890 */ /* 0x000fe4000fffe03f */
[----:B------:R-:W-:Y:S02]  /*125b0*/  UIMAD.WIDE.U32 UR26, UR38, UR34, URZ ;  /* 0x00000022261a72a5 */ /* 0x000fe4000f8e003f */
[----:B------:R-:W-:Y:S01]  /*125c0*/  UIADD3 UR50, UR61, 0x90, URZ ;  /* 0x000000903d327890 */ /* 0x000fe2000fffe03f */
[----:B------:R-:W-:Y:S02]  /*125d0*/  UMOV UR17, UR9 ;  /* 0x0000000900117c82 */ /* 0x000fe40008000000 */
[----:B------:R-:W-:Y:S01]  /*125e0*/  UMOV UR18, UR47 ;  /* 0x0000002f00127c82 */ /* 0x000fe20008000000 */
[----:B------:R-:W-:Y:S01]  /*125f0*/  UMOV UR11, UR38 ;  /* 0x00000026000b7c82 */ /* 0x000fe20008000000 */
[----:B------:R-:W-:Y:S01]  /*12600*/  @UP3 ULDC UR26, c[0x0][0x384] ;  /* 0x0000e100001a3ab9 */ /* 0x000fe20000000800 */
[----:B------:R0:W-:Y:S01]  /*12610*/  UTMALDG.5D.IM2COL [UR16], [UR40], UR43 ;  /* 0x00000010280073b4 */ /* 0x0001e2000806002b */
[----:B------:R-:W-:Y:S01]  /*12620*/  @UP0 USHF.R.U32.HI UR11, URZ, UR35, UR27 ;  /* 0x000000233f0b0299 */ /* 0x000fe2000801161b */
[----:B------:R-:W-:-:S02]  /*12630*/  UMOV UR30, UR50 ;  /* 0x00000032001e7c82 */ /* 0x000fc40008000000 */
[----:B------:R-:W-:Y:S01]  /*12640*/  @UP1 ULDC UR27, c[0x0][0x39c] ;  /* 0x0000e700001b1ab9 */ /* 0x000fe20000000800 */
        /* <DEDUP_REMOVED lines=16> */
[----:B------:R-:W-:Y:S01]  /*12750*/  ULDC UR48, c[0x0][0x3ec] ;  /* 0x0000fb0000307ab9 */ /* 0x000fe20000000800 */
[----:B------:R-:W-:Y:S02]  /*12760*/  UIMAD UR20, UR20, UR5, UR6 ;  /* 0x00000005141472a4 */ /* 0x000fe4000f8e0206 */
[----:B------:R-:W-:Y:S02]  /*12770*/  UIMAD UR19, UR17, UR4, UR48 ;  /* 0x00000004111372a4 */ /* 0x000fe4000f8e0230 */
[----:B------:R-:W-:Y:S01]  /*12780*/  UIMAD UR21, UR21, UR42, UR7 ;  /* 0x0000002a151572a4 */ /* 0x000fe2000f8e0207 */
[----:B------:R-:W-:Y:S01]  /*12790*/  @UP0 ULDC.64 UR26, c[0x0][0x390] ;  /* 0x0000e400001a0ab9 */ /* 0x000fe20000000a00 */
[----:B------:R-:W-:Y:S01]  /*127a0*/  UMOV UR17, UR9 ;  /* 0x0000000900117c82 */ /* 0x000fe20008000000 */
[----:B------:R-:W-:Y:S01]  /*127b0*/  UIMAD.WIDE.U32 UR34, UR30, UR26, URZ ;  /* 0x0000001a1e2272a5 */ /* 0x000fe2000f8e003f */
[----:B------:R-:W-:-:S02]  /*127c0*/  UMOV UR18, UR47 ;  /* 0x0000002f00127c82 */ /* 0x000fc40008000000 */
[----:B------:R-:W-:Y:S01]  /*127d0*/  @UP3 ULDC UR26, c[0x0][0x384] ;  /* 0x0000e100001a3ab9 */ /* 0x000fe20000000800 */
[----:B------:R-:W-:Y:S02]  /*127e0*/  UMOV UR29, UR30 ;  /* 0x0000001e001d7c82 */ /* 0x000fe40008000000 */
[----:B------:R0:W-:Y:S01]  /*127f0*/  UTMALDG.5D.IM2COL [UR16], [UR40], UR43 ;  /* 0x00000010280073b4 */ /* 0x0001e2000806002b */
[----:B------:R-:W-:Y:S01]  /*12800*/  @UP0 USHF.R.U32.HI UR29, URZ, UR27, UR35 ;  /* 0x0000001b3f1d0299 */ /* 0x000fe20008011623 */
[----:B------:R-:W-:Y:S02]  /*12810*/  UMOV UR56, UR36 ;  /* 0x0000002400387c82 */ /* 0x000fe40008000000 */
[----:B------:R-:W-:Y:S01]  /*12820*/  @UP1 ULDC UR27, c[0x0][0x39c] ;  /* 0x0000e700001b1ab9 */ /* 0x000fe20000000800 */
        /* <DEDUP_REMOVED lines=22> */
[----:B------:R-:W-:Y:S01]  /*12990*/  @UP0 ULDC.64 UR26, c[0x0][0x390] ;  /* 0x0000e400001a0ab9 */ /* 0x000fe20000000a00 */
[----:B------:R-:W-:Y:S02]  /*129a0*/  UMOV UR28, UR49 ;  /* 0x00000031001c7c82 */ /* 0x000fe40008000000 */
[----:B------:R0:W-:Y:S01]  /*129b0*/  UTMALDG.5D.IM2COL [UR16], [UR40], UR43 ;  /* 0x00000010280073b4 */ /* 0x0001e2000806002b */
[----:B------:R-:W-:Y:S01]  /*129c0*/  UIMAD.WIDE.U32 UR34, UR49, UR26, URZ ;  /* 0x0000001a312272a5 */ /* 0x000fe2000f8e003f */
[----:B------:R-:W-:Y:S02]  /*129d0*/  UMOV UR46, UR58 ;  /* 0x0000003a002e7c82 */ /* 0x000fe40008000000 */
[----:B------:R-:W-:Y:S01]  /*129e0*/  @UP1 ULDC UR26, c[0x0][0x39c] ;  /* 0x0000e700001a1ab9 */ /* 0x000fe20000000800 */
[----:B------:R-:W-:Y:S01]  /*129f0*/  @UP0 USHF.R.U32.HI UR28, URZ, UR27, UR35 ;  /* 0x0000001b3f1c0299 */ /* 0x000fe20008011623 */
[----:B------:R-:W-:-:S02]  /*12a00*/  UMOV UR47, UR37 ;  /* 0x00000025002f7c82 */ /* 0x000fc40008000000 */
        /* <DEDUP_REMOVED lines=19> */
[----:B------:R-:W-:Y:S02]  /*12b40*/  UIADD3 UR45, UR10, 0x20, URZ ;  /* 0x000000200a2d7890 */ /* 0x000fe4000fffe03f */
[----:B------:R-:W-:Y:S01]  /*12b50*/  UIADD3 UR59, UR61, 0xa8, URZ ;  /* 0x000000a83d3b7890 */ /* 0x000fe2000fffe03f */
[----:B------:R-:W-:Y:S01]  /*12b60*/  UMOV UR17, UR9 ;  /* 0x0000000900117c82 */ /* 0x000fe20008000000 */
[----:B------:R-:W-:Y:S01]  /*12b70*/  @UP3 ULDC UR23, c[0x0][0x384] ;  /* 0x0000e10000173ab9 */ /* 0x000fe20000000800 */
[----:B------:R-:W-:Y:S02]  /*12b80*/  UIMAD.WIDE.U32 UR36, UR46, UR34, URZ ;  /* 0x000000222e2472a5 */ /* 0x000fe4000f8e003f */
[----:B------:R-:W-:Y:S01]  /*12b90*/  UMOV UR18, UR45 ;  /* 0x0000002d00127c82 */ /* 0x000fe20008000000 */
[----:B------:R-:W-:Y:S01]  /*12ba0*/  @UP1 ULDC UR25, c[0x0][0x39c] ;  /* 0x0000e70000191ab9 */ /* 0x000fe20000000800 */
[----:B------:R0:W-:Y:S01]  /*12bb0*/  UTMALDG.5D.IM2COL [UR16], [UR40], UR43 ;  /* 0x00000010280073b4 */ /* 0x0001e2000806002b */
[----:B------:R-:W-:Y:S01]  /*12bc0*/  UMOV UR27, UR46 ;  /* 0x0000002e001b7c82 */ /* 0x000fe20008000000 */
[----:B------:R-:W-:-:S02]  /*12bd0*/  @UP0 USHF.R.U32.HI UR27, URZ, UR35, UR37 ;  /* 0x000000233f1b0299 */ /* 0x000fc40008011625 */
[----:B------:R-:W-:Y:S01]  /*12be0*/  UIADD3 UR36, UR61, 0xb0, URZ ;  /* 0x000000b03d247890 */ /* 0x000fe2000fffe03f */
[----:B------:R-:W-:Y:S01]  /*12bf0*/  UMOV UR37, UR56 ;  /* 0x0000003800257c82 */ /* 0x000fe20008000000 */
[----:B------:R-:W-:Y:S01]  /*12c00*/  UMOV UR56, UR47 ;  /* 0x0000002f00387c82 */ /* 0x000fe20008000000 */
[----:B------:R-:W-:Y:S01]  /*12c10*/  UMOV UR47, UR59 ;  /* 0x0000003b002f7c82 */ /* 0x000fe20008000000 */
        /* <DEDUP_REMOVED lines=18> */
[----:B------:R-:W-:Y:S01]  /*12d40*/  UIMAD UR21, UR21, UR42, UR7 ;  /* 0x0000002a151572a4 */ /* 0x000fe2000f8e0207 */
[----:B------:R-:W-:Y:S01]  /*12d50*/  UMOV UR17, UR9 ;  /* 0x0000000900117c82 */ /* 0x000fe20008000000 */
[----:B------:R-:W-:Y:S01]  /*12d60*/  UMOV UR18, UR45 ;  /* 0x0000002d00127c82 */ /* 0x000fe20008000000 */
[----:B------:R-:W-:Y:S01]  /*12d70*/  @UP3 ULDC UR14, c[0x0][0x384] ;  /* 0x0000e100000e3ab9 */ /* 0x000fe20000000800 */
[----:B------:R-:W-:Y:S01]  /*12d80*/  @UP1 ULDC UR25, c[0x0][0x39c] ;  /* 0x0000e70000191ab9 */ /* 0x000fe20000000800 */
[----:B------:R-:W-:Y:S01]  /*12d90*/  UMOV UR48, UR36 ;  /* 0x0000002400307c82 */ /* 0x000fe20008000000 */
[----:B------:R-:W-:-:S03]  /*12da0*/  UIMAD.WIDE.U32 UR32, UR47, UR34, URZ ;  /* 0x000000222f2072a5 */ /* 0x000fc6000f8e003f */
[----:B------:R0:W-:Y:S01]  /*12db0*/  UTMALDG.5D.IM2COL [UR16], [UR40], UR43 ;  /* 0x00000010280073b4 */ /* 0x0001e2000806002b */
[----:B------:R-:W-:Y:S01]  /*12dc0*/  UMOV UR26, UR47 ;  /* 0x0000002f001a7c82 */ /* 0x000fe20008000000 */
[----:B------:R-:W-:-:S03]  /*12dd0*/  @UP0 USHF.R.U32.HI UR26, URZ, UR35, UR33 ;  /* 0x000000233f1a0299 */ /* 0x000fc60008011621 */
[----:B------:R-:W-:Y:S01]  /*12de0*/  @UP0 ULDC.64 UR32, c[0x0][0x390] ;  /* 0x0000e40000200ab9 */ /* 0x000fe20000000a00 */
[----:B0-----:R-:W-:Y:S01]  /*12df0*/  UIMAD.WIDE.U32 UR18, UR36, UR14, URZ ;  /* 0x0000000e241272a5 */ /* 0x001fe2000f8e003f */
[----:B------:R-:W-:Y:S02]  /*12e00*/  UMOV UR22, UR13 ;  /* 0x0000000d00167c82 */ /* 0x000fe40008000000 */
[----:B------:R-:W-:Y:S01]  /*12e10*/  @UP1 ULDC UR14, c[0x0][0x3a0] ;  /* 0x0000e800000e1ab9 */ /* 0x000fe20000000800 */
[----:B------:R-:W-:Y:S01]  /*12e20*/  @UP3 ULDC UR17, c[0x0][0x388] ;  /* 0x0000e20000113ab9 */ /* 0x000fe20000000800 */
[----:B------:R-:W-:Y:S02]  /*12e30*/  UIADD3 UR16, UR8, 0x7c00, URZ ;  /* 0x00007c0008107890 */ /* 0x000fe4000fffe03f */
[----:B------:R-:W-:Y:S01]  /*12e40*/  @UP3 UMOV UR23, UR19 ;  /* 0x0000001300173c82 */ /* 0x000fe20008000000 */
[----:B------:R-:W-:Y:S02]  /*12e50*/  UIMAD.WIDE.U32 UR18, UR13, UR25, URZ ;  /* 0x000000190d1272a5 */ /* 0x000fe4000f8e003f */
[----:B------:R-:W-:-:S02]  /*12e60*/  @UP3 USHF.R.U32.HI UR48, URZ, UR17, UR23 ;  /* 0x000000113f303299 */ /* 0x000fc40008011617 */
[----:B------:R-:W-:Y:S02]  /*12e70*/  @UP1 USHF.R.U32.HI UR22, URZ, UR14, UR19 ;  /* 0x0000000e3f161299 */ /* 0x000fe40008011613 */
[----:B------:R-:W-:Y:S02]  /*12e80*/  UIADD3 UR17, -UR13, URZ, URZ ;  /* 0x0000003f0d117290 */ /* 0x000fe4000fffe13f */
[----:B------:R-:W-:Y:S02]  /*12e90*/  UIADD3 UR14, -UR44, URZ, URZ ;  /* 0x0000003f2c0e7290 */ /* 0x000fe4000fffe13f */
[----:B------:R-:W-:Y:S02]  /*12ea0*/  UIADD3 UR21, -UR22, URZ, URZ ;  /* 0x0000003f16157290 */ /* 0x000fe4000fffe13f */
[----:B------:R-:W-:Y:S02]  /*12eb0*/  UIMAD UR17, UR39, UR17, UR44 ;  /* 0x00000011271172a4 */ /* 0x000fe4000f8e022c */
[----:B------:R-:W-:-:S02]  /*12ec0*/  UIMAD UR14, UR15, UR14, UR60 ;  /* 0x0000000e0f0e72a4 */ /* 0x000fc4000f8e023c */
[----:B------:R-:W-:Y:S01]  /*12ed0*/  UIMAD UR21, UR31, UR21, UR13 ;  /* 0x000000151f1572a4 */ /* 0x000fe2000f8e020d */
[----:B------:R-:W-:Y:S01]  /*12ee0*/  ULDC UR60, c[0x0][0x3ec] ;  /* 0x0000fb00003c7ab9 */ /* 0x000fe20000000800 */
[----:B------:R-:W-:Y:S02]  /*12ef0*/  UIMAD UR20, UR17, UR5, UR6 ;  /* 0x00000005111472a4 */ /* 0x000fe4000f8e0206 */
[----:B------:R-:W-:Y:S02]  /*12f00*/  UIMAD UR19, UR14, UR4, UR60 ;  /* 0x000000040e1372a4 */ /* 0x000fe4000f8e023c */
[----:B------:R-:W-:Y:S02]  /*12f10*/  UIMAD UR21, UR21, UR42, UR7 ;  /* 0x0000002a151572a4 */ /* 0x000fe4000f8e0207 */
[----:B------:R-:W-:Y:S01]  /*12f20*/  UIADD3 UR44, UR61, 0xb8, URZ ;  /* 0x000000b83d2c7890 */ /* 0x000fe2000fffe03f */
[----:B------:R-:W-:Y:S01]  /*12f30*/  UMOV UR17, UR9 ;  /* 0x0000000900117c82 */ /* 0x000fe20008000000 */
[----:B------:R-:W-:Y:S01]  /*12f40*/  UMOV UR18, UR45 ;  /* 0x0000002d00127c82 */ /* 0x000fe20008000000 */
[----:B------:R-:W-:Y:S01]  /*12f50*/  @UP3 ULDC UR13, c[0x0][0x384] ;  /* 0x0000e100000d3ab9 */ /* 0x000fe20000000800 */
[----:B------:R-:W-:Y:S01]  /*12f60*/  @UP1 ULDC UR25, c[0x0][0x39c] ;  /* 0x0000e70000191ab9 */ /* 0x000fe20000000800 */
[----:B------:R-:W-:-:S02]  /*12f70*/  UIMAD.WIDE.U32 UR34, UR48, UR32, URZ ;  /* 0x00000020302272a5 */ /* 0x000fc4000f8e003f */
[----:B------:R0:W-:Y:S01]  /*12f80*/  UTMALDG.5D.IM2COL [UR16], [UR40], UR43 ;  /* 0x00000010280073b4 */ /* 0x0001e2000806002b */
[----:B------:R-:W-:Y:S01]  /*12f90*/  UMOV UR14, UR48 ;  /* 0x00000030000e7c82 */ /* 0x000fe20008000000 */
[----:B------:R-:W-:-:S03]  /*12fa0*/  @UP0 USHF.R.U32.HI UR14, URZ, UR33, UR35 ;  /* 0x000000213f0e0299 */ /* 0x000fc60008011623 */
[----:B------:R-:W-:Y:S01]  /*12fb0*/  UMOV UR34, UR44 ;  /* 0x0000002c00227c82 */ /* 0x000fe20008000000 */
[----:B------:R-:W-:Y:S01]  /*12fc0*/  @UP0 ULDC.64 UR32, c[0x0][0x390] ;  /* 0x0000e40000200ab9 */ /* 0x000fe20000000a00 */
[----:B0-----:R-:W-:Y:S01]  /*12fd0*/  UIMAD.WIDE.U32 UR18, UR44, UR13, URZ ;  /* 0x0000000d2c1272a5 */ /* 0x001fe2000f8e003f */
[----:B------:R-:W-:Y:S02]  /*12fe0*/  UMOV UR22, UR12 ;  /* 0x0000000c00167c82 */ /* 0x000fe40008000000 */
[----:B------:R-:W-:Y:S01]  /*12ff0*/  @UP1 ULDC UR13, c[0x0][0x3a0] ;  /* 0x0000e800000d1ab9 */ /* 0x000fe20000000800 */
[----:B------:R-:W-:Y:S01]  /*13000*/  @UP3 ULDC UR17, c[0x0][0x388] ;  /* 0x0000e20000113ab9 */ /* 0x000fe20000000800 */
[----:B------:R-:W-:Y:S02]  /*13010*/  UIADD3 UR16, UR8, 0x8400, URZ ;  /* 0x0000840008107890 */ /* 0x000fe4000fffe03f */
[----:B------:R-:W-:Y:S01]  /*13020*/  @UP3 UMOV UR23, UR19 ;  /* 0x0000001300173c82 */ /* 0x000fe20008000000 */
[----:B------:R-:W-:-:S02]  /*13030*/  UIMAD.WIDE.U32 UR18, UR12, UR25, URZ ;  /* 0x000000190c1272a5 */ /* 0x000fc4000f8e003f */
[----:B------:R-:W-:Y:S02]  /*13040*/  @UP3 USHF.R.U32.HI UR34, URZ, UR17, UR23 ;  /* 0x000000113f223299 */ /* 0x000fe40008011617 */
[----:B------:R-:W-:Y:S02]  /*13050*/  @UP1 USHF.R.U32.HI UR22, URZ, UR13, UR19 ;  /* 0x0000000d3f161299 */ /* 0x000fe40008011613 */
[----:B------:R-:W-:Y:S02]  /*13060*/  UIADD3 UR13, -UR24, URZ, URZ ;  /* 0x0000003f180d7290 */ /* 0x000fe4000fffe13f */
[----:B------:R-:W-:Y:S02]  /*13070*/  UIADD3 UR21, -UR22, URZ, URZ ;  /* 0x0000003f16157290 */ /* 0x000fe4000fffe13f */
[----:B------:R-:W-:Y:S02]  /*13080*/  UIADD3 UR17, -UR12, URZ, URZ ;  /* 0x0000003f0c117290 */ /* 0x000fe4000fffe13f */
[----:B------:R-:W-:-:S02]  /*13090*/  UIMAD UR19, UR15, UR13, UR55 ;  /* 0x0000000d0f1372a4 */ /* 0x000fc4000f8e0237 */
[----:B------:R-:W-:Y:S02]  /*130a0*/  UIMAD UR21, UR31, UR21, UR12 ;  /* 0x000000151f1572a4 */ /* 0x000fe4000f8e020c */
[----:B------:R-:W-:Y:S02]  /*130b0*/  UIMAD.WIDE.U32 UR12, UR34, UR32, URZ ;  /* 0x00000020220c72a5 */ /* 0x000fe4000f8e003f */
[----:B------:R-:W-:Y:S02]  /*130c0*/  UIMAD UR19, UR19, UR4, UR60 ;  /* 0x00000004131372a4 */ /* 0x000fe4000f8e023c */
[----:B------:R-:W-:Y:S02]  /*130d0*/  UIMAD UR17, UR39, UR17, UR24 ;  /* 0x00000011271172a4 */ /* 0x000fe4000f8e0218 */
[----:B------:R-:W-:Y:S01]  /*130e0*/  UIADD3 UR60, UR61, 0xc0, URZ ;  /* 0x000000c03d3c7890 */ /* 0x000fe2000fffe03f */
[----:B------:R-:W-:Y:S01]  /*130f0*/  UMOV UR25, UR34 ;  /* 0x0000002200197c82 */ /* 0x000fe20008000000 */
[----:B------:R-:W-:Y:S01]  /*13100*/  @UP3 ULDC UR12, c[0x0][0x384] ;  /* 0x0000e100000c3ab9 */ /* 0x000fe20000000800 */
[----:B------:R-:W-:-:S02]  /*13110*/  @UP0 USHF.R.U32.HI UR25, URZ, UR33, UR13 ;  /* 0x000000213f190299 */ /* 0x000fc4000801160d */
[----:B------:R-:W-:Y:S02]  /*13120*/  UIMAD UR20, UR17, UR5, UR6 ;  /* 0x00000005111472a4 */ /* 0x000fe4000f8e0206 */
[----:B------:R-:W-:Y:S02]  /*13130*/  UIMAD UR21, UR21, UR42, UR7 ;  /* 0x0000002a151572a4 */ /* 0x000fe4000f8e0207 */
[----:B------:R-:W-:Y:S01]  /*13140*/  UIMAD.WIDE.U32 UR12, UR60, UR12, URZ ;  /* 0x0000000c3c0c72a5 */ /* 0x000fe2000f8e003f */
[----:B------:R-:W-:Y:S01]  /*13150*/  @UP1 ULDC UR24, c[0x0][0x39c] ;  /* 0x0000e70000181ab9 */ /* 0x000fe20000000800 */
[----:B------:R-:W-:Y:S01]  /*13160*/  UMOV UR17, UR9 ;  /* 0x0000000900117c82 */ /* 0x000fe20008000000 */
[----:B------:R-:W-:Y:S01]  /*13170*/  UMOV UR18, UR45 ;  /* 0x0000002d00127c82 */ /* 0x000fe20008000000 */
[----:B------:R-:W-:-:S03]  /*13180*/  UIADD3 UR61, UR61, 0xc8, URZ ;  /* 0x000000c83d3d7890 */ /* 0x000fc6000fffe03f */
[----:B------:R-:W-:Y:S01]  /*13190*/  @UP3 UMOV UR23, UR13 ;  /* 0x0000000d00173c82 */ /* 0x000fe20008000000 */
[----:B------:R-:W-:Y:S01]  /*131a0*/  UIMAD.WIDE.U32 UR12, UR11, UR24, URZ ;  /* 0x000000180b0c72a5 */ /* 0x000fe2000f8e003f */
[----:B------:R0:W-:Y:S01]  /*131b0*/  UTMALDG.5D.IM2COL [UR16], [UR40], UR43 ;  /* 0x00000010280073b4 */ /* 0x0001e2000806002b */
[----:B------:R-:W-:Y:S01]  /*131c0*/  UMOV UR55, UR37 ;  /* 0x0000002500377c82 */ /* 0x000fe20008000000 */
[----:B------:R-:W-:Y:S01]  /*131d0*/  UMOV UR24, UR60 ;  /* 0x0000003c00187c82 */ /* 0x000fe20008000000 */
[----:B------:R-:W-:Y:S01]  /*131e0*/  UMOV UR35, UR61 ;  /* 0x0000003d00237c82 */ /* 0x000fe20008000000 */
[----:B0-----:R-:W-:Y:S01]  /*131f0*/  @UP1 ULDC UR17, c[0x0][0x3a0] ;  /* 0x0000e80000111ab9 */ /* 0x001fe20000000800 */
[----:B------:R-:W-:Y:S01]  /*13200*/  UMOV UR22, UR11 ;  /* 0x0000000b00167c82 */ /* 0x000fe20008000000 */
[----:B------:R-:W-:Y:S01]  /*13210*/  @UP3 ULDC UR18, c[0x0][0x388] ;  /* 0x0000e20000123ab9 */ /* 0x000fe20000000800 */
[----:B------:R-:W-:Y:S02]  /*13220*/  @UP1 USHF.R.U32.HI UR22, URZ, UR17, UR13 ;  /* 0x000000113f161299 */ /* 0x000fe4000801160d */
[----:B------:R-:W-:-:S02]  /*13230*/  @UP3 USHF.R.U32.HI UR24, URZ, UR18, UR23 ;  /* 0x000000123f183299 */ /* 0x000fc40008011617 */
[----:B------:R-:W-:Y:S01]  /*13240*/  UIADD3 UR18, -UR11, URZ, URZ ;  /* 0x0000003f0b127290 */ /* 0x000fe2000fffe13f */
[----:B------:R-:W-:Y:S01]  /*13250*/  @UP0 ULDC.64 UR12, c[0x0][0x390] ;  /* 0x0000e400000c0ab9 */ /* 0x000fe20000000a00 */
[----:B------:R-:W-:Y:S02]  /*13260*/  UIADD3 UR17, -UR38, URZ, URZ ;  /* 0x0000003f26117290 */ /* 0x000fe4000fffe13f */
[----:B------:R-:W-:Y:S02]  /*13270*/  UIADD3 UR21, -UR22, URZ, URZ ;  /* 0x0000003f16157290 */ /* 0x000fe4000fffe13f */
[----:B------:R-:W-:Y:S02]  /*13280*/  UIMAD.WIDE.U32 UR32, UR24, UR12, URZ ;  /* 0x0000000c182072a5 */ /* 0x000fe4000f8e003f */
[----:B------:R-:W-:Y:S02]  /*13290*/  UIMAD UR18, UR39, UR18, UR38 ;  /* 0x00000012271272a4 */ /* 0x000fe4000f8e0226 */
[----:B------:R-:W-:-:S02]  /*132a0*/  UIMAD UR17, UR15, UR17, UR51 ;  /* 0x000000110f1172a4 */ /* 0x000fc4000f8e0233 */
[----:B------:R-:W-:Y:S01]  /*132b0*/  UIMAD UR21, UR31, UR21, UR11 ;  /* 0x000000151f1572a4 */ /* 0x000fe2000f8e020b */
[----:B------:R-:W-:Y:S01]  /*132c0*/  UMOV UR23, UR24 ;  /* 0x0000001800177c82 */ /* 0x000fe20008000000 */
[----:B------:R-:W-:Y:S01]  /*132d0*/  @UP3 ULDC UR12, c[0x0][0x384] ;  /* 0x0000e100000c3ab9 */ /* 0x000fe20000000800 */
[----:B------:R-:W-:Y:S01]  /*132e0*/  ULDC UR51, c[0x0][0x3ec] ;  /* 0x0000fb0000337ab9 */ /* 0x000fe20000000800 */
[----:B------:R-:W-:Y:S01]  /*132f0*/  @UP0 USHF.R.U32.HI UR23, URZ, UR13, UR33 ;  /* 0x0000000d3f170299 */ /* 0x000fe20008011621 */
[----:B------:R-:W-:Y:S01]  /*13300*/  UMOV UR38, UR36 ;  /* 0x0000002400267c82 */ /* 0x000fe20008000000 */
[----:B------:R-:W-:Y:S01]  /*13310*/  UIMAD.WIDE.U32 UR12, UR61, UR12, URZ ;  /* 0x0000000c3d0c72a5 */ /* 0x000fe2000f8e003f */
[----:B------:R-:W0:Y:S01]  /*13320*/  S2UR UR36, SR_CTAID.X ;  /* 0x00000000002479c3 */ /* 0x000e220000002500 */
[----:B------:R-:W-:Y:S02]  /*13330*/  UIADD3 UR16, UR8, 0x8c00, URZ ;  /* 0x00008c0008107890 */ /* 0x000fe4000fffe03f */
[----:B------:R-:W-:-:S02]  /*13340*/  UIMAD UR19, UR17, UR4, UR51 ;  /* 0x00000004111372a4 */ /* 0x000fc4000f8e0233 */
[----:B------:R-:W-:Y:S02]  /*13350*/  UIMAD UR20, UR18, UR5, UR6 ;  /* 0x00000005121472a4 */ /* 0x000fe4000f8e0206 */
[----:B------:R-:W-:Y:S01]  /*13360*/  UIMAD UR21, UR21, UR42, UR7 ;  /* 0x0000002a151572a4 */ /* 0x000fe2000f8e0207 */
[----:B------:R-:W-:Y:S01]  /*13370*/  @UP1 ULDC UR33, c[0x0][0x39c] ;  /* 0x0000e70000211ab9 */ /* 0x000fe20000000800 */
[----:B------:R-:W-:Y:S01]  /*13380*/  @UP3 UMOV UR32, UR13 ;  /* 0x0000000d00203c82 */ /* 0x000fe20008000000 */
[----:B------:R-:W-:Y:S01]  /*13390*/  UMOV UR17, UR9 ;  /* 0x0000000900117c82 */ /* 0x000fe20008000000 */
[----:B------:R-:W-:Y:S01]  /*133a0*/  UMOV UR18, UR45 ;  /* 0x0000002d00127c82 */ /* 0x000fe20008000000 */
[----:B------:R-:W-:Y:S01]  /*133b0*/  UIMAD.WIDE.U32 UR12, UR29, UR33, URZ ;  /* 0x000000211d0c72a5 */ /* 0x000fe2000f8e003f */
[----:B------:R-:W-:-:S03]  /*133c0*/  @UP1 ULDC UR11, c[0x0][0x3a0] ;  /* 0x0000e800000b1ab9 */ /* 0x000fc60000000800 */
[----:B------:R1:W-:Y:S01]  /*133d0*/  UTMALDG.5D.IM2COL [UR16], [UR40], UR43 ;  /* 0x00000010280073b4 */ /* 0x0003e2000806002b */
[----:B------:R-:W-:Y:S01]  /*133e0*/  UMOV UR45, UR56 ;  /* 0x00000038002d7c82 */ /* 0x000fe20008000000 */
[----:B-1----:R-:W-:Y:S01]  /*133f0*/  UMOV UR22, UR29 ;  /* 0x0000001d00167c82 */ /* 0x002fe20008000000 */
[----:B------:R-:W-:Y:S01]  /*13400*/  @UP1 USHF.R.U32.HI UR22, URZ, UR11, UR13 ;  /* 0x0000000b3f161299 */ /* 0x000fe2000801160d */
[----:B------:R-:W-:Y:S01]  /*13410*/  @UP3 ULDC UR17, c[0x0][0x388] ;  /* 0x0000e20000113ab9 */ /* 0x000fe20000000800 */
[----:B------:R-:W-:Y:S02]  /*13420*/  UIADD3 UR11, -UR30, URZ, URZ ;  /* 0x0000003f1e0b7290 */ /* 0x000fe4000fffe13f */
        /* <DEDUP_REMOVED lines=9> */
[----:B------:R-:W-:Y:S02]  /*134c0*/  UIMAD UR21, UR21, UR42, UR7 ;  /* 0x0000002a151572a4 */ /* 0x000fe4000f8e0207 */
[----:B0-----:R-:W-:Y:S01]  /*134d0*/  USHF.L.U32 UR50, UR36, 0x8, URZ ;  /* 0x0000000824327899 */ /* 0x001fe2000800063f */
[----:B------:R-:W-:Y:S01]  /*134e0*/  @UP0 ULDC.64 UR12, c[0x0][0x390] ;  /* 0x0000e400000c0ab9 */ /* 0x000fe20000000a00 */
[----:B------:R-:W-:Y:S01]  /*134f0*/  UMOV UR29, UR35 ;  /* 0x00000023001d7c82 */ /* 0x000fe20008000000 */
[----:B------:R-:W-:Y:S02]  /*13500*/  UIMAD.WIDE.U32 UR32, UR35, UR12, URZ ;  /* 0x0000000c232072a5 */ /* 0x000fe4000f8e003f */
[----:B------:R-:W-:Y:S01]  /*13510*/  UIADD3 UR56, UR50, 0xd0, URZ ;  /* 0x000000d032387890 */ /* 0x000fe2000fffe03f */
[----:B------:R-:W-:Y:S01]  /*13520*/  UMOV UR17, UR9 ;  /* 0x0000000900117c82 */ /* 0x000fe20008000000 */
[----:B------:R-:W-:Y:S01]  /*13530*/  @UP3 ULDC UR12, c[0x0][0x384] ;  /* 0x0000e100000c3ab9 */ /* 0x000fe20000000800 */
[----:B------:R-:W-:Y:S01]  /*13540*/  @UP0 USHF.R.U32.HI UR29, URZ, UR13, UR33 ;  /* 0x0000000d3f1d0299 */ /* 0x000fe20008011621 */
[----:B------:R0:W-:Y:S01]  /*13550*/  UTMALDG.5D.IM2COL [UR16], [UR40], UR43 ;  /* 0x00000010280073b4 */ /* 0x0001e2000806002b */
[----:B------:R-:W-:Y:S01]  /*13560*/  @UP1 ULDC UR30, c[0x0][0x39c] ;  /* 0x0000e700001e1ab9 */ /* 0x000fe20000000800 */
[----:B------:R-:W-:Y:S01]  /*13570*/  UIMAD.WIDE.U32 UR12, UR56, UR12, URZ ;  /* 0x0000000c380c72a5 */ /* 0x000fe2000f8e003f */
[----:B------:R-:W-:Y:S01]  /*13580*/  @UP1 ULDC UR11, c[0x0][0x3a0] ;  /* 0x0000e800000b1ab9 */ /* 0x000fe20000000800 */
[----:B------:R-:W-:-:S05]  /*13590*/  @UP0 ULDC.64 UR32, c[0x0][0x390] ;  /* 0x0000e40000200ab9 */ /* 0x000fca0000000a00 */
[----:B------:R-:W-:Y:S01]  /*135a0*/  UMOV UR12, UR56 ;  /* 0x00000038000c7c82 */ /* 0x000fe20008000000 */
[----:B0-----:R-:W-:Y:S02]  /*135b0*/  UIMAD.WIDE.U32 UR18, UR28, UR30, URZ ;  /* 0x0000001e1c1272a5 */ /* 0x001fe4000f8e003f */
[----:B------:R-:W-:Y:S01]  /*135c0*/  UMOV UR22, UR28 ;  /* 0x0000001c00167c82 */ /* 0x000fe20008000000 */
[----:B------:R-:W-:Y:S01]  /*135d0*/  @UP3 ULDC UR17, c[0x0][0x388] ;  /* 0x0000e20000113ab9 */ /* 0x000fe20000000800 */
[----:B------:R-:W-:Y:S02]  /*135e0*/  @UP1 USHF.R.U32.HI UR22, URZ, UR11, UR19 ;  /* 0x0000000b3f161299 */ /* 0x000fe40008011613 */
[----:B------:R-:W-:Y:S02]  /*135f0*/  @UP3 USHF.R.U32.HI UR12, URZ, UR17, UR13 ;  /* 0x000000113f0c3299 */ /* 0x000fe4000801160d */
[----:B------:R-:W-:Y:S02]  /*13600*/  UIADD3 UR13, -UR28, URZ, URZ ;  /* 0x0000003f1c0d7290 */ /* 0x000fe4000fffe13f */
        /* <DEDUP_REMOVED lines=9> */
[----:B------:R-:W-:Y:S01]  /*136a0*/  UIADD3 UR57, UR10, 0x20, URZ ;  /* 0x000000200a397890 */ /* 0x000fe2000fffe03f */
[----:B------:R-:W-:Y:S01]  /*136b0*/  UMOV UR49, UR55 ;  /* 0x0000003700317c82 */ /* 0x000fe20008000000 */
[----:B------:R-:W-:Y:S01]  /*136c0*/  UIADD3 UR55, UR50, 0xd8, URZ ;  /* 0x000000d832377890 */ /* 0x000fe2000fffe03f */
[----:B------:R-:W-:Y:S01]  /*136d0*/  UMOV UR17, UR9 ;  /* 0x0000000900117c82 */ /* 0x000fe20008000000 */
[----:B------:R-:W-:-:S03]  /*136e0*/  @UP3 ULDC UR11, c[0x0][0x384] ;  /* 0x0000e100000b3ab9 */ /* 0x000fc60000000800 */
[----:B------:R-:W-:Y:S01]  /*136f0*/  UMOV UR18, UR57 ;  /* 0x0000003900127c82 */ /* 0x000fe20008000000 */
[----:B------:R-:W-:Y:S01]  /*13700*/  @UP1 ULDC UR30, c[0x0][0x39c] ;  /* 0x0000e700001e1ab9 */ /* 0x000fe20000000800 */
[----:B------:R0:W-:Y:S01]  /*13710*/  UTMALDG.5D.IM2COL [UR16], [UR40], UR43 ;  /* 0x00000010280073b4 */ /* 0x0001e2000806002b */
[----:B------:R-:W-:Y:S02]  /*13720*/  UIMAD.WIDE.U32 UR36, UR12, UR32, URZ ;  /* 0x000000200c2472a5 */ /* 0x000fe4000f8e003f */
[----:B------:R-:W-:Y:S01]  /*13730*/  UMOV UR13, UR12 ;  /* 0x0000000c000d7c82 */ /* 0x000fe20008000000 */
[----:B------:R-:W-:Y:S01]  /*13740*/  UMOV UR51, UR44 ;  /* 0x0000002c00337c82 */ /* 0x000fe20008000000 */
[----:B------:R-:W-:-:S03]  /*13750*/  @UP0 USHF.R.U32.HI UR13, URZ, UR33, UR37 ;  /* 0x000000213f0d0299 */ /* 0x000fc60008011625 */
[----:B------:R-:W-:Y:S01]  /*13760*/  UMOV UR37, UR55 ;  /* 0x0000003700257c82 */ /* 0x000fe20008000000 */
[----:B------:R-:W-:Y:S01]  /*13770*/  @UP0 ULDC.64 UR32, c[0x0][0x390] ;  /* 0x0000e40000200ab9 */ /* 0x000fe20000000a00 */
[----:B------:R-:W-:Y:S01]  /*13780*/  UMOV UR36, UR45 ;  /* 0x0000002d00247c82 */ /* 0x000fe20008000000 */
        /* <DEDUP_REMOVED lines=18> */
[----:B------:R-:W-:Y:S02]  /*138b0*/  UIMAD UR21, UR21, UR42, UR7 ;  /* 0x0000002a151572a4 */ /* 0x000fe4000f8e0207 */
[----:B------:R-:W-:-:S02]  /*138c0*/  UIMAD.WIDE.U32 UR44, UR37, UR32, URZ ;  /* 0x00000020252c72a5 */ /* 0x000fc4000f8e003f */
[----:B------:R-:W-:Y:S01]  /*138d0*/  UMOV UR46, UR37 ;  /* 0x00000025002e7c82 */ /* 0x000fe20008000000 */
[----:B------:R-:W-:Y:S01]  /*138e0*/  UMOV UR17, UR9 ;  /* 0x0000000900117c82 */ /* 0x000fe20008000000 */
[----:B------:R-:W-:Y:S02]  /*138f0*/  @UP0 USHF.R.U32.HI UR46, URZ, UR33, UR45 ;  /* 0x000000213f2e0299 */ /* 0x000fe4000801162d */
[----:B------:R-:W-:Y:S01]  /*13900*/  UIADD3 UR45, UR50, 0xe0, URZ ;  /* 0x000000e0322d7890 */ /* 0x000fe2000fffe03f */
[----:B------:R-:W-:Y:S01]  /*13910*/  UMOV UR18, UR57 ;  /* 0x0000003900127c82 */ /* 0x000fe20008000000 */
[----:B------:R-:W-:Y:S01]  /*13920*/  @UP3 ULDC UR11, c[0x0][0x384] ;  /* 0x0000e100000b3ab9 */ /* 0x000fe20000000800 */
[----:B------:R0:W-:Y:S01]  /*13930*/  UTMALDG.5D.IM2COL [UR16], [UR40], UR43 ;  /* 0x00000010280073b4 */ /* 0x0001e2000806002b */
[----:B------:R-:W-:Y:S01]  /*13940*/  @UP1 ULDC UR28, c[0x0][0x39c] ;  /* 0x0000e700001c1ab9 */ /* 0x000fe20000000800 */
[----:B------:R-:W-:Y:S01]  /*13950*/  UMOV UR58, UR38 ;  /* 0x00000026003a7c82 */ /* 0x000fe20008000000 */
[----:B------:R-:W-:Y:S01]  /*13960*/  UIADD3 UR38, UR50, 0xe8, URZ ;  /* 0x000000e832267890 */ /* 0x000fe2000fffe03f */
[----:B------:R-:W-:Y:S01]  /*13970*/  @UP0 ULDC.64 UR32, c[0x0][0x390] ;  /* 0x0000e40000200ab9 */ /* 0x000fe20000000a00 */
[----:B0-----:R-:W-:Y:S01]  /*13980*/  UIMAD.WIDE.U32 UR18, UR45, UR11, URZ ;  /* 0x0000000b2d1272a5 */ /* 0x001fe2000f8e003f */
[----:B------:R-:W-:-:S02]  /*13990*/  UMOV UR22, UR26 ;  /* 0x0000001a00167c82 */ /* 0x000fc40008000000 */
[----:B------:R-:W-:Y:S01]  /*139a0*/  @UP1 ULDC UR11, c[0x0][0x3a0] ;  /* 0x0000e800000b1ab9 */ /* 0x000fe20000000800 */
[----:B------:R-:W-:Y:S01]  /*139b0*/  @UP3 ULDC UR17, c[0x0][0x388] ;  /* 0x0000e20000113ab9 */ /* 0x000fe20000000800 */
[----:B------:R-:W-:Y:S02]  /*139c0*/  UIADD3 UR16, UR8, 0xac00, URZ ;  /* 0x0000ac0008107890 */ /* 0x000fe4000fffe03f */
[----:B------:R-:W-:Y:S01]  /*139d0*/  @UP3 UMOV UR27, UR19 ;  /* 0x00000013001b3c82 */ /* 0x000fe20008000000 */
[----:B------:R-:W-:-:S03]  /*139e0*/  UIMAD.WIDE.U32 UR18, UR26, UR28, URZ ;  /* 0x0000001c1a1272a5 */ /* 0x000fc6000f8e003f */
[----:B------:R-:W-:Y:S01]  /*139f0*/  UMOV UR28, UR36 ;  /* 0x00000024001c7c82 */ /* 0x000fe20008000000 */
[----:B------:R-:W-:Y:S01]  /*13a00*/  @UP1 USHF.R.U32.HI UR22, URZ, UR11, UR19 ;  /* 0x0000000b3f161299 */ /* 0x000fe20008011613 */
[----:B------:R-:W-:Y:S01]  /*13a10*/  UMOV UR36, UR45 ;  /* 0x0000002d00247c82 */ /* 0x000fe20008000000 */
[----:B------:R-:W-:Y:S02]  /*13a20*/  @UP3 USHF.R.U32.HI UR36, URZ, UR17, UR27 ;  /* 0x000000113f243299 */ /* 0x000fe4000801161b */
[----:B------:R-:W-:Y:S02]  /*13a30*/  UIADD3 UR17, -UR26, URZ, URZ ;  /* 0x0000003f1a117290 */ /* 0x000fe4000fffe13f */
[----:B------:R-:W-:Y:S02]  /*13a40*/  UIADD3 UR11, -UR47, URZ, URZ ;  /* 0x0000003f2f0b7290 */ /* 0x000fe4000fffe13f */
[----:B------:R-:W-:Y:S02]  /*13a50*/  UIADD3 UR21, -UR22, URZ, URZ ;  /* 0x0000003f16157290 */ /* 0x000fe4000fffe13f */
[----:B------:R-:W-:-:S02]  /*13a60*/  UIMAD UR17, UR39, UR17, UR47 ;  /* 0x00000011271172a4 */ /* 0x000fc4000f8e022f */
        /* <DEDUP_REMOVED lines=8> */
[----:B------:R-:W-:-:S02]  /*13af0*/  UIMAD.WIDE.U32 UR26, UR36, UR32, URZ ;  /* 0x00000020241a72a5 */ /* 0x000fc4000f8e003f */
[----:B------:R-:W-:Y:S01]  /*13b00*/  UMOV UR44, UR36 ;  /* 0x00000024002c7c82 */ /* 0x000fe20008000000 */
[----:B------:R-:W-:Y:S02]  /*13b10*/  UIADD3 UR28, UR28, 0x1, URZ ;  /* 0x000000011c1c7890 */ /* 0x000fe4000fffe03f */
[----:B------:R0:W-:Y:S01]  /*13b20*/  UTMALDG.5D.IM2COL [UR16], [UR40], UR43 ;  /* 0x00000010280073b4 */ /* 0x0001e2000806002b */
[----:B------:R-:W-:Y:S02]  /*13b30*/  @UP0 USHF.R.U32.HI UR44, URZ, UR33, UR27 ;  /* 0x000000213f2c0299 */ /* 0x000fe4000801161b */
[----:B------:R-:W-:Y:S02]  /*13b40*/  UIADD3 UR59, UR52, 0x1, URZ ;  /* 0x00000001343b7890 */ /* 0x000fe4000fffe03f */
[----:B0-----:R-:W-:Y:S01]  /*13b50*/  UIMAD.WIDE.U32 UR18, UR38, UR11, URZ ;  /* 0x0000000b261272a5 */ /* 0x001fe2000f8e003f */
[----:B------:R-:W-:Y:S02]  /*13b60*/  @UP1 ULDC UR17, c[0x0][0x3a0] ;  /* 0x0000e80000111ab9 */ /* 0x000fe40000000800 */
[----:B------:R-:W-:Y:S01]  /*13b70*/  @UP1 ULDC UR11, c[0x0][0x39c] ;  /* 0x0000e700000b1ab9 */ /* 0x000fe20000000800 */
[----:B------:R-:W-:Y:S01]  /*13b80*/  UMOV UR22, UR14 ;  /* 0x0000000e00167c82 */ /* 0x000fe20008000000 */
[----:B------:R-:W-:Y:S01]  /*13b90*/  @UP3 ULDC UR20, c[0x0][0x388] ;  /* 0x0000e20000143ab9 */ /* 0x000fe20000000800 */
[----:B------:R-:W-:Y:S01]  /*13ba0*/  UIADD3 UR16, UR8, 0xb400, URZ ;  /* 0x0000b40008107890 */ /* 0x000fe2000fffe03f */
        /* <DEDUP_REMOVED lines=8> */
[----:B------:R-:W-:Y:S01]  /*13c30*/  UIMAD UR20, UR39, UR20, UR48 ;  /* 0x00000014271472a4 */ /* 0x000fe2000f8e0230 */
[----:B------:R-:W-:Y:S01]  /*13c40*/  R2UR UR48, R21 ;  /* 0x00000000153072ca */ /* 0x000fe200000e0000 */
[----:B------:R-:W-:-:S02]  /*13c50*/  UIMAD UR17, UR15, UR17, UR58 ;  /* 0x000000110f1172a4 */ /* 0x000fc4000f8e023a */
[----:B------:R-:W-:Y:S02]  /*13c60*/  UIMAD UR21, UR31, UR21, UR14 ;  /* 0x000000151f1572a4 */ /* 0x000fe4000f8e020e */
[----:B------:R-:W-:Y:S02]  /*13c70*/  UIMAD UR19, UR17, UR4, UR30 ;  /* 0x00000004111372a4 */ /* 0x000fe4000f8e021e */
[----:B------:R-:W-:Y:S02]  /*13c80*/  UIMAD UR20, UR20, UR5, UR6 ;  /* 0x00000005141472a4 */ /* 0x000fe4000f8e0206 */
[----:B------:R-:W-:Y:S01]  /*13c90*/  UIMAD UR21, UR21, UR42, UR7 ;  /* 0x0000002a151572a4 */ /* 0x000fe2000f8e0207 */
[----:B------:R-:W-:Y:S01]  /*13ca0*/  UMOV UR58, UR49 ;  /* 0x00000031003a7c82 */ /* 0x000fe20008000000 */
[----:B------:R-:W-:Y:S01]  /*13cb0*/  @UP0 ULDC.64 UR26, c[0x0][0x390] ;  /* 0x0000e400001a0ab9 */ /* 0x000fe20000000a00 */
[----:B------:R-:W-:Y:S01]  /*13cc0*/  UMOV UR49, UR51 ;  /* 0x0000003300317c82 */ /* 0x000fe20008000000 */
[----:B------:R-:W-:-:S02]  /*13cd0*/  UIADD3 UR51, UR50, 0xf0, URZ ;  /* 0x000000f032337890 */ /* 0x000fc4000fffe03f */
[----:B------:R-:W-:Y:S01]  /*13ce0*/  UIMAD.WIDE.U32 UR32, UR11, UR26, URZ ;  /* 0x0000001a0b2072a5 */ /* 0x000fe2000f8e003f */
[----:B------:R-:W-:Y:S01]  /*13cf0*/  UMOV UR17, UR9 ;  /* 0x0000000900117c82 */ /* 0x000fe20008000000 */
[----:B------:R-:W-:Y:S01]  /*13d00*/  UMOV UR18, UR57 ;  /* 0x0000003900127c82 */ /* 0x000fe20008000000 */
[----:B------:R-:W-:Y:S01]  /*13d10*/  @UP3 ULDC UR26, c[0x0][0x384] ;  /* 0x0000e100001a3ab9 */ /* 0x000fe20000000800 */
[----:B------:R0:W-:Y:S01]  /*13d20*/  UTMALDG.5D.IM2COL [UR16], [UR40], UR43 ;  /* 0x00000010280073b4 */ /* 0x0001e2000806002b */
[----:B------:R-:W-:Y:S01]  /*13d30*/  UMOV UR47, UR51 ;  /* 0x00000033002f7c82 */ /* 0x000fe20008000000 */
[----:B------:R-:W-:Y:S02]  /*13d40*/  UIADD3 UR50, UR50, 0xf8, URZ ;  /* 0x000000f832327890 */ /* 0x000fe4000fffe03f */
[----:B------:R-:W-:Y:S01]  /*13d50*/  UISETP.NE.AND UP2, UPT, UR28, UR48, UPT ;  /* 0x000000301c00728c */ /* 0x000fe2000bf45270 */
[----:B------:R-:W-:Y:S01]  /*13d60*/  UMOV UR14, UR11 ;  /* 0x0000000b000e7c82 */ /* 0x000fe20008000000 */
[----:B------:R-:W-:-:S03]  /*13d70*/  @UP0 USHF.R.U32.HI UR14, URZ, UR27, UR33 ;  /* 0x0000001b3f0e0299 */ /* 0x000fc60008011621 */
[----:B------:R-:W-:-:S06]  /*13d80*/  UMOV UR48, UR50 ;  /* 0x0000003200307c82 */ /* 0x000fcc0008000000 */
[----:B------:R-:W-:Y:S02]  /*13d90*/  @UP2 UIADD3 UR59, UR52, URZ, URZ ;  /* 0x0000003f343b2290 */ /* 0x000fe4000fffe03f */
[----:B0-----:R-:W-:Y:S01]  /*13da0*/  UIMAD.WIDE.U32 UR20, UR51, UR26, URZ ;  /* 0x0000001a331472a5 */ /* 0x001fe2000f8e003f */
[----:B------:R-:W-:Y:S02]  /*13db0*/  @UP3 ULDC UR22, c[0x0][0x388] ;  /* 0x0000e20000163ab9 */ /* 0x000fe40000000800 */
[----:B------:R-:W-:Y:S01]  /*13dc0*/  @UP1 ULDC UR26, c[0x0][0x39c] ;  /* 0x0000e700001a1ab9 */ /* 0x000fe20000000800 */
[----:B------:R-:W-:Y:S01]  /*13dd0*/  @UP1 ULDC UR17, c[0x0][0x3a0] ;  /* 0x0000e80000111ab9 */ /* 0x000fe20000000800 */
[----:B------:R-:W-:Y:S02]  /*13de0*/  UIMAD.WIDE.U32 UR18, UR25, UR26, URZ ;  /* 0x0000001a191272a5 */ /* 0x000fe4000f8e003f */
[----:B------:R-:W-:Y:S01]  /*13df0*/  UIADD3 UR20, -UR25, URZ, URZ ;  /* 0x0000003f19147290 */ /* 0x000fe2000fffe13f */
[----:B------:R-:W-:Y:S01]  /*13e00*/  @UP3 UMOV UR26, UR21 ;  /* 0x00000015001a3c82 */ /* 0x000fe20008000000 */
[----:B------:R-:W-:-:S02]  /*13e10*/  UIADD3 UR16, UR8, 0xbc00, URZ ;  /* 0x0000bc0008107890 */ /* 0x000fc4000fffe03f */
[----:B------:R-:W-:Y:S02]  /*13e20*/  @UP3 USHF.R.U32.HI UR47, URZ, UR22, UR26 ;  /* 0x000000163f2f3299 */ /* 0x000fe4000801161a */
[----:B------:R-:W-:Y:S01]  /*13e30*/  UIMAD UR20, UR39, UR20, UR34 ;  /* 0x00000014271472a4 */ /* 0x000fe2000f8e0222 */
        /* <DEDUP_REMOVED lines=17> */
[----:B------:R-:W-:Y:S02]  /*13f50*/  @UP0 USHF.R.U32.HI UR49, URZ, UR27, UR33 ;  /* 0x0000001b3f310299 */ /* 0x000fe40008011621 */
[----:B------:R-:W-:Y:S01]  /*13f60*/  UIADD3 UR32, UR8, 0xdc00, URZ ;  /* 0x0000dc0008207890 */ /* 0x000fe2000fffe03f */
[----:B------:R-:W-:Y:S01]  /*13f70*/  UMOV UR33, UR9 ;  /* 0x0000000900217c82 */ /* 0x000fe20008000000 */
[----:B------:R-:W-:Y:S01]  /*13f80*/  UMOV UR34, UR57 ;  /* 0x0000003900227c82 */ /* 0x000fe20008000000 */
[----:B0-----:R-:W-:Y:S01]  /*13f90*/  UIMAD.WIDE.U32 UR18, UR50, UR25, URZ ;  /* 0x00000019321272a5 */ /* 0x001fe2000f8e003f */
[----:B------:R-:W-:Y:S01]  /*13fa0*/  @UP1 ULDC UR21, c[0x0][0x39c] ;  /* 0x0000e70000151ab9 */ /* 0x000fe20000000800 */
[----:B------:R-:W-:Y:S01]  /*13fb0*/  @UP3 ULDC UR20, c[0x0][0x388] ;  /* 0x0000e20000143ab9 */ /* 0x000fe20000000800 */
[----:B------:R-:W-:Y:S01]  /*13fc0*/  @UP1 ULDC UR25, c[0x0][0x3a0] ;  /* 0x0000e80000191ab9 */ /* 0x000fe20000000800 */
[----:B------:R-:W-:-:S03]  /*13fd0*/  ULDC.64 UR16, c[0x0][0x3e0] ;  /* 0x0000f80000107ab9 */ /* 0x000fc60000000a00 */
[----:B------:R-:W-:Y:S01]  /*13fe0*/  @UP3 UMOV UR22, UR19 ;  /* 0x0000001300163c82 */ /* 0x000fe20008000000 */
[----:B------:R-:W-:Y:S02]  /*13ff0*/  UIMAD.WIDE.U32 UR18, UR23, UR21, URZ ;  /* 0x00000015171272a5 */ /* 0x000fe4000f8e003f */
[----:B------:R-:W-:Y:S02]  /*14000*/  @UP3 USHF.R.U32.HI UR48, URZ, UR20, UR22 ;  /* 0x000000143f303299 */ /* 0x000fe40008011616 */
[----:B------:R-:W-:Y:S02]  /*14010*/  UIADD3 UR21, -UR23, URZ, URZ ;  /* 0x0000003f17157290 */ /* 0x000fe4000fffe13f */
[----:B------:R-:W-:Y:S01]  /*14020*/  UMOV UR22, UR23 ;  /* 0x0000001700167c82 */ /* 0x000fe20008000000 */
[----:B------:R-:W-:Y:S02]  /*14030*/  @UP1 USHF.R.U32.HI UR22, URZ, UR25, UR19 ;  /* 0x000000193f161299 */ /* 0x000fe40008011613 */
[----:B------:R-:W-:-:S02]  /*14040*/  UIADD3 UR20, -UR24, URZ, URZ ;  /* 0x0000003f18147290 */ /* 0x000fc4000fffe13f */
[----:B------:R-:W-:Y:S02]  /*14050*/  UIADD3 UR18, -UR22, URZ, URZ ;  /* 0x0000003f16127290 */ /* 0x000fe4000fffe13f */
[----:B------:R-:W-:Y:S02]  /*14060*/  UIMAD UR21, UR39, UR21, UR24 ;  /* 0x00000015271572a4 */ /* 0x000fe4000f8e0218 */
[----:B------:R-:W-:Y:S01]  /*14070*/  UIMAD UR23, UR31, UR18, UR23 ;  /* 0x000000121f1772a4 */ /* 0x000fe2000f8e0217 */
[----:B------:R-:W-:Y:S01]  /*14080*/  @UP0 ULDC.64 UR24, c[0x0][0x390] ;  /* 0x0000e40000180ab9 */ /* 0x000fe20000000a00 */
[----:B------:R-:W-:Y:S02]  /*14090*/  UISETP.NE.AND UP4, UPT, UR59, UR16, UPT ;  /* 0x000000103b00728c */ /* 0x000fe4000bf85270 */
[----:B------:R-:W-:Y:S02]  /*140a0*/  UIMAD.WIDE.U32 UR18, UR48, UR24, URZ ;  /* 0x00000018301272a5 */ /* 0x000fe4000f8e003f */
[----:B------:R-:W-:-:S02]  /*140b0*/  UIMAD UR20, UR15, UR20, UR60 ;  /* 0x000000140f1472a4 */ /* 0x000fc4000f8e023c */
[----:B------:R-:W-:Y:S02]  /*140c0*/  UIADD3 UR16, UR8, 0xc400, URZ ;  /* 0x0000c40008107890 */ /* 0x000fe4000fffe03f */
[----:B------:R-:W-:Y:S01]  /*140d0*/  UIADD3 UR60, UR53, 0x1, URZ ;  /* 0x00000001353c7890 */ /* 0x000fe2000fffe03f */
[----:B------:R-:W-:Y:S01]  /*140e0*/  @UP0 UMOV UR18, UR19 ;  /* 0x0000001300120c82 */ /* 0x000fe20008000000 */
[----:B------:R-:W-:Y:S02]  /*140f0*/  UIMAD UR19, UR20, UR4, UR30 ;  /* 0x00000004141372a4 */ /* 0x000fe4000f8e021e */
[----:B------:R-:W-:Y:S02]  /*14100*/  UIMAD UR20, UR21, UR5, UR6 ;  /* 0x00000005151472a4 */ /* 0x000fe4000f8e0206 */
[----:B------:R-:W-:Y:S02]  /*14110*/  UIMAD UR21, UR23, UR42, UR7 ;  /* 0x0000002a171572a4 */ /* 0x000fe4000f8e0207 */
[----:B------:R-:W-:Y:S01]  /*14120*/  @UP4 UIADD3 UR60, UR53, URZ, URZ ;  /* 0x0000003f353c4290 */ /* 0x000fe2000fffe03f */
[----:B------:R-:W-:Y:S01]  /*14130*/  UMOV UR23, UR48 ;  /* 0x0000003000177c82 */ /* 0x000fe20008000000 */
[----:B------:R-:W-:-:S02]  /*14140*/  @UP0 USHF.R.U32.HI UR23, URZ, UR25, UR18 ;  /* 0x000000193f170299 */ /* 0x000fc40008011612 */
[----:B------:R-:W-:Y:S01]  /*14150*/  UISETP.NE.AND UP3, UPT, UR60, UR17, UPT ;  /* 0x000000113c00728c */ /* 0x000fe2000bf65270 */
[----:B------:R-:W-:Y:S02]  /*14160*/  UMOV UR18, UR57 ;  /* 0x0000003900127c82 */ /* 0x000fe40008000000 */
[----:B------:R-:W-:Y:S01]  /*14170*/  UMOV UR17, UR9 ;  /* 0x0000000900117c82 */ /* 0x000fe20008000000 */
[----:B------:R-:W-:Y:S01]  /*14180*/  @UP1 ULDC UR24, c[0x0][0x39c] ;  /* 0x0000e70000181ab9 */ /* 0x000fe20000000800 */
[----:B------:R0:W-:Y:S01]  /*14190*/  UTMALDG.5D.IM2COL [UR16], [UR40], UR43 ;  /* 0x00000010280073b4 */ /* 0x0001e2000806002b */
[----:B------:R-:W-:Y:S01]  /*141a0*/  @UP1 ULDC UR25, c[0x0][0x3a0] ;  /* 0x0000e80000191ab9 */ /* 0x000fe20000000800 */
[----:B------:R-:W-:Y:S01]  /*141b0*/  UMOV UR30, UR29 ;  /* 0x0000001d001e7c82 */ /* 0x000fe20008000000 */
[----:B0-----:R-:W-:Y:S02]  /*141c0*/  UIMAD.WIDE.U32 UR18, UR29, UR24, URZ ;  /* 0x000000181d1272a5 */ /* 0x001fe4000f8e003f */
[----:B------:R-:W-:-:S02]  /*141d0*/  UIMAD.WIDE.U32 UR16, UR13, UR26, URZ ;  /* 0x0000001a0d1072a5 */ /* 0x000fc4000f8e003f */
[----:B------:R-:W-:Y:S01]  /*141e0*/  UIADD3 UR18, -UR35, URZ, URZ ;  /* 0x0000003f23127290 */ /* 0x000fe2000fffe13f */
[----:B------:R-:W-:Y:S02]  /*141f0*/  UMOV UR22, UR13 ;  /* 0x0000000d00167c82 */ /* 0x000fe40008000000 */
[----:B------:R-:W-:Y:S01]  /*14200*/  @UP1 UMOV UR26, UR19 ;  /* 0x00000013001a1c82 */ /* 0x000fe20008000000 */
[----:B------:R-:W-:Y:S02]  /*14210*/  UIMAD UR27, UR15, UR18, UR61 ;  /* 0x000000120f1b72a4 */ /* 0x000fe4000f8e023d */
[----:B------:R-:W-:Y:S02]  /*14220*/  @UP1 USHF.R.U32.HI UR30, URZ, UR25, UR26 ;  /* 0x000000193f1e1299 */ /* 0x000fe4000801161a */
[----:B------:R-:W-:Y:S01]  /*14230*/  UIADD3 UR18, -UR29, URZ, URZ ;  /* 0x0000003f1d127290 */ /* 0x000fe2000fffe13f */
[----:B------:R-:W-:Y:S01]  /*14240*/  @UP1 ULDC UR25, c[0x0][0x3a0] ;  /* 0x0000e80000191ab9 */ /* 0x000fe20000000800 */
[----:B------:R-:W-:-:S02]  /*14250*/  UIADD3 UR20, -UR30, URZ, URZ ;  /* 0x0000003f1e147290 */ /* 0x000fc4000fffe13f */
[----:B------:R-:W-:Y:S02]  /*14260*/  @UP1 USHF.R.U32.HI UR22, URZ, UR25, UR17 ;  /* 0x000000193f161299 */ /* 0x000fe40008011611 */
[----:B------:R-:W-:Y:S02]  /*14270*/  UIADD3 UR17, -UR12, URZ, URZ ;  /* 0x0000003f0c117290 */ /* 0x000fe4000fffe13f */
[----:B------:R-:W-:Y:S02]  /*14280*/  UIADD3 UR19, -UR13, URZ, URZ ;  /* 0x0000003f0d137290 */ /* 0x000fe4000fffe13f */
[----:B------:R-:W-:Y:S02]  /*14290*/  UIADD3 UR21, -UR22, URZ, URZ ;  /* 0x0000003f16157290 */ /* 0x000fe4000fffe13f */
[----:B------:R-:W-:Y:S02]  /*142a0*/  UIMAD UR18, UR39, UR18, UR35 ;  /* 0x00000012271272a4 */ /* 0x000fe4000f8e0223 */
[----:B------:R-:W-:-:S02]  /*142b0*/  UIMAD UR20, UR31, UR20, UR29 ;  /* 0x000000141f1472a4 */ /* 0x000fc4000f8e021d */
[----:B------:R-:W-:Y:S02]  /*142c0*/  UIMAD UR17, UR15, UR17, UR56 ;  /* 0x000000110f1172a4 */ /* 0x000fe4000f8e0238 */
[----:B------:R-:W-:Y:S02]  /*142d0*/  UIMAD UR12, UR39, UR19, UR12 ;  /* 0x00000013270c72a4 */ /* 0x000fe4000f8e020c */
[----:B------:R-:W-:Y:S01]  /*142e0*/  UIMAD UR21, UR31, UR21, UR13 ;  /* 0x000000151f1572a4 */ /* 0x000fe2000f8e020d */
[----:B------:R-:W-:Y:S01]  /*142f0*/  ULDC UR56, c[0x0][0x3ec] ;  /* 0x0000fb0000387ab9 */ /* 0x000fe20000000800 */
[----:B------:R-:W-:Y:S01]  /*14300*/  UMOV UR61, UR28 ;  /* 0x0000001c003d7c82 */ /* 0x000fe20008000000 */
[----:B------:R-:W-:Y:S02]  /*14310*/  UIADD3 UR24, UR8, 0xcc00, URZ ;  /* 0x0000cc0008187890 */ /* 0x000fe4000fffe03f */
[----:B------:R-:W-:Y:S02]  /*14320*/  UIMAD UR27, UR27, UR4, UR56 ;  /* 0x000000041b1b72a4 */ /* 0x000fe4000f8e0238 */
[----:B------:R-:W-:-:S02]  /*14330*/  UIMAD UR28, UR18, UR5, UR6 ;  /* 0x00000005121c72a4 */ /* 0x000fc4000f8e0206 */
        /* <DEDUP_REMOVED lines=11> */
[----:B------:R-:W-:-:S02]  /*143f0*/  UIADD3 UR35, -UR37, URZ, URZ ;  /* 0x0000003f25237290 */ /* 0x000fc4000fffe13f */
[----:B------:R-:W-:Y:S02]  /*14400*/  UIMAD.WIDE.U32 UR12, UR46, UR12, URZ ;  /* 0x0000000c2e0c72a5 */ /* 0x000fe4000f8e003f */
[----:B------:R-:W-:Y:S01]  /*14410*/  UIMAD UR35, UR15, UR35, UR55 ;  /* 0x000000230f2372a4 */ /* 0x000fe2000f8e0237 */
[----:B------:R-:W-:Y:S01]  /*14420*/  R2UR UR55, R22 ;  /* 0x00000000163772ca */ /* 0x000fe200000e0000 */
[----:B------:R1:W-:Y:S02]  /*14430*/  UTMALDG.5D.IM2COL [UR16], [UR40], UR43 ;  /* 0x00000010280073b4 */ /* 0x0003e4000806002b */
[----:B------:R-:W-:Y:S01]  /*14440*/  UIMAD UR35, UR35, UR4, UR56 ;  /* 0x00000004232372a4 */ /* 0x000fe2000f8e0238 */
[----:B0-----:R-:W-:Y:S01]  /*14450*/  UMOV UR30, UR44 ;  /* 0x0000002c001e7c82 */ /* 0x001fe20008000000 */
[----:B------:R-:W-:Y:S02]  /*14460*/  UIADD3 UR27, -UR36, URZ, URZ ;  /* 0x0000003f241b7290 */ /* 0x000fe4000fffe13f */
[----:B------:R-:W-:-:S02]  /*14470*/  UIADD3 UR24, UR8, 0xe400, URZ ;  /* 0x0000e40008187890 */ /* 0x000fc4000fffe03f */
[----:B------:R-:W-:Y:S01]  /*14480*/  UIMAD UR27, UR15, UR27, UR45 ;  /* 0x0000001b0f1b72a4 */ /* 0x000fe2000f8e022d */
[----:B------:R-:W0:Y:S01]  /*14490*/  S2UR UR45, SR_CTAID.Y ;  /* 0x00000000002d79c3 */ /* 0x000e220000002600 */
[----:B-1----:R-:W-:Y:S01]  /*144a0*/  UIADD3 UR19, -UR11, URZ, URZ ;  /* 0x0000003f0b137290 */ /* 0x002fe2000fffe13f */
[----:B------:R-:W-:Y:S01]  /*144b0*/  @UP1 ULDC UR21, c[0x0][0x3a0] ;  /* 0x0000e80000151ab9 */ /* 0x000fe20000000800 */
[----:B------:R-:W-:Y:S02]  /*144c0*/  @UP1 ULDC UR22, c[0x0][0x39c] ;  /* 0x0000e70000161ab9 */ /* 0x000fe40000000800 */
[----:B------:R-:W-:Y:S01]  /*144d0*/  UIMAD UR19, UR15, UR19, UR38 ;  /* 0x000000130f1372a4 */ /* 0x000fe2000f8e0226 */
[----:B------:R-:W-:Y:S02]  /*144e0*/  @UP1 ULDC UR18, c[0x0][0x3a0] ;  /* 0x0000e80000121ab9 */ /* 0x000fe40000000800 */
[----:B------:R-:W-:Y:S01]  /*144f0*/  UMOV UR38, UR46 ;  /* 0x0000002e00267c82 */ /* 0x000fe20008000000 */
[----:B------:R-:W-:-:S02]  /*14500*/  @UP1 USHF.R.U32.HI UR38, URZ, UR21, UR13 ;  /* 0x000000153f261299 */ /* 0x000fc4000801160d */
[----:B------:R-:W-:Y:S01]  /*14510*/  UIMAD.WIDE.U32 UR12, UR44, UR22, URZ ;  /* 0x000000162c0c72a5 */ /* 0x000fe2000f8e003f */
[----:B------:R-:W-:Y:S01]  /*14520*/  @UP1 ULDC UR20, c[0x0][0x39c] ;  /* 0x0000e70000141ab9 */ /* 0x000fe20000000800 */
[----:B------:R-:W-:Y:S02]  /*14530*/  UIADD3 UR21, -UR46, URZ, URZ ;  /* 0x0000003f2e157290 */ /* 0x000fe4000fffe13f */
[----:B------:R-:W-:Y:S02]  /*14540*/  @UP1 USHF.R.U32.HI UR30, URZ, UR18, UR13 ;  /* 0x000000123f1e1299 */ /* 0x000fe4000801160d */
[----:B------:R-:W-:Y:S02]  /*14550*/  UIMAD.WIDE.U32 UR12, UR14, UR20, URZ ;  /* 0x000000140e0c72a5 */ /* 0x000fe4000f8e003f */
[----:B------:R-:W-:Y:S01]  /*14560*/  UIADD3 UR20, -UR14, URZ, URZ ;  /* 0x0000003f0e147290 */ /* 0x000fe2000fffe13f */
[----:B------:R-:W-:Y:S01]  /*14570*/  @UP1 ULDC UR17, c[0x0][0x3a0] ;  /* 0x0000e80000111ab9 */ /* 0x000fe20000000800 */
[----:B------:R-:W-:-:S02]  /*14580*/  UIADD3 UR18, -UR44, URZ, URZ ;  /* 0x0000003f2c127290 */ /* 0x000fc4000fffe13f */
[----:B------:R-:W-:Y:S02]  /*14590*/  UIMAD UR20, UR39, UR20, UR11 ;  /* 0x00000014271472a4 */ /* 0x000fe4000f8e020b */
[----:B------:R-:W-:Y:S02]  /*145a0*/  UIADD3 UR11, -UR38, URZ, URZ ;  /* 0x0000003f260b7290 */ /* 0x000fe4000fffe13f */
[----:B------:R-:W-:Y:S01]  /*145b0*/  UIMAD UR21, UR39, UR21, UR37 ;  /* 0x00000015271572a4 */ /* 0x000fe2000f8e0225 */
[----:B------:R-:W-:Y:S01]  /*145c0*/  UMOV UR22, UR14 ;  /* 0x0000000e00167c82 */ /* 0x000fe20008000000 */
[----:B------:R-:W-:Y:S02]  /*145d0*/  UIMAD UR11, UR31, UR11, UR46 ;  /* 0x0000000b1f0b72a4 */ /* 0x000fe4000f8e022e */
[----:B------:R-:W-:Y:S02]  /*145e0*/  @UP1 USHF.R.U32.HI UR22, URZ, UR17, UR13 ;  /* 0x000000113f161299 */ /* 0x000fe4000801160d */
[----:B------:R-:W-:-:S02]  /*145f0*/  UIMAD UR18, UR39, UR18, UR36 ;  /* 0x00000012271272a4 */ /* 0x000fc4000f8e0224 */
[----:B------:R-:W-:Y:S02]  /*14600*/  UIMAD UR36, UR21, UR5, UR6 ;  /* 0x00000005152472a4 */ /* 0x000fe4000f8e0206 */
[----:B------:R-:W-:Y:S02]  /*14610*/  UIADD3 UR29, -UR30, URZ, URZ ;  /* 0x0000003f1e1d7290 */ /* 0x000fe4000fffe13f */
[----:B------:R-:W-:Y:S02]  /*14620*/  UIMAD UR37, UR11, UR42, UR7 ;  /* 0x0000002a0b2572a4 */ /* 0x000fe4000f8e0207 */
[----:B------:R-:W-:Y:S02]  /*14630*/  UIADD3 UR21, -UR22, URZ, URZ ;  /* 0x0000003f16157290 */ /* 0x000fe4000fffe13f */
[----:B------:R-:W-:Y:S02]  /*14640*/  UIMAD UR29, UR31, UR29, UR44 ;  /* 0x0000001d1f1d72a4 */ /* 0x000fe4000f8e022c */
[----:B------:R-:W-:-:S02]  /*14650*/  UIMAD UR21, UR31, UR21, UR14 ;  /* 0x000000151f1572a4 */ /* 0x000fc4000f8e020e */
[----:B------:R-:W-:Y:S01]  /*14660*/  UIMAD UR27, UR27, UR4, UR56 ;  /* 0x000000041b1b72a4 */ /* 0x000fe2000f8e0238 */
[----:B------:R1:W-:Y:S01]  /*14670*/  UTMALDG.5D.IM2COL [UR32], [UR40], UR43 ;  /* 0x00000020280073b4 */ /* 0x0003e2000806002b */
[----:B------:R-:W-:Y:S01]  /*14680*/  UIMAD UR28, UR18, UR5, UR6 ;  /* 0x00000005121c72a4 */ /* 0x000fe2000f8e0206 */
[----:B------:R-:W-:Y:S01]  /*14690*/  UMOV UR12, UR61 ;  /* 0x0000003d000c7c82 */ /* 0x000fe20008000000 */
[----:B------:R-:W-:Y:S02]  /*146a0*/  UIMAD UR29, UR29, UR42, UR7 ;  /* 0x0000002a1d1d72a4 */ /* 0x000fe4000f8e0207 */
[----:B------:R-:W-:Y:S02]  /*146b0*/  UIADD3 UR16, UR8, 0xec00, URZ ;  /* 0x0000ec0008107890 */ /* 0x000fe4000fffe03f */
[----:B------:R-:W-:Y:S02]  /*146c0*/  UIMAD UR19, UR19, UR4, UR56 ;  /* 0x00000004131372a4 */ /* 0x000fe4000f8e0238 */
[----:B------:R-:W-:-:S02]  /*146d0*/  UIMAD UR20, UR20, UR5, UR6 ;  /* 0x00000005141472a4 */ /* 0x000fc4000f8e0206 */
[----:B------:R-:W-:Y:S01]  /*146e0*/  UIMAD UR21, UR21, UR42, UR7 ;  /* 0x0000002a151572a4 */ /* 0x000fe2000f8e0207 */
[----:B------:R2:W-:Y:S01]  /*146f0*/  UTMALDG.5D.IM2COL [UR24], [UR40], UR43 ;  /* 0x00000018280073b4 */ /* 0x0005e2000806002b */
[----:B------:R-:W-:Y:S01]  /*14700*/  UMOV UR17, UR9 ;  /* 0x0000000900117c82 */ /* 0x000fe20008000000 */
[----:B------:R-:W-:Y:S01]  /*14710*/  UMOV UR18, UR57 ;  /* 0x0000003900127c82 */ /* 0x000fe20008000000 */
[----:B------:R-:W-:Y:S02]  /*14720*/  UIADD3 UR14, -UR47, URZ, URZ ;  /* 0x0000003f2f0e7290 */ /* 0x000fe4000fffe13f */
[----:B0-----:R-:W-:Y:S02]  /*14730*/  ULEA UR11, UR45, UR55, 0x4 ;  /* 0x000000372d0b7291 */ /* 0x001fe4000f8e203f */
[----:B------:R-:W-:Y:S01]  /*14740*/  UIMAD UR14, UR15, UR14, UR51 ;  /* 0x0000000e0f0e72a4 */ /* 0x000fe2000f8e0233 */
[----:B------:R0:W-:Y:S01]  /*14750*/  UTMALDG.5D.IM2COL [UR16], [UR40], UR43 ;  /* 0x00000010280073b4 */ /* 0x0001e2000806002b */
[----:B------:R-:W-:Y:S01]  /*14760*/  USHF.L.U32 UR51, UR11, 0x2, URZ ;  /* 0x000000020b337899 */ /* 0x000fe2000800063f */
[----:B------:R-:W-:Y:S01]  /*14770*/  UMOV UR61, UR59 ;  /* 0x0000003b003d7c82 */ /* 0x000fe20008000000 */
[----:B------:R-:W-:Y:S01]  /*14780*/  UMOV UR59, 0x10000000 ;  /* 0x10000000003b7882 */ /* 0x000fe20000000000 */
[----:B-1----:R-:W-:Y:S01]  /*14790*/  UMOV UR33, UR12 ;  /* 0x0000000c00217c82 */ /* 0x002fe20008000000 */
[----:B------:R-:W-:Y:S01]  /*147a0*/  @UP1 ULDC UR12, c[0x0][0x39c] ;  /* 0x0000e700000c1ab9 */ /* 0x000fe20000000800 */
[----:B------:R-:W-:Y:S01]  /*147b0*/  R2UR UR35, R13 ;  /* 0x000000000d2372ca */ /* 0x000fe200000e0000 */
[----:B------:R-:W-:Y:S01]  /*147c0*/  UIMAD.WIDE.U32 UR12, UR49, UR12, URZ ;  /* 0x0000000c310c72a5 */ /* 0x000fe2000f8e003f */
[----:B---3--:R-:W-:Y:S01]  /*147d0*/  MOV R15, UR33 ;  /* 0x00000021000f7c02 */ /* 0x008fe20008000f00 */
[----:B------:R-:W-:Y:S01]  /*147e0*/  UMOV UR38, UR54 ;  /* 0x0000003600267c82 */ /* 0x000fe20008000000 */
[----:B------:R-:W-:Y:S01]  /*147f0*/  UMOV UR34, UR58 ;  /* 0x0000003a00227c82 */ /* 0x000fe20008000000 */
[----:B------:R-:W-:Y:S01]  /*14800*/  MOV R8, UR38 ;  /* 0x0000002600087c02 */ /* 0x000fe20008000f00 */
[----:B------:R-:W-:-:S02]  /*14810*/  ULEA UR32, UR34, UR55, 0x5 ;  /* 0x0000003722207291 */ /* 0x000fc4000f8e283f */
[----:B----4-:R-:W-:Y:S01]  /*14820*/  MOV R14, UR34 ;  /* 0x00000022000e7c02 */ /* 0x010fe20008000f00 */
[----:B------:R-:W-:Y:S01]  /*14830*/  UMOV UR36, UR52 ;  /* 0x0000003400247c82 */ /* 0x000fe20008000000 */
[----:B------:R-:W-:Y:S01]  /*14840*/  UMOV UR37, UR53 ;  /* 0x0000003500257c82 */ /* 0x000fe20008000000 */
[----:B------:R-:W-:Y:S01]  /*14850*/  MOV R11, UR36 ;  /* 0x00000024000b7c02 */ /* 0x000fe20008000f00 */
[----:B--2---:R-:W-:Y:S01]  /*14860*/  UMOV UR24, UR49 ;  /* 0x0000003100187c82 */ /* 0x004fe20008000000 */
[----:B------:R-:W-:Y:S01]  /*14870*/  MOV R10, UR37 ;  /* 0x00000025000a7c02 */ /* 0x000fe20008000f00 */
[----:B------:R-:W-:Y:S01]  /*14880*/  UMOV UR33, UR9 ;  /* 0x0000000900217c82 */ /* 0x000fe20008000000 */
[----:B------:R-:W-:Y:S01]  /*14890*/  MOV R13, UR35 ;  /* 0x00000023000d7c02 */ /* 0x000fe20008000f00 */
[----:B------:R-:W-:Y:S01]  /*148a0*/  ULDC.64 UR26, c[0x0][0x198] ;  /* 0x00006600001a7ab9 */ /* 0x000fe20000000a00 */
[----:B------:R-:W-:Y:S01]  /*148b0*/  MOV R16, UR32 ;  /* 0x0000002000107c02 */ /* 0x000fe20008000f00 */
[----:B------:R-:W-:Y:S01]  /*148c0*/  UIADD3 UR32, UR8, 0xfc00, URZ ;  /* 0x0000fc0008207890 */ /* 0x000fe2000fffe03f */
[----:B0-----:R-:W-:Y:S01]  /*148d0*/  @UP1 ULDC UR18, c[0x0][0x39c] ;  /* 0x0000e70000121ab9 */ /* 0x001fe20000000800 */
[----:B------:R-:W-:Y:S01]  /*148e0*/  @UP1 UMOV UR17, UR13 ;  /* 0x0000000d00111c82 */ /* 0x000fe20008000000 */
[----:B------:R-:W-:-:S02]  /*148f0*/  UIMAD.WIDE.U32 UR12, UR23, UR18, URZ ;  /* 0x00000012170c72a5 */ /* 0x000fc4000f8e003f */
[----:B------:R-:W-:Y:S01]  /*14900*/  UIADD3 UR16, -UR49, URZ, URZ ;  /* 0x0000003f31107290 */ /* 0x000fe2000fffe13f */
[----:B------:R-:W-:Y:S01]  /*14910*/  @UP1 ULDC UR18, c[0x0][0x3a0] ;  /* 0x0000e80000121ab9 */ /* 0x000fe20000000800 */
[----:B------:R-:W-:Y:S01]  /*14920*/  UMOV UR19, UR23 ;  /* 0x0000001700137c82 */ /* 0x000fe20008000000 */
[----:B------:R-:W-:Y:S02]  /*14930*/  @UP1 USHF.R.U32.HI UR24, URZ, UR18, UR17 ;  /* 0x000000123f181299 */ /* 0x000fe40008011611 */
[----:B------:R-:W-:Y:S01]  /*14940*/  @UP1 UMOV UR12, UR13 ;  /* 0x0000000d000c1c82 */ /* 0x000fe20008000000 */
[----:B------:R-:W-:Y:S02]  /*14950*/  UIADD3 UR13, -UR23, URZ, URZ ;  /* 0x0000003f170d7290 */ /* 0x000fe4000fffe13f */
[----:B------:R-:W-:Y:S01]  /*14960*/  UIMAD UR16, UR39, UR16, UR47 ;  /* 0x00000010271072a4 */ /* 0x000fe2000f8e022f */
[----:B------:R-:W-:Y:S01]  /*14970*/  @UP1 ULDC UR17, c[0x0][0x3a0] ;  /* 0x0000e80000111ab9 */ /* 0x000fe20000000800 */
[----:B------:R-:W-:-:S02]  /*14980*/  UIMAD UR39, UR39, UR13, UR48 ;  /* 0x0000000d272772a4 */ /* 0x000fc4000f8e0230 */
[----:B------:R-:W-:Y:S02]  /*14990*/  @UP1 USHF.R.U32.HI UR19, URZ, UR17, UR12 ;  /* 0x000000113f131299 */ /* 0x000fe4000801160c */
[----:B------:R-:W-:Y:S02]  /*149a0*/  UIMAD UR57, UR16, UR5, UR6 ;  /* 0x00000005103972a4 */ /* 0x000fe4000f8e0206 */
[----:B------:R-:W-:Y:S02]  /*149b0*/  UIMAD UR25, UR39, UR5, UR6 ;  /* 0x00000005271972a4 */ /* 0x000fe4000f8e0206 */
[----:B------:R-:W-:Y:S01]  /*149c0*/  UIADD3 UR5, -UR24, URZ, URZ ;  /* 0x0000003f18057290 */ /* 0x000fe2000fffe13f */
[----:B------:R-:W-:Y:S01]  /*149d0*/  UMOV UR38, UR19 ;  /* 0x0000001300267c82 */ /* 0x000fe20008000000 */
[----:B------:R-:W-:Y:S02]  /*149e0*/  UIADD3 UR12, -UR48, URZ, URZ ;  /* 0x0000003f300c7290 */ /* 0x000fe4000fffe13f */
[----:B------:R-:W-:-:S02]  /*149f0*/  UIMAD UR6, UR31, UR5, UR49 ;  /* 0x000000051f0672a4 */ /* 0x000fc4000f8e0231 */
[----:B------:R-:W-:Y:S02]  /*14a00*/  UIADD3 UR5, -UR38, URZ, URZ ;  /* 0x0000003f26057290 */ /* 0x000fe4000fffe13f */
[----:B------:R-:W-:Y:S01]  /*14a10*/  UIMAD UR15, UR15, UR12, UR50 ;  /* 0x0000000c0f0f72a4 */ /* 0x000fe2000f8e0232 */
[----:B------:R-:W-:Y:S01]  /*14a20*/  UMOV UR36, UR25 ;  /* 0x0000001900247c82 */ /* 0x000fe20008000000 */
[----:B------:R-:W-:Y:S01]  /*14a30*/  UIMAD UR31, UR31, UR5, UR23 ;  /* 0x000000051f1f72a4 */ /* 0x000fe2000f8e0217 */
[----:B------:R-:W-:Y:S01]  /*14a40*/  ULDC UR25, c[0x0][0x3ec] ;  /* 0x0000fb0000197ab9 */ /* 0x000fe20000000800 */
[----:B------:R-:W-:Y:S02]  /*14a50*/  UIMAD UR12, UR6, UR42, UR7 ;  /* 0x0000002a060c72a4 */ /* 0x000fe4000f8e0207 */
[----:B------:R-:W-:Y:S02]  /*14a60*/  UIMAD UR13, UR14, UR4, UR25 ;  /* 0x000000040e0d72a4 */ /* 0x000fe4000f8e0219 */
[----:B------:R-:W-:-:S02]  /*14a70*/  UIADD3 UR16, UR8, 0xf400, URZ ;  /* 0x0000f40008107890 */ /* 0x000fc4000fffe03f */
[----:B------:R-:W-:Y:S02]  /*14a80*/  UIADD3 UR6, UR10, 0x20, URZ ;  /* 0x000000200a067890 */ /* 0x000fe4000fffe03f */
[----:B------:R-:W-:Y:S02]  /*14a90*/  UIMAD UR35, UR15, UR4, UR25 ;  /* 0x000000040f2372a4 */ /* 0x000fe4000f8e0219 */
[----:B------:R-:W-:Y:S01]  /*14aa0*/  UIMAD UR37, UR31, UR42, UR7 ;  /* 0x0000002a1f2572a4 */ /* 0x000fe2000f8e0207 */
[----:B------:R-:W-:Y:S01]  /*14ab0*/  UMOV UR20, UR52 ;  /* 0x0000003400147c82 */ /* 0x000fe20008000000 */
[----:B------:R-:W-:Y:S01]  /*14ac0*/  UMOV UR21, UR53 ;  /* 0x0000003500157c82 */ /* 0x000fe20008000000 */
[----:B------:R-:W-:Y:S01]  /*14ad0*/  UMOV UR22, UR54 ;  /* 0x0000003600167c82 */ /* 0x000fe20008000000 */
[----:B------:R-:W-:Y:S01]  /*14ae0*/  MOV R6, UR21 ;  /* 0x0000001500067c02 */ /* 0x000fe20008000f00 */
[----:B------:R-:W-:Y:S01]  /*14af0*/  UMOV UR19, UR13 ;  /* 0x0000000d00137c82 */ /* 0x000fe20008000000 */
[----:B------:R-:W-:Y:S01]  /*14b00*/  MOV R4, UR22 ;  /* 0x0000001600047c02 */ /* 0x000fe20008000f00 */
[----:B------:R-:W-:Y:S01]  /*14b10*/  UMOV UR21, UR12 ;  /* 0x0000000c00157c82 */ /* 0x000fe20008000000 */
[----:B------:R-:W-:Y:S01]  /*14b20*/  MOV R7, UR20 ;  /* 0x0000001400077c02 */ /* 0x000fe20008000f00 */
[----:B------:R-:W-:Y:S01]  /*14b30*/  UMOV UR20, UR57 ;  /* 0x0000003900147c82 */ /* 0x000fe20008000000 */
[----:B------:R-:W-:Y:S01]  /*14b40*/  UMOV UR22, UR24 ;  /* 0x0000001800167c82 */ /* 0x000fe20008000000 */
[----:B------:R-:W-:Y:S01]  /*14b50*/  UMOV UR17, UR9 ;  /* 0x0000000900117c82 */ /* 0x000fe20008000000 */
[----:B------:R-:W-:Y:S01]  /*14b60*/  UMOV UR18, UR6 ;  /* 0x0000000600127c82 */ /* 0x000fe20008000000 */
[----:B------:R-:W-:Y:S01]  /*14b70*/  UMOV UR34, UR6 ;  /* 0x0000000600227c82 */ /* 0x000fe20008000000 */
[----:B------:R0:W-:Y:S01]  /*14b80*/  UTMALDG.5D.IM2COL [UR16], [UR40], UR43 ;  /* 0x00000010280073b4 */ /* 0x0001e2000806002b */
[----:B------:R-:W-:Y:S01]  /*14b90*/  UIADD3 UR56, UP0, UR26, 0x270, URZ ;  /* 0x000002701a387890 */ /* 0x000fe2000ff1e03f */
[----:B------:R-:W-:Y:S01]  /*14ba0*/  UMOV UR28, UR52 ;  /* 0x00000034001c7c82 */ /* 0x000fe20008000000 */
[----:B------:R-:W-:-:S02]  /*14bb0*/  UMOV UR29, UR53 ;  /* 0x00000035001d7c82 */ /* 0x000fc40008000000 */
[----:B------:R-:W-:Y:S02]  /*14bc0*/  UIADD3.X UR57, URZ, UR27, URZ, UP0, !UPT ;  /* 0x0000001b3f397290 */ /* 0x000fe400087fe43f */
[----:B------:R-:W-:Y:S01]  /*14bd0*/  UIADD3 UR27, UR51, 0x10, URZ ;  /* 0x00000010331b7890 */ /* 0x000fe2000fffe03f */
[----:B------:R1:W-:Y:S01]  /*14be0*/  UTMALDG.5D.IM2COL [UR32], [UR40], UR43 ;  /* 0x00000020280073b4 */ /* 0x0003e2000806002b */
[----:B------:R-:W-:Y:S01]  /*14bf0*/  UMOV UR30, UR54 ;  /* 0x00000036001e7c82 */ /* 0x000fe20008000000 */
[----:B------:R-:W-:Y:S01]  /*14c00*/  UMOV UR55, 0x30000 ;  /* 0x0003000000377882 */ /* 0x000fe20000000000 */
[----:B------:R-:W-:Y:S01]  /*14c10*/  UMOV UR58, 0x0 ;  /* 0x00000000003a7882 */ /* 0x000fe20000000000 */
[----:B------:R-:W-:Y:S01]  /*14c20*/  UMOV UR49, UR9 ;  /* 0x0000000900317c82 */ /* 0x000fe20008000000 */
        /* <DEDUP_REMOVED lines=9> */
[----:B------:R-:W-:Y:S01]  /*14cc0*/  UIADD3 UR11, UR51, 0x30, URZ ;  /* 0x00000030330b7890 */ /* 0x000fe2000fffe03f */
[----:B------:R-:W-:Y:S01]  /*14cd0*/  UMOV UR12, UR52 ;  /* 0x00000034000c7c82 */ /* 0x000fe20008000000 */
[----:B------:R-:W-:Y:S01]  /*14ce0*/  UMOV UR13, UR53 ;  /* 0x00000035000d7c82 */ /* 0x000fe20008000000 */
[----:B0-----:R-:W-:Y:S01]  /*14cf0*/  R2UR UR22, R4 ;  /* 0x00000000041672ca */ /* 0x001fe200000e0000 */
[----:B------:R-:W-:Y:S01]  /*14d00*/  UIADD3 UR19, UR51, 0x28, URZ ;  /* 0x0000002833137890 */ /* 0x000fe2000fffe03f */
[----:B------:R-:W-:Y:S01]  /*14d10*/  R2UR UR21, R6 ;  /* 0x00000000061572ca */ /* 0x000fe200000e0000 */
[----:B------:R-:W-:Y:S01]  /*14d20*/  UMOV UR17, UR52 ;  /* 0x0000003400117c82 */ /* 0x000fe20008000000 */
[----:B------:R-:W-:Y:S01]  /*14d30*/  R2UR UR20, R7 ;  /* 0x00000000071472ca */ /* 0x000fe200000e0000 */
[----:B------:R-:W-:Y:S01]  /*14d40*/  UMOV UR18, UR10 ;  /* 0x0000000a00127c82 */ /* 0x000fe20008000000 */
[----:B------:R-:W-:Y:S01]  /*14d50*/  MOV R4, UR30 ;  /* 0x0000001e00047c02 */ /* 0x000fe20008000f00 */
[----:B------:R-:W-:Y:S01]  /*14d60*/  UMOV UR14, UR54 ;  /* 0x00000036000e7c82 */ /* 0x000fe20008000000 */
[----:B-1----:R-:W-:Y:S01]  /*14d70*/  R2UR UR32, R16 ;  /* 0x00000000102072ca */ /* 0x002fe200000e0000 */
[----:B------:R-:W-:Y:S01]  /*14d80*/  UIADD3 UR43, UR51, 0x8, URZ ;  /* 0x00000008332b7890 */ /* 0x000fe2000fffe03f */
[----:B------:R-:W-:Y:S01]  /*14d90*/  R2UR UR35, R13 ;  /* 0x000000000d2372ca */ /* 0x000fe200000e0000 */
[----:B------:R-:W-:Y:S01]  /*14da0*/  UMOV UR41, UR9 ;  /* 0x0000000900297c82 */ /* 0x000fe20008000000 */
[----:B------:R-:W-:Y:S01]  /*14db0*/  R2UR UR34, R14 ;  /* 0x000000000e2272ca */ /* 0x000fe200000e0000 */
[----:B------:R-:W-:Y:S01]  /*14dc0*/  UMOV UR5, UR53 ;  /* 0x0000003500057c82 */ /* 0x000fe20008000000 */
[----:B------:R-:W-:Y:S01]  /*14dd0*/  R2UR UR33, R15 ;  /* 0x000000000f2172ca */ /* 0x000fe200000e0000 */
[----:B------:R-:W-:Y:S01]  /*14de0*/  UMOV UR15, UR52 ;  /* 0x00000034000f7c82 */ /* 0x000fe20008000000 */
[----:B------:R-:W-:-:S02]  /*14df0*/  R2UR UR38, R8 ;  /* 0x00000000082672ca */ /* 0x000fc400000e0000 */
[----:B------:R-:W-:Y:S02]  /*14e00*/  R2UR UR37, R10 ;  /* 0x000000000a2572ca */ /* 0x000fe400000e0000 */
[----:B------:R-:W-:Y:S01]  /*14e10*/  R2UR UR36, R11 ;  /* 0x000000000b2472ca */ /* 0x000fe200000e0000 */
[----:B------:R-:W-:Y:S01]  /*14e20*/  USHF.L.U32 UR4, UR32, 0x7, URZ ;  /* 0x0000000720047899 */ /* 0x000fe2000800063f */
[----:B------:R-:W-:Y:S02]  /*14e30*/  MOV R6, UR29 ;  /* 0x0000001d00067c02 */ /* 0x000fe40008000f00 */
[----:B------:R-:W-:Y:S01]  /*14e40*/  MOV R7, UR28 ;  /* 0x0000001c00077c02 */ /* 0x000fe20008000f00 */
[----:B------:R-:W-:Y:S01]  /*14e50*/  ULEA UR4, UR4, UR35, 0x2 ;  /* 0x0000002304047291 */ /* 0x000fe2000f8e103f */
[----:B------:R-:W-:Y:S01]  /*14e60*/  MOV R8, UR44 ;  /* 0x0000002c00087c02 */ /* 0x000fe20008000f00 */
[----:B------:R-:W-:Y:S01]  /*14e70*/  UIADD3 UR35, UR51, 0x18, URZ ;  /* 0x0000001833237890 */ /* 0x000fe2000fffe03f */
[----:B------:R-:W-:Y:S01]  /*14e80*/  MOV R10, UR43 ;  /* 0x0000002b000a7c02 */ /* 0x000fe20008000f00 */
[----:B------:R-:W-:-:S02]  /*14e90*/  UIADD3 UR48, UR4, 0x20000, URZ ;  /* 0x0002000004307890 */ /* 0x000fc4000fffe03f */
[----:B------:R-:W-:Y:S02]  /*14ea0*/  UIADD3 UR40, UR4, 0x20800, URZ ;  /* 0x0002080004287890 */ /* 0x000fe4000fffe03f */
[----:B------:R-:W-:Y:S01]  /*14eb0*/  UIADD3 UR24, UR4, 0x21000, URZ ;  /* 0x0002100004187890 */ /* 0x000fe2000fffe03f */
[----:B------:R-:W-:Y:S01]  /*14ec0*/  MOV R20, UR35 ;  /* 0x0000002300147c02 */ /* 0x000fe20008000f00 */
[----:B------:R-:W-:Y:S01]  /*14ed0*/  UIADD3 UR32, UR4, 0x21800, URZ ;  /* 0x0002180004207890 */ /* 0x000fe2000fffe03f */
[----:B------:R-:W-:Y:S02]  /*14ee0*/  UMOV UR47, UR33 ;  /* 0x00000021002f7c82 */ /* 0x000fe40008000000 */
[----:B------:R0:W-:Y:S01]  /*14ef0*/  UTMALDG.5D.MULTICAST [UR48], [UR56], UR55, desc[UR58] ;  /* 0x00003a30380073b4 */ /* 0x0001e20008021837 */
[----:B------:R-:W-:Y:S01]  /*14f00*/  UMOV UR39, UR34 ;  /* 0x0000002200277c82 */ /* 0x000fe20008000000 */
[----:B------:R-:W-:Y:S01]  /*14f10*/  UMOV UR33, UR9 ;  /* 0x0000000900217c82 */ /* 0x000fe20008000000 */
[----:B------:R-:W-:Y:S01]  /*14f20*/  UMOV UR34, UR10 ;  /* 0x0000000a00227c82 */ /* 0x000fe20008000000 */
[----:B------:R-:W-:Y:S01]  /*14f30*/  UIADD3 UR16, UR4, 0x22800, URZ ;  /* 0x0002280004107890 */ /* 0x000fe2000fffe03f */
[----:B------:R-:W-:Y:S01]  /*14f40*/  MOV R16, UR39 ;  /* 0x0000002700107c02 */ /* 0x000fe20008000f00 */
[----:B------:R1:W-:Y:S03]  /*14f50*/  UTMALDG.5D.MULTICAST [UR40], [UR56], UR55, desc[UR58] ;  /* 0x00003a28380073b4 */ /* 0x0003e60008021837 */
[----:B------:R-:W-:Y:S01]  /*14f60*/  R2UR UR39, R16 ;  /* 0x00000000102772ca */ /* 0x000fe200000e0000 */
[----:B------:R2:W-:Y:S01]  /*14f70*/  UTMALDG.5D.MULTICAST [UR24], [UR56], UR55, desc[UR58] ;  /* 0x00003a18380073b4 */ /* 0x0005e20008021837 */
[----:B------:R3:W-:Y:S01]  /*14f80*/  UTMALDG.5D.MULTICAST [UR32], [UR56], UR55, desc[UR58] ;  /* 0x00003a20380073b4 */ /* 0x0007e20008021837 */
[----:B0-----:R-:W-:Y:S01]  /*14f90*/  UIADD3 UR48, UR4, 0x21400, URZ ;  /* 0x0002140004307890 */ /* 0x001fe2000fffe03f */
[----:B------:R-:W-:Y:S01]  /*14fa0*/  UMOV UR50, UR6 ;  /* 0x0000000600327c82 */ /* 0x000fe20008000000 */
[----:B-1----:R-:W-:Y:S01]  /*14fb0*/  R2UR UR44, R17 ;  /* 0x00000000112c72ca */ /* 0x002fe200000e0000 */
[----:B------:R-:W-:-:S02]  /*14fc0*/  UIADD3 UR43, UR51, 0x38, URZ ;  /* 0x00000038332b7890 */ /* 0x000fc4000fffe03f */
[----:B------:R-:W-:Y:S01]  /*14fd0*/  UIADD3 UR40, UR4, 0x23800, URZ ;  /* 0x0002380004287890 */ /* 0x000fe2000fffe03f */
[----:B--2---:R-:W-:Y:S01]  /*14fe0*/  R2UR UR30, R4 ;  /* 0x00000000041e72ca */ /* 0x004fe200000e0000 */
[----:B------:R-:W-:Y:S01]  /*14ff0*/  UIADD3 UR27, UR51, 0x20, URZ ;  /* 0x00000020331b7890 */ /* 0x000fe2000fffe03f */
[----:B------:R-:W-:Y:S01]  /*15000*/  R2UR UR29, R6 ;  /* 0x00000000061d72ca */ /* 0x000fe200000e0000 */
[----:B------:R-:W-:Y:S01]  /*15010*/  UIADD3 UR24, UR4, 0x22000, URZ ;  /* 0x0002200004187890 */ /* 0x000fe2000fffe03f */
[----:B------:R-:W-:Y:S02]  /*15020*/  R2UR UR28, R7 ;  /* 0x00000000071c72ca */ /* 0x000fe400000e0000 */
[----:B------:R-:W-:Y:S01]  /*15030*/  MOV R7, UR45 ;  /* 0x0000002d00077c02 */ /* 0x000fe20008000f00 */
[----:B---3--:R-:W-:Y:S01]  /*15040*/  UMOV UR37, UR53 ;  /* 0x0000003500257c82 */ /* 0x008fe20008000000 */
[----:B------:R-:W-:Y:S01]  /*15050*/  R2UR UR45, R18 ;  /* 0x00000000122d72ca */ /* 0x000fe200000e0000 */
[----:B------:R-:W-:Y:S01]  /*15060*/  UMOV UR36, UR52 ;  /* 0x0000003400247c82 */ /* 0x000fe20008000000 */
[----:B------:R-:W-:Y:S01]  /*15070*/  MOV R18, UR37 ;  /* 0x0000002500127c02 */ /* 0x000fe20008000f00 */
[----:B------:R-:W-:Y:S01]  /*15080*/  UMOV UR37, UR8 ;  /* 0x0000000800257c82 */ /* 0x000fe20008000000 */
[----:B------:R-:W-:Y:S01]  /*15090*/  UIADD3 UR8, UR4, 0x23000, URZ ;  /* 0x0002300004087890 */ /* 0x000fe2000fffe03f */
[----:B------:R-:W-:Y:S01]  /*150a0*/  MOV R19, UR36 ;  /* 0x0000002400137c02 */ /* 0x000fe20008000f00 */
[----:B------:R-:W-:Y:S01]  /*150b0*/  UMOV UR36, UR17 ;  /* 0x0000001100247c82 */ /* 0x000fe20008000000 */
[----:B------:R-:W-:-:S02]  /*150c0*/  UMOV UR17, UR9 ;  /* 0x0000000900117c82 */ /* 0x000fc40008000000 */
[----:B------:R0:W-:Y:S01]  /*150d0*/  UTMALDG.5D.MULTICAST [UR24], [UR56], UR55, desc[UR58] ;  /* 0x00003a18380073b4 */ /* 0x0001e20008021837 */
[----:B------:R-:W-:Y:S01]  /*150e0*/  UIADD3 UR32, UR4, 0x20c00, URZ ;  /* 0x00020c0004207890 */ /* 0x000fe2000fffe03f */
[----:B------:R-:W-:Y:S01]  /*150f0*/  MOV R15, UR27 ;  /* 0x0000001b000f7c02 */ /* 0x000fe20008000f00 */
[----:B------:R-:W-:Y:S01]  /*15100*/  UMOV UR38, UR54 ;  /* 0x0000003600267c82 */ /* 0x000fe20008000000 */
[----:B------:R-:W-:Y:S01]  /*15110*/  UMOV UR34, UR6 ;  /* 0x0000000600227c82 */ /* 0x000fe20008000000 */
[----:B------:R-:W-:Y:S02]  /*15120*/  MOV R4, UR47 ;  /* 0x0000002f00047c02 */ /* 0x000fe40008000f00 */
[----:B------:R-:W-:Y:S01]  /*15130*/  MOV R6, UR46 ;  /* 0x0000002e00067c02 */ /* 0x000fe20008000f00 */
[----:B------:R1:W-:Y:S01]  /*15140*/  UTMALDG.5D.MULTICAST [UR16], [UR56], UR55, desc[UR58] ;  /* 0x00003a10380073b4 */ /* 0x0003e20008021837 */
[----:B------:R-:W-:Y:S02]  /*15150*/  MOV R17, UR38 ;  /* 0x0000002600117c02 */ /* 0x000fe40008000f00 */
[----:B------:R-:W-:Y:S01]  /*15160*/  R2UR UR47, R4 ;  /* 0x00000000042f72ca */ /* 0x000fe200000e0000 */
[----:B------:R2:W-:Y:S01]  /*15170*/  UTMALDG.5D.MULTICAST [UR8], [UR56], UR55, desc[UR58] ;  /* 0x00003a08380073b4 */ /* 0x0005e20008021837 */
[----:B------:R3:W-:Y:S01]  /*15180*/  UTMALDG.5D.MULTICAST [UR40], [UR56], UR55, desc[UR58] ;  /* 0x00003a28380073b4 */ /* 0x0007e20008021837 */
[----:B0-----:R-:W-:Y:S01]  /*15190*/  UMOV UR29, UR53 ;  /* 0x00000035001d7c82 */ /* 0x001fe20008000000 */
[----:B------:R-:W-:Y:S01]  /*151a0*/  UIADD3 UR24, UR4, 0x20400, URZ ;  /* 0x0002040004187890 */ /* 0x000fe2000fffe03f */
[----:B------:R-:W-:Y:S01]  /*151b0*/  MOV R13, UR29 ;  /* 0x0000001d000d7c02 */ /* 0x000fe20008000f00 */
[----:B------:R-:W-:Y:S01]  /*151c0*/  UMOV UR29, UR5 ;  /* 0x00000005001d7c82 */ /* 0x000fe20008000000 */
[----:B------:R-:W-:Y:S01]  /*151d0*/  UMOV UR5, UR43 ;  /* 0x0000002b00057c82 */ /* 0x000fe20008000000 */
[----:B------:R-:W-:Y:S01]  /*151e0*/  UMOV UR28, UR52 ;  /* 0x00000034001c7c82 */ /* 0x000fe20008000000 */
[----:B------:R-:W-:Y:S01]  /*151f0*/  UMOV UR30, UR54 ;  /* 0x00000036001e7c82 */ /* 0x000fe20008000000 */
[----:B------:R-:W-:Y:S01]  /*15200*/  MOV R14, UR28 ;  /* 0x0000001c000e7c02 */ /* 0x000fe20008000f00 */
[----:B------:R-:W-:Y:S01]  /*15210*/  UMOV UR28, UR15 ;  /* 0x0000000f001c7c82 */ /* 0x000fe20008000000 */
[----:B------:R-:W-:Y:S01]  /*15220*/  UMOV UR27, UR51 ;  /* 0x00000033001b7c82 */ /* 0x000fe20008000000 */
[----:B------:R-:W-:Y:S01]  /*15230*/  UMOV UR26, UR6 ;  /* 0x00000006001a7c82 */ /* 0x000fe20008000000 */
[----:B------:R-:W-:Y:S01]  /*15240*/  MOV R11, UR30 ;  /* 0x0000001e000b7c02 */ /* 0x000fe20008000f00 */
[----:B------:R0:W-:Y:S01]  /*15250*/  UTMALDG.5D.MULTICAST [UR24], [UR56], UR55, desc[UR58] ;  /* 0x00003a18380073b4 */ /* 0x0001e20008021837 */
[----:B-1----:R-:W-:Y:S01]  /*15260*/  UIADD3 UR16, UR4, 0x23400, URZ ;  /* 0x0002340004107890 */ /* 0x002fe2000fffe03f */
[----:B------:R-:W-:Y:S01]  /*15270*/  UMOV UR18, UR6 ;  /* 0x0000000600127c82 */ /* 0x000fe20008000000 */
[----:B--2---:R-:W-:Y:S01]  /*15280*/  UIADD3 UR8, UR4, 0x23c00, URZ ;  /* 0x00023c0004087890 */ /* 0x004fe2000fffe03f */
[----:B------:R-:W-:Y:S01]  /*15290*/  UMOV UR10, UR6 ;  /* 0x00000006000a7c82 */ /* 0x000fe20008000000 */
[----:B------:R-:W-:Y:S01]  /*152a0*/  UMOV UR51, UR7 ;  /* 0x0000000700337c82 */ /* 0x000fe20008000000 */
[----:B------:R-:W-:Y:S01]  /*152b0*/  USEL UR7, UR47, URZ, UP2 ;  /* 0x0000003f2f077287 */ /* 0x000fe20009000000 */
[----:B------:R-:W-:Y:S01]  /*152c0*/  UMOV UR20, UR52 ;  /* 0x0000003400147c82 */ /* 0x000fe20008000000 */
[----:B------:R-:W-:Y:S01]  /*152d0*/  UMOV UR21, UR53 ;  /* 0x0000003500157c82 */ /* 0x000fe20008000000 */
[----:B---3--:R-:W-:Y:S01]  /*152e0*/  R2UR UR43, R10 ;  /* 0x000000000a2b72ca */ /* 0x008fe200000e0000 */
[----:B------:R-:W-:Y:S01]  /*152f0*/  UIADD3 UR40, UR4, 0x21c00, URZ ;  /* 0x00021c0004287890 */ /* 0x000fe2000fffe03f */
[----:B------:R-:W-:Y:S01]  /*15300*/  R2UR UR46, R6 ;  /* 0x00000000062e72ca */ /* 0x000fe200000e0000 */
[----:B------:R-:W-:Y:S01]  /*15310*/  UMOV UR42, UR6 ;  /* 0x00000006002a7c82 */ /* 0x000fe20008000000 */
[----:B------:R-:W-:Y:S01]  /*15320*/  R2UR UR45, R7 ;  /* 0x00000000072d72ca */ /* 0x000fe200000e0000 */
[----:B------:R-:W-:Y:S01]  /*15330*/  UMOV UR22, UR54 ;  /* 0x0000003600167c82 */ /* 0x000fe20008000000 */
[----:B------:R-:W-:Y:S01]  /*15340*/  R2UR UR44, R8 ;  /* 0x00000000082c72ca */ /* 0x000fe200000e0000 */
[----:B------:R-:W-:-:S06]  /*15350*/  IMAD.U32 R8, RZ, RZ, UR7 ;  /* 0x00000007ff087e24 */ /* 0x000fcc000f8e00ff */
[----:B------:R-:W-:Y:S02]  /*15360*/  UMOV UR35, UR43 ;  /* 0x0000002b00237c82 */ /* 0x000fe40008000000 */
[----:B------:R1:W-:Y:S01]  /*15370*/  UTMALDG.5D.MULTICAST [UR32], [UR56], UR55, desc[UR58] ;  /* 0x00003a20380073b4 */ /* 0x0003e20008021837 */
[----:B0-----:R-:W-:Y:S01]  /*15380*/  R2UR UR27, R15 ;  /* 0x000000000f1b72ca */ /* 0x001fe200000e0000 */
[----:B------:R-:W-:Y:S01]  /*15390*/  UIADD3 UR24, UR4, 0x22c00, URZ ;  /* 0x00022c0004187890 */ /* 0x000fe2000fffe03f */
[----:B------:R-:W-:Y:S02]  /*153a0*/  R2UR UR30, R11 ;  /* 0x000000000b1e72ca */ /* 0x000fe400000e0000 */
[----:B------:R-:W-:Y:S01]  /*153b0*/  R2UR UR29, R13 ;  /* 0x000000000d1d72ca */ /* 0x000fe200000e0000 */
[----:B------:R0:W-:Y:S01]  /*153c0*/  UTMALDG.5D.MULTICAST [UR48], [UR56], UR55, desc[UR58] ;  /* 0x00003a30380073b4 */ /* 0x0001e20008021837 */
[----:B------:R-:W-:Y:S02]  /*153d0*/  R2UR UR28, R14 ;  /* 0x000000000e1c72ca */ /* 0x000fe400000e0000 */
[----:B-1----:R-:W-:Y:S01]  /*153e0*/  R2UR UR35, R20 ;  /* 0x00000000142372ca */ /* 0x002fe200000e0000 */
[----:B------:R-:W-:Y:S01]  /*153f0*/  UIADD3 UR32, UR4, 0x22400, URZ ;  /* 0x0002240004207890 */ /* 0x000fe2000fffe03f */
[----:B------:R-:W-:Y:S01]  /*15400*/  R2UR UR38, R17 ;  /* 0x00000000112672ca */ /* 0x000fe200000e0000 */
[----:B------:R-:W-:Y:S01]  /*15410*/  UIADD3 UR4, UR54, 0x1, URZ ;  /* 0x0000000136047890 */ /* 0x000fe2000fffe03f */
[----:B------:R-:W-:Y:S01]  /*15420*/  R2UR UR37, R18 ;  /* 0x00000000122572ca */ /* 0x000fe200000e0000 */
[----:B------:R-:W-:Y:S01]  /*15430*/  @UP3 UIADD3 UR4, UR54, URZ, URZ ;  /* 0x0000003f36043290 */ /* 0x000fe2000fffe03f */
[----:B------:R-:W-:Y:S01]  /*15440*/  R2UR UR36, R19 ;  /* 0x00000000132472ca */ /* 0x000fe200000e0000 */
[----:B0-----:R-:W-:-:S02]  /*15450*/  USEL UR52, UR61, URZ, UP4 ;  /* 0x0000003f3d347287 */ /* 0x001fc4000a000000 */
[----:B------:R-:W-:-:S03]  /*15460*/  USEL UR53, UR60, URZ, UP3 ;  /* 0x0000003f3c357287 */ /* 0x000fc60009800000 */
[----:B------:R-:W-:Y:S01]  /*15470*/  UMOV UR54, UR4 ;  /* 0x0000000400367c82 */ /* 0x000fe20008000000 */
[----:B------:R-:W-:Y:S01]  /*15480*/  UMOV UR43, UR35 ;  /* 0x00000023002b7c82 */ /* 0x000fe20008000000 */
[----:B------:R-:W-:Y:S01]  /*15490*/  UMOV UR35, UR27 ;  /* 0x0000001b00237c82 */ /* 0x000fe20008000000 */
[----:B------:R-:W-:Y:S01]  /*154a0*/  UMOV UR27, UR19 ;  /* 0x00000013001b7c82 */ /* 0x000fe20008000000 */
[----:B------:R-:W-:Y:S01]  /*154b0*/  UMOV UR19, UR11 ;  /* 0x0000000b00137c82 */ /* 0x000fe20008000000 */
[----:B------:R-:W-:Y:S01]  /*154c0*/  UMOV UR11, UR5 ;  /* 0x00000005000b7c82 */ /* 0x000fe20008000000 */
[----:B------:R-:W-:Y:S01]  /*154d0*/  UIADD3 UR5, UR39, 0x1, URZ ;  /* 0x0000000127057890 */ /* 0x000fe2000fffe03f */
[----:B------:R1:W-:Y:S03]  /*154e0*/  UTMALDG.5D.MULTICAST [UR40], [UR56], UR55, desc[UR58] ;  /* 0x00003a28380073b4 */ /* 0x0003e60008021837 */
[----:B------:R-:W-:-:S04]  /*154f0*/  UISETP.NE.AND UP0, UPT, UR5, 0x2, UPT ;  /* 0x000000020500788c */ /* 0x000fc8000bf05270 */
[----:B------:R-:W-:Y:S01]  /*15500*/  USEL UR6, UR5, URZ, UP0 ;  /* 0x0000003f05067287 */ /* 0x000fe20008000000 */
[----:B------:R1:W-:Y:S01]  /*15510*/  UTMALDG.5D.MULTICAST [UR32], [UR56], UR55, desc[UR58] ;  /* 0x00003a20380073b4 */ /* 0x0003e20008021837 */
[----:B------:R-:W-:-:S04]  /*15520*/  USEL UR5, URZ, 0x1, UP0 ;  /* 0x000000013f057887 */ /* 0x000fc80008000000 */
[----:B------:R-:W-:Y:S02]  /*15530*/  IMAD.U32 R6, RZ, RZ, UR6 ;  /* 0x00000006ff067e24 */ /* 0x000fe4000f8e00ff */
[----:B------:R-:W-:Y:S01]  /*15540*/  LOP3.LUT R24, R24, UR5, RZ, 0x3c, !PT ;  /* 0x0000000518187c12 */ /* 0x000fe2000f8e3cff */
[----:B------:R1:W-:Y:S01]  /*15550*/  UTMALDG.5D.MULTICAST [UR24], [UR56], UR55, desc[UR58] ;  /* 0x00003a18380073b4 */ /* 0x0003e20008021837 */
[----:B------:R1:W-:Y:S01]  /*15560*/  UTMALDG.5D.MULTICAST [UR16], [UR56], UR55, desc[UR58] ;  /* 0x00003a10380073b4 */ /* 0x0003e20008021837 */
[----:B------:R1:W-:Y:S02]  /*15570*/  UTMALDG.5D.MULTICAST [UR8], [UR56], UR55, desc[UR58] ;  /* 0x00003a08380073b4 */ /* 0x0003e40008021837 */
[----:B-1----:R-:W-:Y:S05]  /*15580*/  @P0 BRA `(.L_x_250) ;  /* 0xffffff7400040947 */ /* 0x002fea000383ffff */
.L_x_246:
[----:B------:R-:W-:Y:S05]  /*15590*/  WARPSYNC.ALL ;  /* 0x0000000000007948 */ /* 0x000fea0003800000 */
[----:B------:R-:W-:-:S13]  /*155a0*/  ELECT P0, URZ, PT ;  /* 0x00000000003f782f */ /* 0x000fda0003800000 */
[----:B------:R-:W-:Y:S05]  /*155b0*/  @!P0 EXIT ;  /* 0x000000000000894d */ /* 0x000fea0003800000 */
[----:B------:R-:W-:-:S04]  /*155c0*/  LOP3.LUT R2, R2, 0x2, RZ, 0xfc, !PT ;  /* 0x0000000202027812 */ /* 0x000fc800078efcff */
[----:B------:R-:W-:-:S13]  /*155d0*/  ISETP.NE.AND P0, PT, R2, 0x3, PT ;  /* 0x000000030200780c */ /* 0x000fda0003f05270 */
[----:B------:R-:W-:Y:S05]  /*155e0*/  @!P0 BRA `(.L_x_251) ;  /* 0x0000000000048947 */ /* 0x000fea0003800000 */
[----:B------:R-:W-:Y:S01]  /*155f0*/  BPT.TRAP 0x1 ;  /* 0x000000040000795c */ /* 0x000fe20000300000 */
.L_x_251:
[----:B------:R-:W-:Y:S01]  /*15600*/  MOV R2, 0x400 ;  /* 0x0000040000027802 */ /* 0x000fe20000000f00 */
[C---:B------:R-:W-:Y:S01]  /*15610*/  IMAD.SHL.U32 R0, R3.reuse, 0x8, RZ ;  /* 0x0000000803007824 */ /* 0x040fe200078e00ff */
[----:B------:R-:W-:Y:S02]  /*15620*/  LOP3.LUT P0, RZ, R3, 0x2, RZ, 0xc0, !PT ;  /* 0x0000000203ff7812 */ /* 0x000fe4000780c0ff */
[----:B------:R-:W-:Y:S02]  /*15630*/  LEA R4, R5, R2, 0x18 ;  /* 0x0000000205047211 */ /* 0x000fe400078ec0ff */
[----:B------:R-:W-:Y:S02]  /*15640*/  LOP3.LUT R5, R0, 0x8, RZ, 0xc0, !PT ;  /* 0x0000000800057812 */ /* 0x000fe400078ec0ff */
[----:B------:R-:W-:Y:S01]  /*15650*/  SEL R2, RZ, 0x1, P0 ;  /* 0x00000001ff027807 */ /* 0x000fe20000000000 */
[----:B------:R-:W-:Y:S01]  /*15660*/  VIADD R0, R4, 0x28010 ;  /* 0x0002801004007836 */ /* 0x000fe20000000000 */
[----:B------:R-:W-:-:S02]  /*15670*/  LOP3.LUT R3, R3, 0x1, RZ, 0xc0, !PT ;  /* 0x0000000103037812 */ /* 0x000fc400078ec0ff */
[----:B------:R-:W-:Y:S01]  /*15680*/  SHF.L.U32 R2, R2, 0x1f, RZ ;  /* 0x0000001f02027819 */ /* 0x000fe200000006ff */
[----:B------:R-:W-:-:S07]  /*15690*/  IMAD.IADD R5, R0, 0x1, R5 ;  /* 0x0000000100057824 */ /* 0x000fce00078e0205 */
.L_x_252:
[----:B-1----:R1:W0:Y:S02]  /*156a0*/  SYNCS.PHASECHK.TRANS64.TRYWAIT P1, [R5+URZ], R2 ;  /* 0x00000002050075a7 */ /* 0x002224000802017f */
[----:B0-----:R-:W-:Y:S05]  /*156b0*/  @!P1 NANOSLEEP.SYNCS 0x989680 ;  /* 0x009896800000995d */ /* 0x001fea0003900000 */
[----:B------:R-:W0:Y:S02]  /*156c0*/  @!P1 SYNCS.PHASECHK.TRANS64 P1, [R5+URZ], R2 ;  /* 0x00000002050095a7 */ /* 0x000e24000802007f */
[----:B0-----:R-:W-:Y:S05]  /*156d0*/  @!P1 BRA `(.L_x_252) ;  /* 0xfffffffc00f09947 */ /* 0x001fea000383ffff */
[----:B------:R-:W-:-:S05]  /*156e0*/  VIADD R3, R3, 0x1 ;  /* 0x0000000103037836 */ /* 0x000fca0000000000 */
[C---:B------:R-:W-:Y:S02]  /*156f0*/  ISETP.NE.AND P1, PT, R3.reuse, 0x2, PT ;  /* 0x000000020300780c */ /* 0x040fe40003f25270 */
[C---:B------:R-:W-:Y:S02]  /*15700*/  ISETP.EQ.XOR P0, PT, R3.reuse, 0x2, !P0 ;  /* 0x000000020300780c */ /* 0x040fe40004702a70 */
[----:B------:R-:W-:Y:S02]  /*15710*/  SEL R3, R3, RZ, P1 ;  /* 0x000000ff03037207 */ /* 0x000fe40000800000 */
[----:B-1----:R-:W-:-:S03]  /*15720*/  SEL R2, RZ, 0x1, !P0 ;  /* 0x00000001ff027807 */ /* 0x002fc60004000000 */
[----:B------:R-:W-:Y:S01]  /*15730*/  IMAD R3, R3, 0x8, R0 ;  /* 0x0000000803037824 */ /* 0x000fe200078e0200 */
[----:B------:R-:W-:-:S07]  /*15740*/  SHF.L.U32 R2, R2, 0x1f, RZ ;  /* 0x0000001f02027819 */ /* 0x000fce00000006ff */
.L_x_253:
[----:B0-----:R0:W1:Y:S02]  /*15750*/  SYNCS.PHASECHK.TRANS64.TRYWAIT P0, [R3+URZ], R2 ;  /* 0x00000002030075a7 */ /* 0x001064000800017f */
[----:B-1----:R-:W-:Y:S05]  /*15760*/  @!P0 NANOSLEEP.SYNCS 0x989680 ;  /* 0x009896800000895d */ /* 0x002fea0003900000 */
[----:B------:R-:W1:Y:S02]  /*15770*/  @!P0 SYNCS.PHASECHK.TRANS64 P0, [R3+URZ], R2 ;  /* 0x00000002030085a7 */ /* 0x000e64000800007f */
[----:B-1----:R-:W-:Y:S05]  /*15780*/  @P0 EXIT ;  /* 0x000000000000094d */ /* 0x002fea0003800000 */
[----:B------:R-:W-:Y:S05]  /*15790*/  BRA `(.L_x_253) ;  /* 0xfffffffc00ec7947 */ /* 0x000fea000383ffff */
.L_x_254:
[----:B------:R-:W-:-:S00]  /*157a0*/  BRA `(.L_x_254) ;  /* 0xfffffffc00fc7947 */ /* 0x000fc0000383ffff */
[----:B------:R-:W-:-:S00]  /*157b0*/  NOP ;  /* 0x0000000000007918 */ /* 0x000fc00000000000 */
        /* <DEDUP_REMOVED lines=12> */
.L_x_255:


//--------------------- .nv.shared._ZN7cutlass13device_kernelINS_4conv6kernel13ConvUniversalINS1_16ConvProblemShapeILNS1_8OperatorE0ELi3EEENS1_10collective14CollectiveConvINS1_46MainloopSm90TmaGmmaWarpSpecializedImplicitGemmILS5_0ELi2ELi3EN4cute5tupleIJNSA_1CILi2EEENSC_ILi1EEESE_EEENS1_36KernelImplicitTmaWarpSpecializedSm90ELi1EEENSB_IJNSC_ILi256EEENSC_ILi64EEENSB_IJSJ_EEEEEENS_10tfloat32_tESM_NSA_8TiledMMAINSA_8MMA_AtomIJNSA_4SM904GMMA29MMA_64x64x8_F32TF32TF32_SS_TNILNSQ_7ScaleInE1ELSS_1EEEEEENSA_6LayoutINSB_IJSE_SE_SE_EEENSB_IJNSC_ILi0EEESX_SX_EEEEENSB_IJNSA_10UnderscoreES10_S10_EEEEENS7_6detail26Sm90ImplicitGemmTileTraitsINSA_20SM90_TMA_LOAD_IM2COLENSA_14ComposedLayoutINSA_7SwizzleILi3ELi4ELi3EEENSA_18smem_ptr_flag_bitsILi32EEENSV_INSB_IJNSB_IJNSC_ILi8EEENSC_ILi32EEEEEENSB_IJS1C_SD_EEENSB_IJSE_SD_EEEEEENSB_IJNSB_IJS1C_NSC_ILi512EEEEEENSB_IJSE_SI_EEENSB_IJSX_NSC_ILi16384EEEEEEEEEEEEEvEENS14_INSA_23SM90_TMA_LOAD_MULTICASTENS16_IS18_S1A_NSV_INSB_IJNSB_IJS1B_S1B_EEES1E_S1F_EEENSB_IJS1I_S1J_NSB_IJSX_NSC_ILi4096EEEEEEEEEEEEEvEEEENS_8epilogue10collective6detail29Sm90TmaWarpSpecializedAdapterINS21_15DefaultEpilogueISM_NSB_IJNSB_IJllllEEESE_SX_EEES26_NS20_6thread17LinearCombinationISM_Li1EffLNS27_9ScaleType4KindE0ELNS_15FloatRoundStyleE2ESM_EENS_4gemm15EpilogueDefaultEEEEEvvEEEEvNT_6ParamsE --------------------------
	.section	.nv.shared._ZN7cutlass13device_kernelINS_4conv6kernel13ConvUniversalINS1_16ConvProblemShapeILNS1_8OperatorE0ELi3EEENS1_10collective14CollectiveConvINS1_46MainloopSm90TmaGmmaWarpSpecializedImplicitGemmILS5_0ELi2ELi3EN4cute5tupleIJNSA_1CILi2EEENSC_ILi1EEESE_EEENS1_36KernelImplicitTmaWarpSpecializedSm90ELi1EEENSB_IJNSC_ILi256EEENSC_ILi64EEENSB_IJSJ_EEEEEENS_10tfloat32_tESM_NSA_8TiledMMAINSA_8MMA_AtomIJNSA_4SM904GMMA29MMA_64x64x8_F32TF32TF32_SS_TNILNSQ_7ScaleInE1ELSS_1EEEEEENSA_6LayoutINSB_IJSE_SE_SE_EEENSB_IJNSC_ILi0EEESX_SX_EEEEENSB_IJNSA_10UnderscoreES10_S10_EEEEENS7_6detail26Sm90ImplicitGemmTileTraitsINSA_20SM90_TMA_LOAD_IM2COLENSA_14ComposedLayoutINSA_7SwizzleILi3ELi4ELi3EEENSA_18smem_ptr_flag_bitsILi32EEENSV_INSB_IJNSB_IJNSC_ILi8EEENSC_ILi32EEEEEENSB_IJS1C_SD_EEENSB_IJSE_SD_EEEEEENSB_IJNSB_IJS1C_NSC_ILi512EEEEEENSB_IJSE_SI_EEENSB_IJSX_NSC_ILi16384EEEEEEEEEEEEEvEENS14_INSA_23SM90_TMA_LOAD_MULTICASTENS16_IS18_S1A_NSV_INSB_IJNSB_IJS1B_S1B_EEES1E_S1F_EEENSB_IJS1I_S1J_NSB_IJSX_NSC_ILi4096EEEEEEEEEEEEEvEEEENS_8epilogue10collective6detail29Sm90TmaWarpSpecializedAdapterINS21_15DefaultEpilogueISM_NSB_IJNSB_IJllllEEESE_SX_EEES26_NS20_6thread17LinearCombinationISM_Li1EffLNS27_9ScaleType4KindE0ELNS_15FloatRoundStyleE2ESM_EENS_4gemm15EpilogueDefaultEEEEEvvEEEEvNT_6ParamsE,"aw",@nobits
	.sectionflags	@""
	.align	16
	.zero		1024


//--------------------- .nv.shared.reserved.0     --------------------------
	.section	.nv.shared.reserved.0,"aw",@nobits
	.weak		__nv_reservedSMEM_offset_0_alias
	.size		__nv_reservedSMEM_offset_0_alias, 0, 0
	.other		__nv_reservedSMEM_offset_0_alias,@"STO_CUDA_RESERVED_SHARED STV_DEFAULT"
__nv_reservedSMEM_offset_0_alias:
	.zero		0


//--------------------- .nv.global                --------------------------
	.section	.nv.global,"aw",@nobits
.nv.global:
	.type		_ZN39_INTERNAL_4bb385f4_4_k_cu_4ac2496c_29534cute1_E,@object
	.size		_ZN39_INTERNAL_4bb385f4_4_k_cu_4ac2496c_29534cute1_E,(_ZN39_INTERNAL_4bb385f4_4_k_cu_4ac2496c_29534cuda3std3__45__cpo6cbeginE - _ZN39_INTERNAL_4bb385f4_4_k_cu_4ac2496c_29534cute1_E)
_ZN39_INTERNAL_4bb385f4_4_k_cu_4ac2496c_29534cute1_E:
	.zero		1
	.type		_ZN39_INTERNAL_4bb385f4_4_k_cu_4ac2496c_29534cuda3std3__45__cpo6cbeginE,@object
	.size		_ZN39_INTERNAL_4bb385f4_4_k_cu_4ac2496c_29534cuda3std3__45__cpo6cbeginE,(_ZN39_INTERNAL_4bb385f4_4_k_cu_4ac2496c_29534cuda3std3__48in_placeE - _ZN39_INTERNAL_4bb385f4_4_k_cu_4ac2496c_29534cuda3std3__45__cpo6cbeginE)
_ZN39_INTERNAL_4bb385f4_4_k_cu_4ac2496c_29534cuda3std3__45__cpo6cbeginE:
	.zero		1
	.type		_ZN39_INTERNAL_4bb385f4_4_k_cu_4ac2496c_29534cuda3std3__48in_placeE,@object
	.size		_ZN39_INTERNAL_4bb385f4_4_k_cu_4ac2496c_29534cuda3std3__48in_placeE,(_ZN39_INTERNAL_4bb385f4_4_k_cu_4ac2496c_29534cuda3std6ranges3__45__cpo9iter_moveE - _ZN39_INTERNAL_4bb385f4_4_k_cu_4ac2496c_29534cuda3std3__48in_placeE)
_ZN39_INTERNAL_4bb385f4_4_k_cu_4ac2496c_29534cuda3std3__48in_placeE:
	.zero		1
	.type		_ZN39_INTERNAL_4bb385f4_4_k_cu_4ac2496c_29534cuda3std6ranges3__45__cpo9iter_moveE,@object
	.size		_ZN39_INTERNAL_4bb385f4_4_k_cu_4ac2496c_29534cuda3std6ranges3__45__cpo9iter_moveE,(_ZN39_INTERNAL_4bb385f4_4_k_cu_4ac2496c_29534cuda3std3__45__cpo5beginE - _ZN39_INTERNAL_4bb385f4_4_k_cu_4ac2496c_29534cuda3std6ranges3__45__cpo9iter_moveE)
_ZN39_INTERNAL_4bb385f4_4_k_cu_4ac2496c_29534cuda3std6ranges3__45__cpo9iter_moveE:
	.zero		1
	.type		_ZN39_INTERNAL_4bb385f4_4_k_cu_4ac2496c_29534cuda3std3__45__cpo5beginE,@object
	.size		_ZN39_INTERNAL_4bb385f4_4_k_cu_4ac2496c_29534cuda3std3__45__cpo5beginE,(_ZN39_INTERNAL_4bb385f4_4_k_cu_4ac2496c_29534cuda3std3__441_GLOBAL__N__4bb385f4_4_k_cu_4ac2496c_29536ignoreE - _ZN39_INTERNAL_4bb385f4_4_k_cu_4ac2496c_29534cuda3std3__45__cpo5beginE)
_ZN39_INTERNAL_4bb385f4_4_k_cu_4ac2496c_29534cuda3std3__45__cpo5beginE:
	.zero		1
	.type		_ZN39_INTERNAL_4bb385f4_4_k_cu_4ac2496c_29534cuda3std3__441_GLOBAL__N__4bb385f4_4_k_cu_4ac2496c_29536ignoreE,@object
	.size		_ZN39_INTERNAL_4bb385f4_4_k_cu_4ac2496c_29534cuda3std3__441_GLOBAL__N__4bb385f4_4_k_cu_4ac2496c_29536ignoreE,(_ZN39_INTERNAL_4bb385f4_4_k_cu_4ac2496c_29534cute7productE - _ZN39_INTERNAL_4bb385f4_4_k_cu_4ac2496c_29534cuda3std3__441_GLOBAL__N__4bb385f4_4_k_cu_4ac2496c_29536ignoreE)
_ZN39_INTERNAL_4bb385f4_4_k_cu_4ac2496c_29534cuda3std3__441_GLOBAL__N__4bb385f4_4_k_cu_4ac2496c_29536ignoreE:
	.zero		1
	.type		_ZN39_INTERNAL_4bb385f4_4_k_cu_4ac2496c_29534cute7productE,@object
	.size		_ZN39_INTERNAL_4bb385f4_4_k_cu_4ac2496c_29534cute7productE,(_ZN39_INTERNAL_4bb385f4_4_k_cu_4ac2496c_29534cuda3std3__45__cpo3endE - _ZN39_INTERNAL_4bb385f4_4_k_cu_4ac2496c_29534cute7productE)
_ZN39_INTERNAL_4bb385f4_4_k_cu_4ac2496c_29534cute7productE:
	.zero		1
	.type		_ZN39_INTERNAL_4bb385f4_4_k_cu_4ac2496c_29534cuda3std3__45__cpo3endE,@object
	.size		_ZN39_INTERNAL_4bb385f4_4_k_cu_4ac2496c_29534cuda3std3__45__cpo3endE,(_ZN39_INTERNAL_4bb385f4_4_k_cu_4ac2496c_29534cuda3std3__419piecewise_constructE - _ZN39_INTERNAL_4bb385f4_4_k_cu_4ac2496c_29534cuda3std3__45__cpo3endE)
_ZN39_INTERNAL_4bb385f4_4_k_cu_4ac2496c_29534cuda3std3__45__cpo3endE:
	.zero		1
	.type		_ZN39_INTERNAL_4bb385f4_4_k_cu_4ac2496c_29534cuda3std3__419piecewise_constructE,@object
	.size		_ZN39_INTERNAL_4bb385f4_4_k_cu_4ac2496c_29534cuda3std3__419piecewise_constructE,(_ZN39_INTERNAL_4bb385f4_4_k_cu_4ac2496c_29534cuda3std3__45__cpo4cendE - _ZN39_INTERNAL_4bb385f4_4_k_cu_4ac2496c_29534cuda3std3__419piecewise_constructE)
_ZN39_INTERNAL_4bb385f4_4_k_cu_4ac2496c_29534cuda3std3__419piecewise_constructE:
	.zero		1
	.type		_ZN39_INTERNAL_4bb385f4_4_k_cu_4ac2496c_29534cuda3std3__45__cpo4cendE,@object
	.size		_ZN39_INTERNAL_4bb385f4_4_k_cu_4ac2496c_29534cuda3std3__45__cpo4cendE,(_ZN39_INTERNAL_4bb385f4_4_k_cu_4ac2496c_29534cuda3std6ranges3__45__cpo4swapE - _ZN39_INTERNAL_4bb385f4_4_k_cu_4ac2496c_29534cuda3std3__45__cpo4cendE)
_ZN39_INTERNAL_4bb385f4_4_k_cu_4ac2496c_29534cuda3std3__45__cpo4cendE:
	.zero		1
	.type		_ZN39_INTERNAL_4bb385f4_4_k_cu_4ac2496c_29534cuda3std6ranges3__45__cpo4swapE,@object
	.size		_ZN39_INTERNAL_4bb385f4_4_k_cu_4ac2496c_29534cuda3std6ranges3__45__cpo4swapE,(.L_7 - _ZN39_INTERNAL_4bb385f4_4_k_cu_4ac2496c_29534cuda3std6ranges3__45__cpo4swapE)
_ZN39_INTERNAL_4bb385f4_4_k_cu_4ac2496c_29534cuda3std6ranges3__45__cpo4swapE:
	.zero		1
.L_7:


//--------------------- .nv.constant0._ZN7cutlass13device_kernelINS_4conv6kernel13ConvUniversalINS1_16ConvProblemShapeILNS1_8OperatorE0ELi3EEENS1_10collective14CollectiveConvINS1_46MainloopSm90TmaGmmaWarpSpecializedImplicitGemmILS5_0ELi2ELi3EN4cute5tupleIJNSA_1CILi2EEENSC_ILi1EEESE_EEENS1_36KernelImplicitTmaWarpSpecializedSm90ELi1EEENSB_IJNSC_ILi256EEENSC_ILi64EEENSB_IJSJ_EEEEEENS_10tfloat32_tESM_NSA_8TiledMMAINSA_8MMA_AtomIJNSA_4SM904GMMA29MMA_64x64x8_F32TF32TF32_SS_TNILNSQ_7ScaleInE1ELSS_1EEEEEENSA_6LayoutINSB_IJSE_SE_SE_EEENSB_IJNSC_ILi0EEESX_SX_EEEEENSB_IJNSA_10UnderscoreES10_S10_EEEEENS7_6detail26Sm90ImplicitGemmTileTraitsINSA_20SM90_TMA_LOAD_IM2COLENSA_14ComposedLayoutINSA_7SwizzleILi3ELi4ELi3EEENSA_18smem_ptr_flag_bitsILi32EEENSV_INSB_IJNSB_IJNSC_ILi8EEENSC_ILi32EEEEEENSB_IJS1C_SD_EEENSB_IJSE_SD_EEEEEENSB_IJNSB_IJS1C_NSC_ILi512EEEEEENSB_IJSE_SI_EEENSB_IJSX_NSC_ILi16384EEEEEEEEEEEEEvEENS14_INSA_23SM90_TMA_LOAD_MULTICASTENS16_IS18_S1A_NSV_INSB_IJNSB_IJS1B_S1B_EEES1E_S1F_EEENSB_IJS1I_S1J_NSB_IJSX_NSC_ILi4096EEEEEEEEEEEEEvEEEENS_8epilogue10collective6detail29Sm90TmaWarpSpecializedAdapterINS21_15DefaultEpilogueISM_NSB_IJNSB_IJllllEEESE_SX_EEES26_NS20_6thread17LinearCombinationISM_Li1EffLNS27_9ScaleType4KindE0ELNS_15FloatRoundStyleE2ESM_EENS_4gemm15EpilogueDefaultEEEEEvvEEEEvNT_6ParamsE --------------------------
	.section	.nv.constant0._ZN7cutlass13device_kernelINS_4conv6kernel13ConvUniversalINS1_16ConvProblemShapeILNS1_8OperatorE0ELi3EEENS1_10collective14CollectiveConvINS1_46MainloopSm90TmaGmmaWarpSpecializedImplicitGemmILS5_0ELi2ELi3EN4cute5tupleIJNSA_1CILi2EEENSC_ILi1EEESE_EEENS1_36KernelImplicitTmaWarpSpecializedSm90ELi1EEENSB_IJNSC_ILi256EEENSC_ILi64EEENSB_IJSJ_EEEEEENS_10tfloat32_tESM_NSA_8TiledMMAINSA_8MMA_AtomIJNSA_4SM904GMMA29MMA_64x64x8_F32TF32TF32_SS_TNILNSQ_7ScaleInE1ELSS_1EEEEEENSA_6LayoutINSB_IJSE_SE_SE_EEENSB_IJNSC_ILi0EEESX_SX_EEEEENSB_IJNSA_10UnderscoreES10_S10_EEEEENS7_6detail26Sm90ImplicitGemmTileTraitsINSA_20SM90_TMA_LOAD_IM2COLENSA_14ComposedLayoutINSA_7SwizzleILi3ELi4ELi3EEENSA_18smem_ptr_flag_bitsILi32EEENSV_INSB_IJNSB_IJNSC_ILi8EEENSC_ILi32EEEEEENSB_IJS1C_SD_EEENSB_IJSE_SD_EEEEEENSB_IJNSB_IJS1C_NSC_ILi512EEEEEENSB_IJSE_SI_EEENSB_IJSX_NSC_ILi16384EEEEEEEEEEEEEvEENS14_INSA_23SM90_TMA_LOAD_MULTICASTENS16_IS18_S1A_NSV_INSB_IJNSB_IJS1B_S1B_EEES1E_S1F_EEENSB_IJS1I_S1J_NSB_IJSX_NSC_ILi4096EEEEEEEEEEEEEvEEEENS_8epilogue10collective6detail29Sm90TmaWarpSpecializedAdapterINS21_15DefaultEpilogueISM_NSB_IJNSB_IJllllEEESE_SX_EEES26_NS20_6thread17LinearCombinationISM_Li1EffLNS27_9ScaleType4KindE0ELNS_15FloatRoundStyleE2ESM_EENS_4gemm15EpilogueDefaultEEEEEvvEEEEvNT_6ParamsE,"a",@progbits
	.sectionflags	@""
	.align	4
.nv.constant0._ZN7cutlass13device_kernelINS_4conv6kernel13ConvUniversalINS1_16ConvProblemShapeILNS1_8OperatorE0ELi3EEENS1_10collective14CollectiveConvINS1_46MainloopSm90TmaGmmaWarpSpecializedImplicitGemmILS5_0ELi2ELi3EN4cute5tupleIJNSA_1CILi2EEENSC_ILi1EEESE_EEENS1_36KernelImplicitTmaWarpSpecializedSm90ELi1EEENSB_IJNSC_ILi256EEENSC_ILi64EEENSB_IJSJ_EEEEEENS_10tfloat32_tESM_NSA_8TiledMMAINSA_8MMA_AtomIJNSA_4SM904GMMA29MMA_64x64x8_F32TF32TF32_SS_TNILNSQ_7ScaleInE1ELSS_1EEEEEENSA_6LayoutINSB_IJSE_SE_SE_EEENSB_IJNSC_ILi0EEESX_SX_EEEEENSB_IJNSA_10UnderscoreES10_S10_EEEEENS7_6detail26Sm90ImplicitGemmTileTraitsINSA_20SM90_TMA_LOAD_IM2COLENSA_14ComposedLayoutINSA_7SwizzleILi3ELi4ELi3EEENSA_18smem_ptr_flag_bitsILi32EEENSV_INSB_IJNSB_IJNSC_ILi8EEENSC_ILi32EEEEEENSB_IJS1C_SD_EEENSB_IJSE_SD_EEEEEENSB_IJNSB_IJS1C_NSC_ILi512EEEEEENSB_IJSE_SI_EEENSB_IJSX_NSC_ILi16384EEEEEEEEEEEEEvEENS14_INSA_23SM90_TMA_LOAD_MULTICASTENS16_IS18_S1A_NSV_INSB_IJNSB_IJS1B_S1B_EEES1E_S1F_EEENSB_IJS1I_S1J_NSB_IJSX_NSC_ILi4096EEEEEEEEEEEEEvEEEENS_8epilogue10collective6detail29Sm90TmaWarpSpecializedAdapterINS21_15DefaultEpilogueISM_NSB_IJNSB_IJllllEEESE_SX_EEES26_NS20_6thread17LinearCombinationISM_Li1EffLNS27_9ScaleType4KindE0ELNS_15FloatRoundStyleE2ESM_EENS_4gemm15EpilogueDefaultEEEEEvvEEEEvNT_6ParamsE:
	.zero		1664


//--------------------- SYMBOLS --------------------------

	.type		.nv.reservedSmem.offset0,@object
	.size		.nv.reservedSmem.offset0,0x4
